	.target	sm_80

	.elftype	@"ET_EXEC"


//--------------------- .note.nv.tkinfo           --------------------------
	.section	.note.nv.tkinfo,"",@"SHT_NOTE"
	.sectionflags	@"SHF_NOTE_NV_TKINFO"
	.tkinfo
        /*0018*/ 	.word	0x00000002
        /*0030*/ 	.string	""
        /*0030*/ 	.string	"ptxas"
        /*0030*/ 	.string	"Cuda compilation tools, release 13.0, V13.0.88"
        /*0030*/ 	.string	"Build cuda_13.0.r13.0/compiler.36424714_0"
        /*0030*/ 	.string	"-arch sm_80 -m 64 "



//--------------------- .note.nv.cuinfo           --------------------------
	.section	.note.nv.cuinfo,"",@"SHT_NOTE"
	.sectionflags	@"SHF_NOTE_NV_CUINFO"
        /*0018*/ 	.short	0x0002
        /*001a*/ 	.short	0x0050
        /*001c*/ 	.short	0x0082
	.zero		2


//--------------------- .nv.info                  --------------------------
	.section	.nv.info,"",@"SHT_CUDA_INFO"
	.align	4


	//----- nvinfo : EIATTR_REGCOUNT
	.align		4
        /*0000*/ 	.byte	0x04, 0x2f
        /*0002*/ 	.short	(.L_12 - .L_11)
	.align		4
.L_11:
        /*0004*/ 	.word	index@(_ZN7cutlass13device_kernelIN5flash22FlashAttnBwdPreprocessIN4cute5tupleIJNS3_1CILi64EEENS5_ILi256EEEEEENS_10bfloat16_tEfNS_4arch4Sm80ELb1ELb1EEEEEvNT_6ParamsE)
        /*0008*/ 	.word	0x00000079


	//----- nvinfo : EIATTR_FRAME_SIZE
	.align		4
.L_12:
        /*000c*/ 	.byte	0x04, 0x11
        /*000e*/ 	.short	(.L_14 - .L_13)
	.align		4
.L_13:
        /*0010*/ 	.word	index@(_ZN7cutlass13device_kernelIN5flash22FlashAttnBwdPreprocessIN4cute5tupleIJNS3_1CILi64EEENS5_ILi256EEEEEENS_10bfloat16_tEfNS_4arch4Sm80ELb1ELb1EEEEEvNT_6ParamsE)
        /*0014*/ 	.word	0x00000000


	//----- nvinfo : EIATTR_REGCOUNT
	.align		4
.L_14:
        /*0018*/ 	.byte	0x04, 0x2f
        /*001a*/ 	.short	(.L_16 - .L_15)
	.align		4
.L_15:
        /*001c*/ 	.word	index@(_ZN7cutlass13device_kernelIN5flash19enable_sm80_to_sm89INS1_16FlashAttnBwdSm80INS1_25CollectiveMainloopBwdSm80ILi1ELi1EN4cute5tupleIJNS5_1CILi64EEES8_NS7_ILi256EEEEEENS_10bfloat16_tEfNS_4arch4Sm80ELb1ELb0ELb1ELb1ELb0ELb0ELb0ELb0ELi2ELi4ELi2ELi2ELb0EEENS1_24CollectiveEpilogueBwdGQAISA_fSD_Li256ELb1ELb0EEENS1_25SingleTileBwdLPTSchedulerILb1ELi64ELb0EEEEEEEEEvNT_6ParamsE)
        /*0020*/ 	.word	0x000000ff


	//----- nvinfo : EIATTR_FRAME_SIZE
	.align		4
.L_16:
        /*0024*/ 	.byte	0x04, 0x11
        /*0026*/ 	.short	(.L_18 - .L_17)
	.align		4
.L_17:
        /*0028*/ 	.word	index@(_ZN7cutlass13device_kernelIN5flash19enable_sm80_to_sm89INS1_16FlashAttnBwdSm80INS1_25CollectiveMainloopBwdSm80ILi1ELi1EN4cute5tupleIJNS5_1CILi64EEES8_NS7_ILi256EEEEEENS_10bfloat16_tEfNS_4arch4Sm80ELb1ELb0ELb1ELb1ELb0ELb0ELb0ELb0ELi2ELi4ELi2ELi2ELb0EEENS1_24CollectiveEpilogueBwdGQAISA_fSD_Li256ELb1ELb0EEENS1_25SingleTileBwdLPTSchedulerILb1ELi64ELb0EEEEEEEEEvNT_6ParamsE)
        /*002c*/ 	.word	0x00000038


	//----- nvinfo : EIATTR_REGCOUNT
	.align		4
.L_18:
        /*0030*/ 	.byte	0x04, 0x2f
        /*0032*/ 	.short	(.L_20 - .L_19)
	.align		4
.L_19:
        /*0034*/ 	.word	index@(_ZN7cutlass13device_kernelIN5flash32FlashAttnBwdPostprocessConvertdQIN4cute5tupleIJNS3_1CILi64EEENS5_ILi256EEEEEENS_10bfloat16_tEfNS_4arch4Sm80ELi256ENS3_8TiledMMAINS3_8MMA_AtomIJNS3_30SM80_16x8x16_F32BF16BF16F32_TNEEEENS3_6LayoutINS4_IJNS5_ILi2EEENS5_ILi4EEENS5_ILi1EEEEEENS4_IJSJ_SH_NS5_ILi0EEEEEEEENS4_IJNS5_ILi32EEES6_NS5_ILi16EEEEEEEELb0EEEEEvNT_6ParamsE)
        /*0038*/ 	.word	0x00000056


	//----- nvinfo : EIATTR_FRAME_SIZE
	.align		4
.L_20:
        /*003c*/ 	.byte	0x04, 0x11
        /*003e*/ 	.short	(.L_22 - .L_21)
	.align		4
.L_21:
        /*0040*/ 	.word	index@(_ZN7cutlass13device_kernelIN5flash32FlashAttnBwdPostprocessConvertdQIN4cute5tupleIJNS3_1CILi64EEENS5_ILi256EEEEEENS_10bfloat16_tEfNS_4arch4Sm80ELi256ENS3_8TiledMMAINS3_8MMA_AtomIJNS3_30SM80_16x8x16_F32BF16BF16F32_TNEEEENS3_6LayoutINS4_IJNS5_ILi2EEENS5_ILi4EEENS5_ILi1EEEEEENS4_IJSJ_SH_NS5_ILi0EEEEEEEENS4_IJNS5_ILi32EEES6_NS5_ILi16EEEEEEEELb0EEEEEvNT_6ParamsE)
        /*0044*/ 	.word	0x00000000


	//----- nvinfo : EIATTR_REGCOUNT
	.align		4
.L_22:
        /*0048*/ 	.byte	0x04, 0x2f
        /*004a*/ 	.short	(.L_24 - .L_23)
	.align		4
.L_23:
        /*004c*/ 	.word	index@(_ZN7cutlass13device_kernelIN5flash19enable_sm80_to_sm89INS1_16FlashAttnBwdSm80INS1_25CollectiveMainloopBwdSm80ILi1ELi1EN4cute5tupleIJNS5_1CILi64EEES8_NS7_ILi256EEEEEENS_10bfloat16_tEfNS_4arch4Sm80ELb1ELb0ELb1ELb1ELb0ELb0ELb0ELb0ELi2ELi4ELi2ELi2ELb0EEENS1_21CollectiveEpilogueBwdISA_SB_SD_Li256ELb1ELb0ELi4EEENS1_25SingleTileBwdLPTSchedulerILb1ELi64ELb0EEEEEEEEEvNT_6ParamsE)
        /*0050*/ 	.word	0x000000ff


	//----- nvinfo : EIATTR_FRAME_SIZE
	.align		4
.L_24:
        /*0054*/ 	.byte	0x04, 0x11
        /*0056*/ 	.short	(.L_26 - .L_25)
	.align		4
.L_25:
        /*0058*/ 	.word	index@(_ZN7cutlass13device_kernelIN5flash19enable_sm80_to_sm89INS1_16FlashAttnBwdSm80INS1_25CollectiveMainloopBwdSm80ILi1ELi1EN4cute5tupleIJNS5_1CILi64EEES8_NS7_ILi256EEEEEENS_10bfloat16_tEfNS_4arch4Sm80ELb1ELb0ELb1ELb1ELb0ELb0ELb0ELb0ELi2ELi4ELi2ELi2ELb0EEENS1_21CollectiveEpilogueBwdISA_SB_SD_Li256ELb1ELb0ELi4EEENS1_25SingleTileBwdLPTSchedulerILb1ELi64ELb0EEEEEEEEEvNT_6ParamsE)
        /*005c*/ 	.word	0x00000038


	//----- nvinfo : EIATTR_REGCOUNT
	.align		4
.L_26:
        /*0060*/ 	.byte	0x04, 0x2f
        /*0062*/ 	.short	(.L_28 - .L_27)
	.align		4
.L_27:
        /*0064*/ 	.word	index@(_ZN7cutlass13device_kernelIN5flash22FlashAttnBwdPreprocessIN4cute5tupleIJNS3_1CILi64EEENS5_ILi256EEEEEENS_10bfloat16_tEfNS_4arch4Sm80ELb1ELb0EEEEEvNT_6ParamsE)
        /*0068*/ 	.word	0x00000077


	//----- nvinfo : EIATTR_FRAME_SIZE
	.align		4
.L_28:
        /*006c*/ 	.byte	0x04, 0x11
        /*006e*/ 	.short	(.L_30 - .L_29)
	.align		4
.L_29:
        /*0070*/ 	.word	index@(_ZN7cutlass13device_kernelIN5flash22FlashAttnBwdPreprocessIN4cute5tupleIJNS3_1CILi64EEENS5_ILi256EEEEEENS_10bfloat16_tEfNS_4arch4Sm80ELb1ELb0EEEEEvNT_6ParamsE)
        /*0074*/ 	.word	0x00000000


	//----- nvinfo : EIATTR_REGCOUNT
	.align		4
.L_30:
        /*0078*/ 	.byte	0x04, 0x2f
        /*007a*/ 	.short	(.L_32 - .L_31)
	.align		4
.L_31:
        /*007c*/ 	.word	index@(_ZN7cutlass13device_kernelIN5flash19enable_sm80_to_sm89INS1_16FlashAttnBwdSm80INS1_25CollectiveMainloopBwdSm80ILi1ELi1EN4cute5tupleIJNS5_1CILi64EEES8_NS7_ILi256EEEEEENS_10bfloat16_tEfNS_4arch4Sm80ELb1ELb0ELb1ELb0ELb0ELb0ELb0ELb0ELi2ELi4ELi2ELi2ELb0EEENS1_24CollectiveEpilogueBwdGQAISA_fSD_Li256ELb0ELb0EEENS1_25SingleTileBwdLPTSchedulerILb0ELi64ELb0EEEEEEEEEvNT_6ParamsE)
        /*0080*/ 	.word	0x000000ff


	//----- nvinfo : EIATTR_FRAME_SIZE
	.align		4
.L_32:
        /*0084*/ 	.byte	0x04, 0x11
        /*0086*/ 	.short	(.L_34 - .L_33)
	.align		4
.L_33:
        /*0088*/ 	.word	index@(_ZN7cutlass13device_kernelIN5flash19enable_sm80_to_sm89INS1_16FlashAttnBwdSm80INS1_25CollectiveMainloopBwdSm80ILi1ELi1EN4cute5tupleIJNS5_1CILi64EEES8_NS7_ILi256EEEEEENS_10bfloat16_tEfNS_4arch4Sm80ELb1ELb0ELb1ELb0ELb0ELb0ELb0ELb0ELi2ELi4ELi2ELi2ELb0EEENS1_24CollectiveEpilogueBwdGQAISA_fSD_Li256ELb0ELb0EEENS1_25SingleTileBwdLPTSchedulerILb0ELi64ELb0EEEEEEEEEvNT_6ParamsE)
        /*008c*/ 	.word	0x00000040


	//----- nvinfo : EIATTR_REGCOUNT
	.align		4
.L_34:
        /*0090*/ 	.byte	0x04, 0x2f
        /*0092*/ 	.short	(.L_36 - .L_35)
	.align		4
.L_35:
        /*0094*/ 	.word	index@(_ZN7cutlass13device_kernelIN5flash19enable_sm80_to_sm89INS1_16FlashAttnBwdSm80INS1_25CollectiveMainloopBwdSm80ILi1ELi1EN4cute5tupleIJNS5_1CILi64EEES8_NS7_ILi256EEEEEENS_10bfloat16_tEfNS_4arch4Sm80ELb1ELb0ELb1ELb0ELb0ELb0ELb0ELb0ELi2ELi4ELi2ELi2ELb0EEENS1_21CollectiveEpilogueBwdISA_SB_SD_Li256ELb0ELb0ELi4EEENS1_25SingleTileBwdLPTSchedulerILb0ELi64ELb0EEEEEEEEEvNT_6ParamsE)
        /*0098*/ 	.word	0x000000ff


	//----- nvinfo : EIATTR_FRAME_SIZE
	.align		4
.L_36:
        /*009c*/ 	.byte	0x04, 0x11
        /*009e*/ 	.short	(.L_38 - .L_37)
	.align		4
.L_37:
        /*00a0*/ 	.word	index@(_ZN7cutlass13device_kernelIN5flash19enable_sm80_to_sm89INS1_16FlashAttnBwdSm80INS1_25CollectiveMainloopBwdSm80ILi1ELi1EN4cute5tupleIJNS5_1CILi64EEES8_NS7_ILi256EEEEEENS_10bfloat16_tEfNS_4arch4Sm80ELb1ELb0ELb1ELb0ELb0ELb0ELb0ELb0ELi2ELi4ELi2ELi2ELb0EEENS1_21CollectiveEpilogueBwdISA_SB_SD_Li256ELb0ELb0ELi4EEENS1_25SingleTileBwdLPTSchedulerILb0ELi64ELb0EEEEEEEEEvNT_6ParamsE)
        /*00a4*/ 	.word	0x00000048


	//----- nvinfo : EIATTR_REGCOUNT
	.align		4
.L_38:
        /*00a8*/ 	.byte	0x04, 0x2f
        /*00aa*/ 	.short	(.L_40 - .L_39)
	.align		4
.L_39:
        /*00ac*/ 	.word	index@(_ZN7cutlass13device_kernelIN5flash19enable_sm80_to_sm89INS1_16FlashAttnBwdSm80INS1_25CollectiveMainloopBwdSm80ILi1ELi1EN4cute5tupleIJNS5_1CILi64EEES8_NS7_ILi256EEEEEENS_10bfloat16_tEfNS_4arch4Sm80ELb0ELb1ELb1ELb1ELb0ELb0ELb0ELb0ELi2ELi4ELi2ELi2ELb0EEENS1_24CollectiveEpilogueBwdGQAISA_fSD_Li256ELb1ELb0EEENS1_19SingleTileSchedulerILb1ELb0ELb0ELi64EEEEEEEEEvNT_6ParamsE)
        /*00b0*/ 	.word	0x000000ff


	//----- nvinfo : EIATTR_FRAME_SIZE
	.align		4
.L_40:
        /*00b4*/ 	.byte	0x04, 0x11
        /*00b6*/ 	.short	(.L_42 - .L_41)
	.align		4
.L_41:
        /*00b8*/ 	.word	index@(_ZN7cutlass13device_kernelIN5flash19enable_sm80_to_sm89INS1_16FlashAttnBwdSm80INS1_25CollectiveMainloopBwdSm80ILi1ELi1EN4cute5tupleIJNS5_1CILi64EEES8_NS7_ILi256EEEEEENS_10bfloat16_tEfNS_4arch4Sm80ELb0ELb1ELb1ELb1ELb0ELb0ELb0ELb0ELi2ELi4ELi2ELi2ELb0EEENS1_24CollectiveEpilogueBwdGQAISA_fSD_Li256ELb1ELb0EEENS1_19SingleTileSchedulerILb1ELb0ELb0ELi64EEEEEEEEEvNT_6ParamsE)
        /*00bc*/ 	.word	0x00000040


	//----- nvinfo : EIATTR_REGCOUNT
	.align		4
.L_42:
        /*00c0*/ 	.byte	0x04, 0x2f
        /*00c2*/ 	.short	(.L_44 - .L_43)
	.align		4
.L_43:
        /*00c4*/ 	.word	index@(_ZN7cutlass13device_kernelIN5flash19enable_sm80_to_sm89INS1_16FlashAttnBwdSm80INS1_25CollectiveMainloopBwdSm80ILi1ELi1EN4cute5tupleIJNS5_1CILi64EEES8_NS7_ILi256EEEEEENS_10bfloat16_tEfNS_4arch4Sm80ELb0ELb1ELb1ELb1ELb0ELb0ELb0ELb0ELi2ELi4ELi2ELi2ELb0EEENS1_21CollectiveEpilogueBwdISA_SB_SD_Li256ELb1ELb0ELi4EEENS1_19SingleTileSchedulerILb1ELb0ELb0ELi64EEEEEEEEEvNT_6ParamsE)
        /*00c8*/ 	.word	0x000000ff


	//----- nvinfo : EIATTR_FRAME_SIZE
	.align		4
.L_44:
        /*00cc*/ 	.byte	0x04, 0x11
        /*00ce*/ 	.short	(.L_46 - .L_45)
	.align		4
.L_45:
        /*00d0*/ 	.word	index@(_ZN7cutlass13device_kernelIN5flash19enable_sm80_to_sm89INS1_16FlashAttnBwdSm80INS1_25CollectiveMainloopBwdSm80ILi1ELi1EN4cute5tupleIJNS5_1CILi64EEES8_NS7_ILi256EEEEEENS_10bfloat16_tEfNS_4arch4Sm80ELb0ELb1ELb1ELb1ELb0ELb0ELb0ELb0ELi2ELi4ELi2ELi2ELb0EEENS1_21CollectiveEpilogueBwdISA_SB_SD_Li256ELb1ELb0ELi4EEENS1_19SingleTileSchedulerILb1ELb0ELb0ELi64EEEEEEEEEvNT_6ParamsE)
        /*00d4*/ 	.word	0x00000040


	//----- nvinfo : EIATTR_REGCOUNT
	.align		4
.L_46:
        /*00d8*/ 	.byte	0x04, 0x2f
        /*00da*/ 	.short	(.L_48 - .L_47)
	.align		4
.L_47:
        /*00dc*/ 	.word	index@(_ZN7cutlass13device_kernelIN5flash19enable_sm80_to_sm89INS1_16FlashAttnBwdSm80INS1_25CollectiveMainloopBwdSm80ILi1ELi1EN4cute5tupleIJNS5_1CILi64EEES8_NS7_ILi256EEEEEENS_10bfloat16_tEfNS_4arch4Sm80ELb0ELb1ELb1ELb0ELb0ELb0ELb0ELb0ELi2ELi4ELi2ELi2ELb0EEENS1_24CollectiveEpilogueBwdGQAISA_fSD_Li256ELb0ELb0EEENS1_19SingleTileSchedulerILb0ELb0ELb0ELi64EEEEEEEEEvNT_6ParamsE)
        /*00e0*/ 	.word	0x000000ff


	//----- nvinfo : EIATTR_FRAME_SIZE
	.align		4
.L_48:
        /*00e4*/ 	.byte	0x04, 0x11
        /*00e6*/ 	.short	(.L_50 - .L_49)
	.align		4
.L_49:
        /*00e8*/ 	.word	index@(_ZN7cutlass13device_kernelIN5flash19enable_sm80_to_sm89INS1_16FlashAttnBwdSm80INS1_25CollectiveMainloopBwdSm80ILi1ELi1EN4cute5tupleIJNS5_1CILi64EEES8_NS7_ILi256EEEEEENS_10bfloat16_tEfNS_4arch4Sm80ELb0ELb1ELb1ELb0ELb0ELb0ELb0ELb0ELi2ELi4ELi2ELi2ELb0EEENS1_24CollectiveEpilogueBwdGQAISA_fSD_Li256ELb0ELb0EEENS1_19SingleTileSchedulerILb0ELb0ELb0ELi64EEEEEEEEEvNT_6ParamsE)
        /*00ec*/ 	.word	0x00000038


	//----- nvinfo : EIATTR_REGCOUNT
	.align		4
.L_50:
        /*00f0*/ 	.byte	0x04, 0x2f
        /*00f2*/ 	.short	(.L_52 - .L_51)
	.align		4
.L_51:
        /*00f4*/ 	.word	index@(_ZN7cutlass13device_kernelIN5flash19enable_sm80_to_sm89INS1_16FlashAttnBwdSm80INS1_25CollectiveMainloopBwdSm80ILi1ELi1EN4cute5tupleIJNS5_1CILi64EEES8_NS7_ILi256EEEEEENS_10bfloat16_tEfNS_4arch4Sm80ELb0ELb1ELb1ELb0ELb0ELb0ELb0ELb0ELi2ELi4ELi2ELi2ELb0EEENS1_21CollectiveEpilogueBwdISA_SB_SD_Li256ELb0ELb0ELi4EEENS1_19SingleTileSchedulerILb0ELb0ELb0ELi64EEEEEEEEEvNT_6ParamsE)
        /*00f8*/ 	.word	0x000000ff


	//----- nvinfo : EIATTR_FRAME_SIZE
	.align		4
.L_52:
        /*00fc*/ 	.byte	0x04, 0x11
        /*00fe*/ 	.short	(.L_54 - .L_53)
	.align		4
.L_53:
        /*0100*/ 	.word	index@(_ZN7cutlass13device_kernelIN5flash19enable_sm80_to_sm89INS1_16FlashAttnBwdSm80INS1_25CollectiveMainloopBwdSm80ILi1ELi1EN4cute5tupleIJNS5_1CILi64EEES8_NS7_ILi256EEEEEENS_10bfloat16_tEfNS_4arch4Sm80ELb0ELb1ELb1ELb0ELb0ELb0ELb0ELb0ELi2ELi4ELi2ELi2ELb0EEENS1_21CollectiveEpilogueBwdISA_SB_SD_Li256ELb0ELb0ELi4EEENS1_19SingleTileSchedulerILb0ELb0ELb0ELi64EEEEEEEEEvNT_6ParamsE)
        /*0104*/ 	.word	0x00000038


	//----- nvinfo : EIATTR_REGCOUNT
	.align		4
.L_54:
        /*0108*/ 	.byte	0x04, 0x2f
        /*010a*/ 	.short	(.L_56 - .L_55)
	.align		4
.L_55:
        /*010c*/ 	.word	index@(_ZN7cutlass13device_kernelIN5flash19enable_sm80_to_sm89INS1_16FlashAttnBwdSm80INS1_25CollectiveMainloopBwdSm80ILi1ELi1EN4cute5tupleIJNS5_1CILi64EEES8_NS7_ILi256EEEEEENS_10bfloat16_tEfNS_4arch4Sm80ELb0ELb0ELb1ELb1ELb0ELb0ELb0ELb0ELi2ELi4ELi2ELi2ELb0EEENS1_24CollectiveEpilogueBwdGQAISA_fSD_Li256ELb1ELb0EEENS1_19SingleTileSchedulerILb1ELb0ELb0ELi64EEEEEEEEEvNT_6ParamsE)
        /*0110*/ 	.word	0x000000ff


	//----- nvinfo : EIATTR_FRAME_SIZE
	.align		4
.L_56:
        /*0114*/ 	.byte	0x04, 0x11
        /*0116*/ 	.short	(.L_58 - .L_57)
	.align		4
.L_57:
        /*0118*/ 	.word	index@(_ZN7cutlass13device_kernelIN5flash19enable_sm80_to_sm89INS1_16FlashAttnBwdSm80INS1_25CollectiveMainloopBwdSm80ILi1ELi1EN4cute5tupleIJNS5_1CILi64EEES8_NS7_ILi256EEEEEENS_10bfloat16_tEfNS_4arch4Sm80ELb0ELb0ELb1ELb1ELb0ELb0ELb0ELb0ELi2ELi4ELi2ELi2ELb0EEENS1_24CollectiveEpilogueBwdGQAISA_fSD_Li256ELb1ELb0EEENS1_19SingleTileSchedulerILb1ELb0ELb0ELi64EEEEEEEEEvNT_6ParamsE)
        /*011c*/ 	.word	0x00000038


	//----- nvinfo : EIATTR_REGCOUNT
	.align		4
.L_58:
        /*0120*/ 	.byte	0x04, 0x2f
        /*0122*/ 	.short	(.L_60 - .L_59)
	.align		4
.L_59:
        /*0124*/ 	.word	index@(_ZN7cutlass13device_kernelIN5flash19enable_sm80_to_sm89INS1_16FlashAttnBwdSm80INS1_25CollectiveMainloopBwdSm80ILi1ELi1EN4cute5tupleIJNS5_1CILi64EEES8_NS7_ILi256EEEEEENS_10bfloat16_tEfNS_4arch4Sm80ELb0ELb0ELb1ELb1ELb0ELb0ELb0ELb0ELi2ELi4ELi2ELi2ELb0EEENS1_21CollectiveEpilogueBwdISA_SB_SD_Li256ELb1ELb0ELi4EEENS1_19SingleTileSchedulerILb1ELb0ELb0ELi64EEEEEEEEEvNT_6ParamsE)
        /*0128*/ 	.word	0x000000ff


	//----- nvinfo : EIATTR_FRAME_SIZE
	.align		4
.L_60:
        /*012c*/ 	.byte	0x04, 0x11
        /*012e*/ 	.short	(.L_62 - .L_61)
	.align		4
.L_61:
        /*0130*/ 	.word	index@(_ZN7cutlass13device_kernelIN5flash19enable_sm80_to_sm89INS1_16FlashAttnBwdSm80INS1_25CollectiveMainloopBwdSm80ILi1ELi1EN4cute5tupleIJNS5_1CILi64EEES8_NS7_ILi256EEEEEENS_10bfloat16_tEfNS_4arch4Sm80ELb0ELb0ELb1ELb1ELb0ELb0ELb0ELb0ELi2ELi4ELi2ELi2ELb0EEENS1_21CollectiveEpilogueBwdISA_SB_SD_Li256ELb1ELb0ELi4EEENS1_19SingleTileSchedulerILb1ELb0ELb0ELi64EEEEEEEEEvNT_6ParamsE)
        /*0134*/ 	.word	0x00000038


	//----- nvinfo : EIATTR_REGCOUNT
	.align		4
.L_62:
        /*0138*/ 	.byte	0x04, 0x2f
        /*013a*/ 	.short	(.L_64 - .L_63)
	.align		4
.L_63:
        /*013c*/ 	.word	index@(_ZN7cutlass13device_kernelIN5flash19enable_sm80_to_sm89INS1_16FlashAttnBwdSm80INS1_25CollectiveMainloopBwdSm80ILi1ELi1EN4cute5tupleIJNS5_1CILi64EEES8_NS7_ILi256EEEEEENS_10bfloat16_tEfNS_4arch4Sm80ELb0ELb0ELb1ELb0ELb0ELb0ELb0ELb0ELi2ELi4ELi2ELi2ELb0EEENS1_24CollectiveEpilogueBwdGQAISA_fSD_Li256ELb0ELb0EEENS1_19SingleTileSchedulerILb0ELb0ELb0ELi64EEEEEEEEEvNT_6ParamsE)
        /*0140*/ 	.word	0x000000ff


	//----- nvinfo : EIATTR_FRAME_SIZE
	.align		4
.L_64:
        /*0144*/ 	.byte	0x04, 0x11
        /*0146*/ 	.short	(.L_66 - .L_65)
	.align		4
.L_65:
        /*0148*/ 	.word	index@(_ZN7cutlass13device_kernelIN5flash19enable_sm80_to_sm89INS1_16FlashAttnBwdSm80INS1_25CollectiveMainloopBwdSm80ILi1ELi1EN4cute5tupleIJNS5_1CILi64EEES8_NS7_ILi256EEEEEENS_10bfloat16_tEfNS_4arch4Sm80ELb0ELb0ELb1ELb0ELb0ELb0ELb0ELb0ELi2ELi4ELi2ELi2ELb0EEENS1_24CollectiveEpilogueBwdGQAISA_fSD_Li256ELb0ELb0EEENS1_19SingleTileSchedulerILb0ELb0ELb0ELi64EEEEEEEEEvNT_6ParamsE)
        /*014c*/ 	.word	0x00000038


	//----- nvinfo : EIATTR_REGCOUNT
	.align		4
.L_66:
        /*0150*/ 	.byte	0x04, 0x2f
        /*0152*/ 	.short	(.L_68 - .L_67)
	.align		4
.L_67:
        /*0154*/ 	.word	index@(_ZN7cutlass13device_kernelIN5flash19enable_sm80_to_sm89INS1_16FlashAttnBwdSm80INS1_25CollectiveMainloopBwdSm80ILi1ELi1EN4cute5tupleIJNS5_1CILi64EEES8_NS7_ILi256EEEEEENS_10bfloat16_tEfNS_4arch4Sm80ELb0ELb0ELb1ELb0ELb0ELb0ELb0ELb0ELi2ELi4ELi2ELi2ELb0EEENS1_21CollectiveEpilogueBwdISA_SB_SD_Li256ELb0ELb0ELi4EEENS1_19SingleTileSchedulerILb0ELb0ELb0ELi64EEEEEEEEEvNT_6ParamsE)
        /*0158*/ 	.word	0x000000ff


	//----- nvinfo : EIATTR_FRAME_SIZE
	.align		4
.L_68:
        /*015c*/ 	.byte	0x04, 0x11
        /*015e*/ 	.short	(.L_70 - .L_69)
	.align		4
.L_69:
        /*0160*/ 	.word	index@(_ZN7cutlass13device_kernelIN5flash19enable_sm80_to_sm89INS1_16FlashAttnBwdSm80INS1_25CollectiveMainloopBwdSm80ILi1ELi1EN4cute5tupleIJNS5_1CILi64EEES8_NS7_ILi256EEEEEENS_10bfloat16_tEfNS_4arch4Sm80ELb0ELb0ELb1ELb0ELb0ELb0ELb0ELb0ELi2ELi4ELi2ELi2ELb0EEENS1_21CollectiveEpilogueBwdISA_SB_SD_Li256ELb0ELb0ELi4EEENS1_19SingleTileSchedulerILb0ELb0ELb0ELi64EEEEEEEEEvNT_6ParamsE)
        /*0164*/ 	.word	0x00000018


	//----- nvinfo : EIATTR_REGCOUNT
	.align		4
.L_70:
        /*0168*/ 	.byte	0x04, 0x2f
        /*016a*/ 	.short	(.L_72 - .L_71)
	.align		4
.L_71:
        /*016c*/ 	.word	index@(_ZN7cutlass13device_kernelIN5flash22FlashAttnBwdPreprocessIN4cute5tupleIJNS3_1CILi32EEENS5_ILi256EEEEEENS_10bfloat16_tEfNS_4arch4Sm80ELb1ELb1EEEEEvNT_6ParamsE)
        /*0170*/ 	.word	0x00000040


	//----- nvinfo : EIATTR_FRAME_SIZE
	.align		4
.L_72:
        /*0174*/ 	.byte	0x04, 0x11
        /*0176*/ 	.short	(.L_74 - .L_73)
	.align		4
.L_73:
        /*0178*/ 	.word	index@(_ZN7cutlass13device_kernelIN5flash22FlashAttnBwdPreprocessIN4cute5tupleIJNS3_1CILi32EEENS5_ILi256EEEEEENS_10bfloat16_tEfNS_4arch4Sm80ELb1ELb1EEEEEvNT_6ParamsE)
        /*017c*/ 	.word	0x00000000


	//----- nvinfo : EIATTR_REGCOUNT
	.align		4
.L_74:
        /*0180*/ 	.byte	0x04, 0x2f
        /*0182*/ 	.short	(.L_76 - .L_75)
	.align		4
.L_75:
        /*0184*/ 	.word	index@(_ZN7cutlass13device_kernelIN5flash19enable_sm80_to_sm89INS1_16FlashAttnBwdSm80INS1_25CollectiveMainloopBwdSm80ILi1ELi1EN4cute5tupleIJNS5_1CILi32EEENS7_ILi64EEENS7_ILi256EEEEEENS_10bfloat16_tEfNS_4arch4Sm80ELb1ELb0ELb1ELb1ELb0ELb0ELb0ELb0ELi2ELi2ELi2ELi1ELb1EEENS1_24CollectiveEpilogueBwdGQAISB_fSE_Li256ELb1ELb0EEENS1_25SingleTileBwdLPTSchedulerILb1ELi64ELb0EEEEEEEEEvNT_6ParamsE)
        /*0188*/ 	.word	0x000000ff


	//----- nvinfo : EIATTR_FRAME_SIZE
	.align		4
.L_76:
        /*018c*/ 	.byte	0x04, 0x11
        /*018e*/ 	.short	(.L_78 - .L_77)
	.align		4
.L_77:
        /*0190*/ 	.word	index@(_ZN7cutlass13device_kernelIN5flash19enable_sm80_to_sm89INS1_16FlashAttnBwdSm80INS1_25CollectiveMainloopBwdSm80ILi1ELi1EN4cute5tupleIJNS5_1CILi32EEENS7_ILi64EEENS7_ILi256EEEEEENS_10bfloat16_tEfNS_4arch4Sm80ELb1ELb0ELb1ELb1ELb0ELb0ELb0ELb0ELi2ELi2ELi2ELi1ELb1EEENS1_24CollectiveEpilogueBwdGQAISB_fSE_Li256ELb1ELb0EEENS1_25SingleTileBwdLPTSchedulerILb1ELi64ELb0EEEEEEEEEvNT_6ParamsE)
        /*0194*/ 	.word	0x000000d0


	//----- nvinfo : EIATTR_REGCOUNT
	.align		4
.L_78:
        /*0198*/ 	.byte	0x04, 0x2f
        /*019a*/ 	.short	(.L_80 - .L_79)
	.align		4
.L_79:
        /*019c*/ 	.word	index@(_ZN7cutlass13device_kernelIN5flash32FlashAttnBwdPostprocessConvertdQIN4cute5tupleIJNS3_1CILi32EEENS5_ILi256EEEEEENS_10bfloat16_tEfNS_4arch4Sm80ELi256ENS3_8TiledMMAINS3_8MMA_AtomIJNS3_30SM80_16x8x16_F32BF16BF16F32_TNEEEENS3_6LayoutINS4_IJNS5_ILi1EEENS5_ILi8EEESH_EEENS4_IJNS5_ILi0EEESH_SK_EEEEENS4_IJNS5_ILi16EEENS5_ILi128EEESN_EEEEELb0EEEEEvNT_6ParamsE)
        /*01a0*/ 	.word	0x00000033


	//----- nvinfo : EIATTR_FRAME_SIZE
	.align		4
.L_80:
        /*01a4*/ 	.byte	0x04, 0x11
        /*01a6*/ 	.short	(.L_82 - .L_81)
	.align		4
.L_81:
        /*01a8*/ 	.word	index@(_ZN7cutlass13device_kernelIN5flash32FlashAttnBwdPostprocessConvertdQIN4cute5tupleIJNS3_1CILi32EEENS5_ILi256EEEEEENS_10bfloat16_tEfNS_4arch4Sm80ELi256ENS3_8TiledMMAINS3_8MMA_AtomIJNS3_30SM80_16x8x16_F32BF16BF16F32_TNEEEENS3_6LayoutINS4_IJNS5_ILi1EEENS5_ILi8EEESH_EEENS4_IJNS5_ILi0EEESH_SK_EEEEENS4_IJNS5_ILi16EEENS5_ILi128EEESN_EEEEELb0EEEEEvNT_6ParamsE)
        /*01ac*/ 	.word	0x00000000


	//----- nvinfo : EIATTR_REGCOUNT
	.align		4
.L_82:
        /*01b0*/ 	.byte	0x04, 0x2f
        /*01b2*/ 	.short	(.L_84 - .L_83)
	.align		4
.L_83:
        /*01b4*/ 	.word	index@(_ZN7cutlass13device_kernelIN5flash19enable_sm80_to_sm89INS1_16FlashAttnBwdSm80INS1_25CollectiveMainloopBwdSm80ILi1ELi1EN4cute5tupleIJNS5_1CILi32EEENS7_ILi64EEENS7_ILi256EEEEEENS_10bfloat16_tEfNS_4arch4Sm80ELb1ELb0ELb1ELb1ELb0ELb0ELb0ELb0ELi2ELi2ELi2ELi1ELb1EEENS1_21CollectiveEpilogueBwdISB_SC_SE_Li256ELb1ELb0ELi4EEENS1_25SingleTileBwdLPTSchedulerILb1ELi64ELb0EEEEEEEEEvNT_6ParamsE)
        /*01b8*/ 	.word	0x000000ff


	//----- nvinfo : EIATTR_FRAME_SIZE
	.align		4
.L_84:
        /*01bc*/ 	.byte	0x04, 0x11
        /*01be*/ 	.short	(.L_86 - .L_85)
	.align		4
.L_85:
        /*01c0*/ 	.word	index@(_ZN7cutlass13device_kernelIN5flash19enable_sm80_to_sm89INS1_16FlashAttnBwdSm80INS1_25CollectiveMainloopBwdSm80ILi1ELi1EN4cute5tupleIJNS5_1CILi32EEENS7_ILi64EEENS7_ILi256EEEEEENS_10bfloat16_tEfNS_4arch4Sm80ELb1ELb0ELb1ELb1ELb0ELb0ELb0ELb0ELi2ELi2ELi2ELi1ELb1EEENS1_21CollectiveEpilogueBwdISB_SC_SE_Li256ELb1ELb0ELi4EEENS1_25SingleTileBwdLPTSchedulerILb1ELi64ELb0EEEEEEEEEvNT_6ParamsE)
        /*01c4*/ 	.word	0x000000c8


	//----- nvinfo : EIATTR_REGCOUNT
	.align		4
.L_86:
        /*01c8*/ 	.byte	0x04, 0x2f
        /*01ca*/ 	.short	(.L_88 - .L_87)
	.align		4
.L_87:
        /*01cc*/ 	.word	index@(_ZN7cutlass13device_kernelIN5flash22FlashAttnBwdPreprocessIN4cute5tupleIJNS3_1CILi32EEENS5_ILi256EEEEEENS_10bfloat16_tEfNS_4arch4Sm80ELb1ELb0EEEEEvNT_6ParamsE)
        /*01d0*/ 	.word	0x0000003d


	//----- nvinfo : EIATTR_FRAME_SIZE
	.align		4
.L_88:
        /*01d4*/ 	.byte	0x04, 0x11
        /*01d6*/ 	.short	(.L_90 - .L_89)
	.align		4
.L_89:
        /*01d8*/ 	.word	index@(_ZN7cutlass13device_kernelIN5flash22FlashAttnBwdPreprocessIN4cute5tupleIJNS3_1CILi32EEENS5_ILi256EEEEEENS_10bfloat16_tEfNS_4arch4Sm80ELb1ELb0EEEEEvNT_6ParamsE)
        /*01dc*/ 	.word	0x00000000


	//----- nvinfo : EIATTR_REGCOUNT
	.align		4
.L_90:
        /*01e0*/ 	.byte	0x04, 0x2f
        /*01e2*/ 	.short	(.L_92 - .L_91)
	.align		4
.L_91:
        /*01e4*/ 	.word	index@(_ZN7cutlass13device_kernelIN5flash19enable_sm80_to_sm89INS1_16FlashAttnBwdSm80INS1_25CollectiveMainloopBwdSm80ILi1ELi1EN4cute5tupleIJNS5_1CILi32EEENS7_ILi64EEENS7_ILi256EEEEEENS_10bfloat16_tEfNS_4arch4Sm80ELb1ELb0ELb1ELb0ELb0ELb0ELb0ELb0ELi2ELi2ELi2ELi1ELb1EEENS1_24CollectiveEpilogueBwdGQAISB_fSE_Li256ELb0ELb0EEENS1_25SingleTileBwdLPTSchedulerILb0ELi64ELb0EEEEEEEEEvNT_6ParamsE)
        /*01e8*/ 	.word	0x000000ff


	//----- nvinfo : EIATTR_FRAME_SIZE
	.align		4
.L_92:
        /*01ec*/ 	.byte	0x04, 0x11
        /*01ee*/ 	.short	(.L_94 - .L_93)
	.align		4
.L_93:
        /*01f0*/ 	.word	index@(_ZN7cutlass13device_kernelIN5flash19enable_sm80_to_sm89INS1_16FlashAttnBwdSm80INS1_25CollectiveMainloopBwdSm80ILi1ELi1EN4cute5tupleIJNS5_1CILi32EEENS7_ILi64EEENS7_ILi256EEEEEENS_10bfloat16_tEfNS_4arch4Sm80ELb1ELb0ELb1ELb0ELb0ELb0ELb0ELb0ELi2ELi2ELi2ELi1ELb1EEENS1_24CollectiveEpilogueBwdGQAISB_fSE_Li256ELb0ELb0EEENS1_25SingleTileBwdLPTSchedulerILb0ELi64ELb0EEEEEEEEEvNT_6ParamsE)
        /*01f4*/ 	.word	0x000000d8


	//----- nvinfo : EIATTR_REGCOUNT
	.align		4
.L_94:
        /*01f8*/ 	.byte	0x04, 0x2f
        /*01fa*/ 	.short	(.L_96 - .L_95)
	.align		4
.L_95:
        /*01fc*/ 	.word	index@(_ZN7cutlass13device_kernelIN5flash19enable_sm80_to_sm89INS1_16FlashAttnBwdSm80INS1_25CollectiveMainloopBwdSm80ILi1ELi1EN4cute5tupleIJNS5_1CILi32EEENS7_ILi64EEENS7_ILi256EEEEEENS_10bfloat16_tEfNS_4arch4Sm80ELb1ELb0ELb1ELb0ELb0ELb0ELb0ELb0ELi2ELi2ELi2ELi1ELb1EEENS1_21CollectiveEpilogueBwdISB_SC_SE_Li256ELb0ELb0ELi4EEENS1_25SingleTileBwdLPTSchedulerILb0ELi64ELb0EEEEEEEEEvNT_6ParamsE)
        /*0200*/ 	.word	0x000000ff


	//----- nvinfo : EIATTR_FRAME_SIZE
	.align		4
.L_96:
        /*0204*/ 	.byte	0x04, 0x11
        /*0206*/ 	.short	(.L_98 - .L_97)
	.align		4
.L_97:
        /*0208*/ 	.word	index@(_ZN7cutlass13device_kernelIN5flash19enable_sm80_to_sm89INS1_16FlashAttnBwdSm80INS1_25CollectiveMainloopBwdSm80ILi1ELi1EN4cute5tupleIJNS5_1CILi32EEENS7_ILi64EEENS7_ILi256EEEEEENS_10bfloat16_tEfNS_4arch4Sm80ELb1ELb0ELb1ELb0ELb0ELb0ELb0ELb0ELi2ELi2ELi2ELi1ELb1EEENS1_21CollectiveEpilogueBwdISB_SC_SE_Li256ELb0ELb0ELi4EEENS1_25SingleTileBwdLPTSchedulerILb0ELi64ELb0EEEEEEEEEvNT_6ParamsE)
        /*020c*/ 	.word	0x000000d8


	//----- nvinfo : EIATTR_REGCOUNT
	.align		4
.L_98:
        /*0210*/ 	.byte	0x04, 0x2f
        /*0212*/ 	.short	(.L_100 - .L_99)
	.align		4
.L_99:
        /*0214*/ 	.word	index@(_ZN7cutlass13device_kernelIN5flash19enable_sm80_to_sm89INS1_16FlashAttnBwdSm80INS1_25CollectiveMainloopBwdSm80ILi1ELi1EN4cute5tupleIJNS5_1CILi32EEENS7_ILi64EEENS7_ILi256EEEEEENS_10bfloat16_tEfNS_4arch4Sm80ELb0ELb1ELb1ELb1ELb0ELb0ELb0ELb0ELi2ELi2ELi2ELi1ELb1EEENS1_24CollectiveEpilogueBwdGQAISB_fSE_Li256ELb1ELb0EEENS1_19SingleTileSchedulerILb1ELb0ELb0ELi64EEEEEEEEEvNT_6ParamsE)
        /*0218*/ 	.word	0x000000ff


	//----- nvinfo : EIATTR_FRAME_SIZE
	.align		4
.L_100:
        /*021c*/ 	.byte	0x04, 0x11
        /*021e*/ 	.short	(.L_102 - .L_101)
	.align		4
.L_101:
        /*0220*/ 	.word	index@(_ZN7cutlass13device_kernelIN5flash19enable_sm80_to_sm89INS1_16FlashAttnBwdSm80INS1_25CollectiveMainloopBwdSm80ILi1ELi1EN4cute5tupleIJNS5_1CILi32EEENS7_ILi64EEENS7_ILi256EEEEEENS_10bfloat16_tEfNS_4arch4Sm80ELb0ELb1ELb1ELb1ELb0ELb0ELb0ELb0ELi2ELi2ELi2ELi1ELb1EEENS1_24CollectiveEpilogueBwdGQAISB_fSE_Li256ELb1ELb0EEENS1_19SingleTileSchedulerILb1ELb0ELb0ELi64EEEEEEEEEvNT_6ParamsE)
        /*0224*/ 	.word	0x000000d8


	//----- nvinfo : EIATTR_REGCOUNT
	.align		4
.L_102:
        /*0228*/ 	.byte	0x04, 0x2f
        /*022a*/ 	.short	(.L_104 - .L_103)
	.align		4
.L_103:
        /*022c*/ 	.word	index@(_ZN7cutlass13device_kernelIN5flash19enable_sm80_to_sm89INS1_16FlashAttnBwdSm80INS1_25CollectiveMainloopBwdSm80ILi1ELi1EN4cute5tupleIJNS5_1CILi32EEENS7_ILi64EEENS7_ILi256EEEEEENS_10bfloat16_tEfNS_4arch4Sm80ELb0ELb1ELb1ELb1ELb0ELb0ELb0ELb0ELi2ELi2ELi2ELi1ELb1EEENS1_21CollectiveEpilogueBwdISB_SC_SE_Li256ELb1ELb0ELi4EEENS1_19SingleTileSchedulerILb1ELb0ELb0ELi64EEEEEEEEEvNT_6ParamsE)
        /*0230*/ 	.word	0x000000ff


	//----- nvinfo : EIATTR_FRAME_SIZE
	.align		4
.L_104:
        /*0234*/ 	.byte	0x04, 0x11
        /*0236*/ 	.short	(.L_106 - .L_105)
	.align		4
.L_105:
        /*0238*/ 	.word	index@(_ZN7cutlass13device_kernelIN5flash19enable_sm80_to_sm89INS1_16FlashAttnBwdSm80INS1_25CollectiveMainloopBwdSm80ILi1ELi1EN4cute5tupleIJNS5_1CILi32EEENS7_ILi64EEENS7_ILi256EEEEEENS_10bfloat16_tEfNS_4arch4Sm80ELb0ELb1ELb1ELb1ELb0ELb0ELb0ELb0ELi2ELi2ELi2ELi1ELb1EEENS1_21CollectiveEpilogueBwdISB_SC_SE_Li256ELb1ELb0ELi4EEENS1_19SingleTileSchedulerILb1ELb0ELb0ELi64EEEEEEEEEvNT_6ParamsE)
        /*023c*/ 	.word	0x000000d8


	//----- nvinfo : EIATTR_REGCOUNT
	.align		4
.L_106:
        /*0240*/ 	.byte	0x04, 0x2f
        /*0242*/ 	.short	(.L_108 - .L_107)
	.align		4
.L_107:
        /*0244*/ 	.word	index@(_ZN7cutlass13device_kernelIN5flash19enable_sm80_to_sm89INS1_16FlashAttnBwdSm80INS1_25CollectiveMainloopBwdSm80ILi1ELi1EN4cute5tupleIJNS5_1CILi32EEENS7_ILi64EEENS7_ILi256EEEEEENS_10bfloat16_tEfNS_4arch4Sm80ELb0ELb1ELb1ELb0ELb0ELb0ELb0ELb0ELi2ELi2ELi2ELi1ELb1EEENS1_24CollectiveEpilogueBwdGQAISB_fSE_Li256ELb0ELb0EEENS1_19SingleTileSchedulerILb0ELb0ELb0ELi64EEEEEEEEEvNT_6ParamsE)
        /*0248*/ 	.word	0x000000ff


	//----- nvinfo : EIATTR_FRAME_SIZE
	.align		4
.L_108:
        /*024c*/ 	.byte	0x04, 0x11
        /*024e*/ 	.short	(.L_110 - .L_109)
	.align		4
.L_109:
        /*0250*/ 	.word	index@(_ZN7cutlass13device_kernelIN5flash19enable_sm80_to_sm89INS1_16FlashAttnBwdSm80INS1_25CollectiveMainloopBwdSm80ILi1ELi1EN4cute5tupleIJNS5_1CILi32EEENS7_ILi64EEENS7_ILi256EEEEEENS_10bfloat16_tEfNS_4arch4Sm80ELb0ELb1ELb1ELb0ELb0ELb0ELb0ELb0ELi2ELi2ELi2ELi1ELb1EEENS1_24CollectiveEpilogueBwdGQAISB_fSE_Li256ELb0ELb0EEENS1_19SingleTileSchedulerILb0ELb0ELb0ELi64EEEEEEEEEvNT_6ParamsE)
        /*0254*/ 	.word	0x000000d0


	//----- nvinfo : EIATTR_REGCOUNT
	.align		4
.L_110:
        /*0258*/ 	.byte	0x04, 0x2f
        /*025a*/ 	.short	(.L_112 - .L_111)
	.align		4
.L_111:
        /*025c*/ 	.word	index@(_ZN7cutlass13device_kernelIN5flash19enable_sm80_to_sm89INS1_16FlashAttnBwdSm80INS1_25CollectiveMainloopBwdSm80ILi1ELi1EN4cute5tupleIJNS5_1CILi32EEENS7_ILi64EEENS7_ILi256EEEEEENS_10bfloat16_tEfNS_4arch4Sm80ELb0ELb1ELb1ELb0ELb0ELb0ELb0ELb0ELi2ELi2ELi2ELi1ELb1EEENS1_21CollectiveEpilogueBwdISB_SC_SE_Li256ELb0ELb0ELi4EEENS1_19SingleTileSchedulerILb0ELb0ELb0ELi64EEEEEEEEEvNT_6ParamsE)
        /*0260*/ 	.word	0x000000ff


	//----- nvinfo : EIATTR_FRAME_SIZE
	.align		4
.L_112:
        /*0264*/ 	.byte	0x04, 0x11
        /*0266*/ 	.short	(.L_114 - .L_113)
	.align		4
.L_113:
        /*0268*/ 	.word	index@(_ZN7cutlass13device_kernelIN5flash19enable_sm80_to_sm89INS1_16FlashAttnBwdSm80INS1_25CollectiveMainloopBwdSm80ILi1ELi1EN4cute5tupleIJNS5_1CILi32EEENS7_ILi64EEENS7_ILi256EEEEEENS_10bfloat16_tEfNS_4arch4Sm80ELb0ELb1ELb1ELb0ELb0ELb0ELb0ELb0ELi2ELi2ELi2ELi1ELb1EEENS1_21CollectiveEpilogueBwdISB_SC_SE_Li256ELb0ELb0ELi4EEENS1_19SingleTileSchedulerILb0ELb0ELb0ELi64EEEEEEEEEvNT_6ParamsE)
        /*026c*/ 	.word	0x000000d0


	//----- nvinfo : EIATTR_REGCOUNT
	.align		4
.L_114:
        /*0270*/ 	.byte	0x04, 0x2f
        /*0272*/ 	.short	(.L_116 - .L_115)
	.align		4
.L_115:
        /*0274*/ 	.word	index@(_ZN7cutlass13device_kernelIN5flash19enable_sm80_to_sm89INS1_16FlashAttnBwdSm80INS1_25CollectiveMainloopBwdSm80ILi1ELi1EN4cute5tupleIJNS5_1CILi32EEENS7_ILi64EEENS7_ILi256EEEEEENS_10bfloat16_tEfNS_4arch4Sm80ELb0ELb0ELb1ELb1ELb0ELb0ELb0ELb0ELi2ELi2ELi2ELi1ELb1EEENS1_24CollectiveEpilogueBwdGQAISB_fSE_Li256ELb1ELb0EEENS1_19SingleTileSchedulerILb1ELb0ELb0ELi64EEEEEEEEEvNT_6ParamsE)
        /*0278*/ 	.word	0x000000ff


	//----- nvinfo : EIATTR_FRAME_SIZE
	.align		4
.L_116:
        /*027c*/ 	.byte	0x04, 0x11
        /*027e*/ 	.short	(.L_118 - .L_117)
	.align		4
.L_117:
        /*0280*/ 	.word	index@(_ZN7cutlass13device_kernelIN5flash19enable_sm80_to_sm89INS1_16FlashAttnBwdSm80INS1_25CollectiveMainloopBwdSm80ILi1ELi1EN4cute5tupleIJNS5_1CILi32EEENS7_ILi64EEENS7_ILi256EEEEEENS_10bfloat16_tEfNS_4arch4Sm80ELb0ELb0ELb1ELb1ELb0ELb0ELb0ELb0ELi2ELi2ELi2ELi1ELb1EEENS1_24CollectiveEpilogueBwdGQAISB_fSE_Li256ELb1ELb0EEENS1_19SingleTileSchedulerILb1ELb0ELb0ELi64EEEEEEEEEvNT_6ParamsE)
        /*0284*/ 	.word	0x000000c0


	//----- nvinfo : EIATTR_REGCOUNT
	.align		4
.L_118:
        /*0288*/ 	.byte	0x04, 0x2f
        /*028a*/ 	.short	(.L_120 - .L_119)
	.align		4
.L_119:
        /*028c*/ 	.word	index@(_ZN7cutlass13device_kernelIN5flash19enable_sm80_to_sm89INS1_16FlashAttnBwdSm80INS1_25CollectiveMainloopBwdSm80ILi1ELi1EN4cute5tupleIJNS5_1CILi32EEENS7_ILi64EEENS7_ILi256EEEEEENS_10bfloat16_tEfNS_4arch4Sm80ELb0ELb0ELb1ELb1ELb0ELb0ELb0ELb0ELi2ELi2ELi2ELi1ELb1EEENS1_21CollectiveEpilogueBwdISB_SC_SE_Li256ELb1ELb0ELi4EEENS1_19SingleTileSchedulerILb1ELb0ELb0ELi64EEEEEEEEEvNT_6ParamsE)
        /*0290*/ 	.word	0x000000ff


	//----- nvinfo : EIATTR_FRAME_SIZE
	.align		4
.L_120:
        /*0294*/ 	.byte	0x04, 0x11
        /*0296*/ 	.short	(.L_122 - .L_121)
	.align		4
.L_121:
        /*0298*/ 	.word	index@(_ZN7cutlass13device_kernelIN5flash19enable_sm80_to_sm89INS1_16FlashAttnBwdSm80INS1_25CollectiveMainloopBwdSm80ILi1ELi1EN4cute5tupleIJNS5_1CILi32EEENS7_ILi64EEENS7_ILi256EEEEEENS_10bfloat16_tEfNS_4arch4Sm80ELb0ELb0ELb1ELb1ELb0ELb0ELb0ELb0ELi2ELi2ELi2ELi1ELb1EEENS1_21CollectiveEpilogueBwdISB_SC_SE_Li256ELb1ELb0ELi4EEENS1_19SingleTileSchedulerILb1ELb0ELb0ELi64EEEEEEEEEvNT_6ParamsE)
        /*029c*/ 	.word	0x000000c0


	//----- nvinfo : EIATTR_REGCOUNT
	.align		4
.L_122:
        /*02a0*/ 	.byte	0x04, 0x2f
        /*02a2*/ 	.short	(.L_124 - .L_123)
	.align		4
.L_123:
        /*02a4*/ 	.word	index@(_ZN7cutlass13device_kernelIN5flash19enable_sm80_to_sm89INS1_16FlashAttnBwdSm80INS1_25CollectiveMainloopBwdSm80ILi1ELi1EN4cute5tupleIJNS5_1CILi32EEENS7_ILi64EEENS7_ILi256EEEEEENS_10bfloat16_tEfNS_4arch4Sm80ELb0ELb0ELb1ELb0ELb0ELb0ELb0ELb0ELi2ELi2ELi2ELi1ELb1EEENS1_24CollectiveEpilogueBwdGQAISB_fSE_Li256ELb0ELb0EEENS1_19SingleTileSchedulerILb0ELb0ELb0ELi64EEEEEEEEEvNT_6ParamsE)
        /*02a8*/ 	.word	0x000000ff


	//----- nvinfo : EIATTR_FRAME_SIZE
	.align		4
.L_124:
        /*02ac*/ 	.byte	0x04, 0x11
        /*02ae*/ 	.short	(.L_126 - .L_125)
	.align		4
.L_125:
        /*02b0*/ 	.word	index@(_ZN7cutlass13device_kernelIN5flash19enable_sm80_to_sm89INS1_16FlashAttnBwdSm80INS1_25CollectiveMainloopBwdSm80ILi1ELi1EN4cute5tupleIJNS5_1CILi32EEENS7_ILi64EEENS7_ILi256EEEEEENS_10bfloat16_tEfNS_4arch4Sm80ELb0ELb0ELb1ELb0ELb0ELb0ELb0ELb0ELi2ELi2ELi2ELi1ELb1EEENS1_24CollectiveEpilogueBwdGQAISB_fSE_Li256ELb0ELb0EEENS1_19SingleTileSchedulerILb0ELb0ELb0ELi64EEEEEEEEEvNT_6ParamsE)
        /*02b4*/ 	.word	0x000000b0


	//----- nvinfo : EIATTR_REGCOUNT
	.align		4
.L_126:
        /*02b8*/ 	.byte	0x04, 0x2f
        /*02ba*/ 	.short	(.L_128 - .L_127)
	.align		4
.L_127:
        /*02bc*/ 	.word	index@(_ZN7cutlass13device_kernelIN5flash19enable_sm80_to_sm89INS1_16FlashAttnBwdSm80INS1_25CollectiveMainloopBwdSm80ILi1ELi1EN4cute5tupleIJNS5_1CILi32EEENS7_ILi64EEENS7_ILi256EEEEEENS_10bfloat16_tEfNS_4arch4Sm80ELb0ELb0ELb1ELb0ELb0ELb0ELb0ELb0ELi2ELi2ELi2ELi1ELb1EEENS1_21CollectiveEpilogueBwdISB_SC_SE_Li256ELb0ELb0ELi4EEENS1_19SingleTileSchedulerILb0ELb0ELb0ELi64EEEEEEEEEvNT_6ParamsE)
        /*02c0*/ 	.word	0x000000ff


	//----- nvinfo : EIATTR_FRAME_SIZE
	.align		4
.L_128:
        /*02c4*/ 	.byte	0x04, 0x11
        /*02c6*/ 	.short	(.L_130 - .L_129)
	.align		4
.L_129:
        /*02c8*/ 	.word	index@(_ZN7cutlass13device_kernelIN5flash19enable_sm80_to_sm89INS1_16FlashAttnBwdSm80INS1_25CollectiveMainloopBwdSm80ILi1ELi1EN4cute5tupleIJNS5_1CILi32EEENS7_ILi64EEENS7_ILi256EEEEEENS_10bfloat16_tEfNS_4arch4Sm80ELb0ELb0ELb1ELb0ELb0ELb0ELb0ELb0ELi2ELi2ELi2ELi1ELb1EEENS1_21CollectiveEpilogueBwdISB_SC_SE_Li256ELb0ELb0ELi4EEENS1_19SingleTileSchedulerILb0ELb0ELb0ELi64EEEEEEEEEvNT_6ParamsE)
        /*02cc*/ 	.word	0x000000b8


	//----- nvinfo : EIATTR_MIN_STACK_SIZE
	.align		4
.L_130:
        /*02d0*/ 	.byte	0x04, 0x12
        /*02d2*/ 	.short	(.L_132 - .L_131)
	.align		4
.L_131:
        /*02d4*/ 	.word	index@(_ZN7cutlass13device_kernelIN5flash19enable_sm80_to_sm89INS1_16FlashAttnBwdSm80INS1_25CollectiveMainloopBwdSm80ILi1ELi1EN4cute5tupleIJNS5_1CILi32EEENS7_ILi64EEENS7_ILi256EEEEEENS_10bfloat16_tEfNS_4arch4Sm80ELb0ELb0ELb1ELb0ELb0ELb0ELb0ELb0ELi2ELi2ELi2ELi1ELb1EEENS1_21CollectiveEpilogueBwdISB_SC_SE_Li256ELb0ELb0ELi4EEENS1_19SingleTileSchedulerILb0ELb0ELb0ELi64EEEEEEEEEvNT_6ParamsE)
        /*02d8*/ 	.word	0x000000b8


	//----- nvinfo : EIATTR_MIN_STACK_SIZE
	.align		4
.L_132:
        /*02dc*/ 	.byte	0x04, 0x12
        /*02de*/ 	.short	(.L_134 - .L_133)
	.align		4
.L_133:
        /*02e0*/ 	.word	index@(_ZN7cutlass13device_kernelIN5flash19enable_sm80_to_sm89INS1_16FlashAttnBwdSm80INS1_25CollectiveMainloopBwdSm80ILi1ELi1EN4cute5tupleIJNS5_1CILi32EEENS7_ILi64EEENS7_ILi256EEEEEENS_10bfloat16_tEfNS_4arch4Sm80ELb0ELb0ELb1ELb0ELb0ELb0ELb0ELb0ELi2ELi2ELi2ELi1ELb1EEENS1_24CollectiveEpilogueBwdGQAISB_fSE_Li256ELb0ELb0EEENS1_19SingleTileSchedulerILb0ELb0ELb0ELi64EEEEEEEEEvNT_6ParamsE)
        /*02e4*/ 	.word	0x000000b0


	//----- nvinfo : EIATTR_MIN_STACK_SIZE
	.align		4
.L_134:
        /*02e8*/ 	.byte	0x04, 0x12
        /*02ea*/ 	.short	(.L_136 - .L_135)
	.align		4
.L_135:
        /*02ec*/ 	.word	index@(_ZN7cutlass13device_kernelIN5flash19enable_sm80_to_sm89INS1_16FlashAttnBwdSm80INS1_25CollectiveMainloopBwdSm80ILi1ELi1EN4cute5tupleIJNS5_1CILi32EEENS7_ILi64EEENS7_ILi256EEEEEENS_10bfloat16_tEfNS_4arch4Sm80ELb0ELb0ELb1ELb1ELb0ELb0ELb0ELb0ELi2ELi2ELi2ELi1ELb1EEENS1_21CollectiveEpilogueBwdISB_SC_SE_Li256ELb1ELb0ELi4EEENS1_19SingleTileSchedulerILb1ELb0ELb0ELi64EEEEEEEEEvNT_6ParamsE)
        /*02f0*/ 	.word	0x000000c0


	//----- nvinfo : EIATTR_MIN_STACK_SIZE
	.align		4
.L_136:
        /*02f4*/ 	.byte	0x04, 0x12
        /*02f6*/ 	.short	(.L_138 - .L_137)
	.align		4
.L_137:
        /*02f8*/ 	.word	index@(_ZN7cutlass13device_kernelIN5flash19enable_sm80_to_sm89INS1_16FlashAttnBwdSm80INS1_25CollectiveMainloopBwdSm80ILi1ELi1EN4cute5tupleIJNS5_1CILi32EEENS7_ILi64EEENS7_ILi256EEEEEENS_10bfloat16_tEfNS_4arch4Sm80ELb0ELb0ELb1ELb1ELb0ELb0ELb0ELb0ELi2ELi2ELi2ELi1ELb1EEENS1_24CollectiveEpilogueBwdGQAISB_fSE_Li256ELb1ELb0EEENS1_19SingleTileSchedulerILb1ELb0ELb0ELi64EEEEEEEEEvNT_6ParamsE)
        /*02fc*/ 	.word	0x000000c0


	//----- nvinfo : EIATTR_MIN_STACK_SIZE
	.align		4
.L_138:
        /*0300*/ 	.byte	0x04, 0x12
        /*0302*/ 	.short	(.L_140 - .L_139)
	.align		4
.L_139:
        /*0304*/ 	.word	index@(_ZN7cutlass13device_kernelIN5flash19enable_sm80_to_sm89INS1_16FlashAttnBwdSm80INS1_25CollectiveMainloopBwdSm80ILi1ELi1EN4cute5tupleIJNS5_1CILi32EEENS7_ILi64EEENS7_ILi256EEEEEENS_10bfloat16_tEfNS_4arch4Sm80ELb0ELb1ELb1ELb0ELb0ELb0ELb0ELb0ELi2ELi2ELi2ELi1ELb1EEENS1_21CollectiveEpilogueBwdISB_SC_SE_Li256ELb0ELb0ELi4EEENS1_19SingleTileSchedulerILb0ELb0ELb0ELi64EEEEEEEEEvNT_6ParamsE)
        /*0308*/ 	.word	0x000000d0


	//----- nvinfo : EIATTR_MIN_STACK_SIZE
	.align		4
.L_140:
        /*030c*/ 	.byte	0x04, 0x12
        /*030e*/ 	.short	(.L_142 - .L_141)
	.align		4
.L_141:
        /*0310*/ 	.word	index@(_ZN7cutlass13device_kernelIN5flash19enable_sm80_to_sm89INS1_16FlashAttnBwdSm80INS1_25CollectiveMainloopBwdSm80ILi1ELi1EN4cute5tupleIJNS5_1CILi32EEENS7_ILi64EEENS7_ILi256EEEEEENS_10bfloat16_tEfNS_4arch4Sm80ELb0ELb1ELb1ELb0ELb0ELb0ELb0ELb0ELi2ELi2ELi2ELi1ELb1EEENS1_24CollectiveEpilogueBwdGQAISB_fSE_Li256ELb0ELb0EEENS1_19SingleTileSchedulerILb0ELb0ELb0ELi64EEEEEEEEEvNT_6ParamsE)
        /*0314*/ 	.word	0x000000d0


	//----- nvinfo : EIATTR_MIN_STACK_SIZE
	.align		4
.L_142:
        /*0318*/ 	.byte	0x04, 0x12
        /*031a*/ 	.short	(.L_144 - .L_143)
	.align		4
.L_143:
        /*031c*/ 	.word	index@(_ZN7cutlass13device_kernelIN5flash19enable_sm80_to_sm89INS1_16FlashAttnBwdSm80INS1_25CollectiveMainloopBwdSm80ILi1ELi1EN4cute5tupleIJNS5_1CILi32EEENS7_ILi64EEENS7_ILi256EEEEEENS_10bfloat16_tEfNS_4arch4Sm80ELb0ELb1ELb1ELb1ELb0ELb0ELb0ELb0ELi2ELi2ELi2ELi1ELb1EEENS1_21CollectiveEpilogueBwdISB_SC_SE_Li256ELb1ELb0ELi4EEENS1_19SingleTileSchedulerILb1ELb0ELb0ELi64EEEEEEEEEvNT_6ParamsE)
        /*0320*/ 	.word	0x000000d8


	//----- nvinfo : EIATTR_MIN_STACK_SIZE
	.align		4
.L_144:
        /*0324*/ 	.byte	0x04, 0x12
        /*0326*/ 	.short	(.L_146 - .L_145)
	.align		4
.L_145:
        /*0328*/ 	.word	index@(_ZN7cutlass13device_kernelIN5flash19enable_sm80_to_sm89INS1_16FlashAttnBwdSm80INS1_25CollectiveMainloopBwdSm80ILi1ELi1EN4cute5tupleIJNS5_1CILi32EEENS7_ILi64EEENS7_ILi256EEEEEENS_10bfloat16_tEfNS_4arch4Sm80ELb0ELb1ELb1ELb1ELb0ELb0ELb0ELb0ELi2ELi2ELi2ELi1ELb1EEENS1_24CollectiveEpilogueBwdGQAISB_fSE_Li256ELb1ELb0EEENS1_19SingleTileSchedulerILb1ELb0ELb0ELi64EEEEEEEEEvNT_6ParamsE)
        /*032c*/ 	.word	0x000000d8


	//----- nvinfo : EIATTR_MIN_STACK_SIZE
	.align		4
.L_146:
        /*0330*/ 	.byte	0x04, 0x12
        /*0332*/ 	.short	(.L_148 - .L_147)
	.align		4
.L_147:
        /*0334*/ 	.word	index@(_ZN7cutlass13device_kernelIN5flash19enable_sm80_to_sm89INS1_16FlashAttnBwdSm80INS1_25CollectiveMainloopBwdSm80ILi1ELi1EN4cute5tupleIJNS5_1CILi32EEENS7_ILi64EEENS7_ILi256EEEEEENS_10bfloat16_tEfNS_4arch4Sm80ELb1ELb0ELb1ELb0ELb0ELb0ELb0ELb0ELi2ELi2ELi2ELi1ELb1EEENS1_21CollectiveEpilogueBwdISB_SC_SE_Li256ELb0ELb0ELi4EEENS1_25SingleTileBwdLPTSchedulerILb0ELi64ELb0EEEEEEEEEvNT_6ParamsE)
        /*0338*/ 	.word	0x000000d8


	//----- nvinfo : EIATTR_MIN_STACK_SIZE
	.align		4
.L_148:
        /*033c*/ 	.byte	0x04, 0x12
        /*033e*/ 	.short	(.L_150 - .L_149)
	.align		4
.L_149:
        /*0340*/ 	.word	index@(_ZN7cutlass13device_kernelIN5flash19enable_sm80_to_sm89INS1_16FlashAttnBwdSm80INS1_25CollectiveMainloopBwdSm80ILi1ELi1EN4cute5tupleIJNS5_1CILi32EEENS7_ILi64EEENS7_ILi256EEEEEENS_10bfloat16_tEfNS_4arch4Sm80ELb1ELb0ELb1ELb0ELb0ELb0ELb0ELb0ELi2ELi2ELi2ELi1ELb1EEENS1_24CollectiveEpilogueBwdGQAISB_fSE_Li256ELb0ELb0EEENS1_25SingleTileBwdLPTSchedulerILb0ELi64ELb0EEEEEEEEEvNT_6ParamsE)
        /*0344*/ 	.word	0x000000d8


	//----- nvinfo : EIATTR_MIN_STACK_SIZE
	.align		4
.L_150:
        /*0348*/ 	.byte	0x04, 0x12
        /*034a*/ 	.short	(.L_152 - .L_151)
	.align		4
.L_151:
        /*034c*/ 	.word	index@(_ZN7cutlass13device_kernelIN5flash22FlashAttnBwdPreprocessIN4cute5tupleIJNS3_1CILi32EEENS5_ILi256EEEEEENS_10bfloat16_tEfNS_4arch4Sm80ELb1ELb0EEEEEvNT_6ParamsE)
        /*0350*/ 	.word	0x00000000


	//----- nvinfo : EIATTR_MIN_STACK_SIZE
	.align		4
.L_152:
        /*0354*/ 	.byte	0x04, 0x12
        /*0356*/ 	.short	(.L_154 - .L_153)
	.align		4
.L_153:
        /*0358*/ 	.word	index@(_ZN7cutlass13device_kernelIN5flash19enable_sm80_to_sm89INS1_16FlashAttnBwdSm80INS1_25CollectiveMainloopBwdSm80ILi1ELi1EN4cute5tupleIJNS5_1CILi32EEENS7_ILi64EEENS7_ILi256EEEEEENS_10bfloat16_tEfNS_4arch4Sm80ELb1ELb0ELb1ELb1ELb0ELb0ELb0ELb0ELi2ELi2ELi2ELi1ELb1EEENS1_21CollectiveEpilogueBwdISB_SC_SE_Li256ELb1ELb0ELi4EEENS1_25SingleTileBwdLPTSchedulerILb1ELi64ELb0EEEEEEEEEvNT_6ParamsE)
        /*035c*/ 	.word	0x000000c8


	//----- nvinfo : EIATTR_MIN_STACK_SIZE
	.align		4
.L_154:
        /*0360*/ 	.byte	0x04, 0x12
        /*0362*/ 	.short	(.L_156 - .L_155)
	.align		4
.L_155:
        /*0364*/ 	.word	index@(_ZN7cutlass13device_kernelIN5flash32FlashAttnBwdPostprocessConvertdQIN4cute5tupleIJNS3_1CILi32EEENS5_ILi256EEEEEENS_10bfloat16_tEfNS_4arch4Sm80ELi256ENS3_8TiledMMAINS3_8MMA_AtomIJNS3_30SM80_16x8x16_F32BF16BF16F32_TNEEEENS3_6LayoutINS4_IJNS5_ILi1EEENS5_ILi8EEESH_EEENS4_IJNS5_ILi0EEESH_SK_EEEEENS4_IJNS5_ILi16EEENS5_ILi128EEESN_EEEEELb0EEEEEvNT_6ParamsE)
        /*0368*/ 	.word	0x00000000


	//----- nvinfo : EIATTR_MIN_STACK_SIZE
	.align		4
.L_156:
        /*036c*/ 	.byte	0x04, 0x12
        /*036e*/ 	.short	(.L_158 - .L_157)
	.align		4
.L_157:
        /*0370*/ 	.word	index@(_ZN7cutlass13device_kernelIN5flash19enable_sm80_to_sm89INS1_16FlashAttnBwdSm80INS1_25CollectiveMainloopBwdSm80ILi1ELi1EN4cute5tupleIJNS5_1CILi32EEENS7_ILi64EEENS7_ILi256EEEEEENS_10bfloat16_tEfNS_4arch4Sm80ELb1ELb0ELb1ELb1ELb0ELb0ELb0ELb0ELi2ELi2ELi2ELi1ELb1EEENS1_24CollectiveEpilogueBwdGQAISB_fSE_Li256ELb1ELb0EEENS1_25SingleTileBwdLPTSchedulerILb1ELi64ELb0EEEEEEEEEvNT_6ParamsE)
        /*0374*/ 	.word	0x000000d0


	//----- nvinfo : EIATTR_MIN_STACK_SIZE
	.align		4
.L_158:
        /*0378*/ 	.byte	0x04, 0x12
        /*037a*/ 	.short	(.L_160 - .L_159)
	.align		4
.L_159:
        /*037c*/ 	.word	index@(_ZN7cutlass13device_kernelIN5flash22FlashAttnBwdPreprocessIN4cute5tupleIJNS3_1CILi32EEENS5_ILi256EEEEEENS_10bfloat16_tEfNS_4arch4Sm80ELb1ELb1EEEEEvNT_6ParamsE)
        /*0380*/ 	.word	0x00000000


	//----- nvinfo : EIATTR_MIN_STACK_SIZE
	.align		4
.L_160:
        /*0384*/ 	.byte	0x04, 0x12
        /*0386*/ 	.short	(.L_162 - .L_161)
	.align		4
.L_161:
        /*0388*/ 	.word	index@(_ZN7cutlass13device_kernelIN5flash19enable_sm80_to_sm89INS1_16FlashAttnBwdSm80INS1_25CollectiveMainloopBwdSm80ILi1ELi1EN4cute5tupleIJNS5_1CILi64EEES8_NS7_ILi256EEEEEENS_10bfloat16_tEfNS_4arch4Sm80ELb0ELb0ELb1ELb0ELb0ELb0ELb0ELb0ELi2ELi4ELi2ELi2ELb0EEENS1_21CollectiveEpilogueBwdISA_SB_SD_Li256ELb0ELb0ELi4EEENS1_19SingleTileSchedulerILb0ELb0ELb0ELi64EEEEEEEEEvNT_6ParamsE)
        /*038c*/ 	.word	0x00000018


	//----- nvinfo : EIATTR_MIN_STACK_SIZE
	.align		4
.L_162:
        /*0390*/ 	.byte	0x04, 0x12
        /*0392*/ 	.short	(.L_164 - .L_163)
	.align		4
.L_163:
        /*0394*/ 	.word	index@(_ZN7cutlass13device_kernelIN5flash19enable_sm80_to_sm89INS1_16FlashAttnBwdSm80INS1_25CollectiveMainloopBwdSm80ILi1ELi1EN4cute5tupleIJNS5_1CILi64EEES8_NS7_ILi256EEEEEENS_10bfloat16_tEfNS_4arch4Sm80ELb0ELb0ELb1ELb0ELb0ELb0ELb0ELb0ELi2ELi4ELi2ELi2ELb0EEENS1_24CollectiveEpilogueBwdGQAISA_fSD_Li256ELb0ELb0EEENS1_19SingleTileSchedulerILb0ELb0ELb0ELi64EEEEEEEEEvNT_6ParamsE)
        /*0398*/ 	.word	0x00000038


	//----- nvinfo : EIATTR_MIN_STACK_SIZE
	.align		4
.L_164:
        /*039c*/ 	.byte	0x04, 0x12
        /*039e*/ 	.short	(.L_166 - .L_165)
	.align		4
.L_165:
        /*03a0*/ 	.word	index@(_ZN7cutlass13device_kernelIN5flash19enable_sm80_to_sm89INS1_16FlashAttnBwdSm80INS1_25CollectiveMainloopBwdSm80ILi1ELi1EN4cute5tupleIJNS5_1CILi64EEES8_NS7_ILi256EEEEEENS_10bfloat16_tEfNS_4arch4Sm80ELb0ELb0ELb1ELb1ELb0ELb0ELb0ELb0ELi2ELi4ELi2ELi2ELb0EEENS1_21CollectiveEpilogueBwdISA_SB_SD_Li256ELb1ELb0ELi4EEENS1_19SingleTileSchedulerILb1ELb0ELb0ELi64EEEEEEEEEvNT_6ParamsE)
        /*03a4*/ 	.word	0x00000038


	//----- nvinfo : EIATTR_MIN_STACK_SIZE
	.align		4
.L_166:
        /*03a8*/ 	.byte	0x04, 0x12
        /*03aa*/ 	.short	(.L_168 - .L_167)
	.align		4
.L_167:
        /*03ac*/ 	.word	index@(_ZN7cutlass13device_kernelIN5flash19enable_sm80_to_sm89INS1_16FlashAttnBwdSm80INS1_25CollectiveMainloopBwdSm80ILi1ELi1EN4cute5tupleIJNS5_1CILi64EEES8_NS7_ILi256EEEEEENS_10bfloat16_tEfNS_4arch4Sm80ELb0ELb0ELb1ELb1ELb0ELb0ELb0ELb0ELi2ELi4ELi2ELi2ELb0EEENS1_24CollectiveEpilogueBwdGQAISA_fSD_Li256ELb1ELb0EEENS1_19SingleTileSchedulerILb1ELb0ELb0ELi64EEEEEEEEEvNT_6ParamsE)
        /*03b0*/ 	.word	0x00000038


	//----- nvinfo : EIATTR_MIN_STACK_SIZE
	.align		4
.L_168:
        /*03b4*/ 	.byte	0x04, 0x12
        /*03b6*/ 	.short	(.L_170 - .L_169)
	.align		4
.L_169:
        /*03b8*/ 	.word	index@(_ZN7cutlass13device_kernelIN5flash19enable_sm80_to_sm89INS1_16FlashAttnBwdSm80INS1_25CollectiveMainloopBwdSm80ILi1ELi1EN4cute5tupleIJNS5_1CILi64EEES8_NS7_ILi256EEEEEENS_10bfloat16_tEfNS_4arch4Sm80ELb0ELb1ELb1ELb0ELb0ELb0ELb0ELb0ELi2ELi4ELi2ELi2ELb0EEENS1_21CollectiveEpilogueBwdISA_SB_SD_Li256ELb0ELb0ELi4EEENS1_19SingleTileSchedulerILb0ELb0ELb0ELi64EEEEEEEEEvNT_6ParamsE)
        /*03bc*/ 	.word	0x00000038


	//----- nvinfo : EIATTR_MIN_STACK_SIZE
	.align		4
.L_170:
        /*03c0*/ 	.byte	0x04, 0x12
        /*03c2*/ 	.short	(.L_172 - .L_171)
	.align		4
.L_171:
        /*03c4*/ 	.word	index@(_ZN7cutlass13device_kernelIN5flash19enable_sm80_to_sm89INS1_16FlashAttnBwdSm80INS1_25CollectiveMainloopBwdSm80ILi1ELi1EN4cute5tupleIJNS5_1CILi64EEES8_NS7_ILi256EEEEEENS_10bfloat16_tEfNS_4arch4Sm80ELb0ELb1ELb1ELb0ELb0ELb0ELb0ELb0ELi2ELi4ELi2ELi2ELb0EEENS1_24CollectiveEpilogueBwdGQAISA_fSD_Li256ELb0ELb0EEENS1_19SingleTileSchedulerILb0ELb0ELb0ELi64EEEEEEEEEvNT_6ParamsE)
        /*03c8*/ 	.word	0x00000038


	//----- nvinfo : EIATTR_MIN_STACK_SIZE
	.align		4
.L_172:
        /*03cc*/ 	.byte	0x04, 0x12
        /*03ce*/ 	.short	(.L_174 - .L_173)
	.align		4
.L_173:
        /*03d0*/ 	.word	index@(_ZN7cutlass13device_kernelIN5flash19enable_sm80_to_sm89INS1_16FlashAttnBwdSm80INS1_25CollectiveMainloopBwdSm80ILi1ELi1EN4cute5tupleIJNS5_1CILi64EEES8_NS7_ILi256EEEEEENS_10bfloat16_tEfNS_4arch4Sm80ELb0ELb1ELb1ELb1ELb0ELb0ELb0ELb0ELi2ELi4ELi2ELi2ELb0EEENS1_21CollectiveEpilogueBwdISA_SB_SD_Li256ELb1ELb0ELi4EEENS1_19SingleTileSchedulerILb1ELb0ELb0ELi64EEEEEEEEEvNT_6ParamsE)
        /*03d4*/ 	.word	0x00000040


	//----- nvinfo : EIATTR_MIN_STACK_SIZE
	.align		4
.L_174:
        /*03d8*/ 	.byte	0x04, 0x12
        /*03da*/ 	.short	(.L_176 - .L_175)
	.align		4
.L_175:
        /*03dc*/ 	.word	index@(_ZN7cutlass13device_kernelIN5flash19enable_sm80_to_sm89INS1_16FlashAttnBwdSm80INS1_25CollectiveMainloopBwdSm80ILi1ELi1EN4cute5tupleIJNS5_1CILi64EEES8_NS7_ILi256EEEEEENS_10bfloat16_tEfNS_4arch4Sm80ELb0ELb1ELb1ELb1ELb0ELb0ELb0ELb0ELi2ELi4ELi2ELi2ELb0EEENS1_24CollectiveEpilogueBwdGQAISA_fSD_Li256ELb1ELb0EEENS1_19SingleTileSchedulerILb1ELb0ELb0ELi64EEEEEEEEEvNT_6ParamsE)
        /*03e0*/ 	.word	0x00000040


	//----- nvinfo : EIATTR_MIN_STACK_SIZE
	.align		4
.L_176:
        /*03e4*/ 	.byte	0x04, 0x12
        /*03e6*/ 	.short	(.L_178 - .L_177)
	.align		4
.L_177:
        /*03e8*/ 	.word	index@(_ZN7cutlass13device_kernelIN5flash19enable_sm80_to_sm89INS1_16FlashAttnBwdSm80INS1_25CollectiveMainloopBwdSm80ILi1ELi1EN4cute5tupleIJNS5_1CILi64EEES8_NS7_ILi256EEEEEENS_10bfloat16_tEfNS_4arch4Sm80ELb1ELb0ELb1ELb0ELb0ELb0ELb0ELb0ELi2ELi4ELi2ELi2ELb0EEENS1_21CollectiveEpilogueBwdISA_SB_SD_Li256ELb0ELb0ELi4EEENS1_25SingleTileBwdLPTSchedulerILb0ELi64ELb0EEEEEEEEEvNT_6ParamsE)
        /*03ec*/ 	.word	0x00000048


	//----- nvinfo : EIATTR_MIN_STACK_SIZE
	.align		4
.L_178:
        /*03f0*/ 	.byte	0x04, 0x12
        /*03f2*/ 	.short	(.L_180 - .L_179)
	.align		4
.L_179:
        /*03f4*/ 	.word	index@(_ZN7cutlass13device_kernelIN5flash19enable_sm80_to_sm89INS1_16FlashAttnBwdSm80INS1_25CollectiveMainloopBwdSm80ILi1ELi1EN4cute5tupleIJNS5_1CILi64EEES8_NS7_ILi256EEEEEENS_10bfloat16_tEfNS_4arch4Sm80ELb1ELb0ELb1ELb0ELb0ELb0ELb0ELb0ELi2ELi4ELi2ELi2ELb0EEENS1_24CollectiveEpilogueBwdGQAISA_fSD_Li256ELb0ELb0EEENS1_25SingleTileBwdLPTSchedulerILb0ELi64ELb0EEEEEEEEEvNT_6ParamsE)
        /*03f8*/ 	.word	0x00000040


	//----- nvinfo : EIATTR_MIN_STACK_SIZE
	.align		4
.L_180:
        /*03fc*/ 	.byte	0x04, 0x12
        /*03fe*/ 	.short	(.L_182 - .L_181)
	.align		4
.L_181:
        /*0400*/ 	.word	index@(_ZN7cutlass13device_kernelIN5flash22FlashAttnBwdPreprocessIN4cute5tupleIJNS3_1CILi64EEENS5_ILi256EEEEEENS_10bfloat16_tEfNS_4arch4Sm80ELb1ELb0EEEEEvNT_6ParamsE)
        /*0404*/ 	.word	0x00000000


	//----- nvinfo : EIATTR_MIN_STACK_SIZE
	.align		4
.L_182:
        /*0408*/ 	.byte	0x04, 0x12
        /*040a*/ 	.short	(.L_184 - .L_183)
	.align		4
.L_183:
        /*040c*/ 	.word	index@(_ZN7cutlass13device_kernelIN5flash19enable_sm80_to_sm89INS1_16FlashAttnBwdSm80INS1_25CollectiveMainloopBwdSm80ILi1ELi1EN4cute5tupleIJNS5_1CILi64EEES8_NS7_ILi256EEEEEENS_10bfloat16_tEfNS_4arch4Sm80ELb1ELb0ELb1ELb1ELb0ELb0ELb0ELb0ELi2ELi4ELi2ELi2ELb0EEENS1_21CollectiveEpilogueBwdISA_SB_SD_Li256ELb1ELb0ELi4EEENS1_25SingleTileBwdLPTSchedulerILb1ELi64ELb0EEEEEEEEEvNT_6ParamsE)
        /*0410*/ 	.word	0x00000038


	//----- nvinfo : EIATTR_MIN_STACK_SIZE
	.align		4
.L_184:
        /*0414*/ 	.byte	0x04, 0x12
        /*0416*/ 	.short	(.L_186 - .L_185)
	.align		4
.L_185:
        /*0418*/ 	.word	index@(_ZN7cutlass13device_kernelIN5flash32FlashAttnBwdPostprocessConvertdQIN4cute5tupleIJNS3_1CILi64EEENS5_ILi256EEEEEENS_10bfloat16_tEfNS_4arch4Sm80ELi256ENS3_8TiledMMAINS3_8MMA_AtomIJNS3_30SM80_16x8x16_F32BF16BF16F32_TNEEEENS3_6LayoutINS4_IJNS5_ILi2EEENS5_ILi4EEENS5_ILi1EEEEEENS4_IJSJ_SH_NS5_ILi0EEEEEEEENS4_IJNS5_ILi32EEES6_NS5_ILi16EEEEEEEELb0EEEEEvNT_6ParamsE)
        /*041c*/ 	.word	0x00000000


	//----- nvinfo : EIATTR_MIN_STACK_SIZE
	.align		4
.L_186:
        /*0420*/ 	.byte	0x04, 0x12
        /*0422*/ 	.short	(.L_188 - .L_187)
	.align		4
.L_187:
        /*0424*/ 	.word	index@(_ZN7cutlass13device_kernelIN5flash19enable_sm80_to_sm89INS1_16FlashAttnBwdSm80INS1_25CollectiveMainloopBwdSm80ILi1ELi1EN4cute5tupleIJNS5_1CILi64EEES8_NS7_ILi256EEEEEENS_10bfloat16_tEfNS_4arch4Sm80ELb1ELb0ELb1ELb1ELb0ELb0ELb0ELb0ELi2ELi4ELi2ELi2ELb0EEENS1_24CollectiveEpilogueBwdGQAISA_fSD_Li256ELb1ELb0EEENS1_25SingleTileBwdLPTSchedulerILb1ELi64ELb0EEEEEEEEEvNT_6ParamsE)
        /*0428*/ 	.word	0x00000038


	//----- nvinfo : EIATTR_MIN_STACK_SIZE
	.align		4
.L_188:
        /*042c*/ 	.byte	0x04, 0x12
        /*042e*/ 	.short	(.L_190 - .L_189)
	.align		4
.L_189:
        /*0430*/ 	.word	index@(_ZN7cutlass13device_kernelIN5flash22FlashAttnBwdPreprocessIN4cute5tupleIJNS3_1CILi64EEENS5_ILi256EEEEEENS_10bfloat16_tEfNS_4arch4Sm80ELb1ELb1EEEEEvNT_6ParamsE)
        /*0434*/ 	.word	0x00000000
.L_190:


//--------------------- .nv.info._ZN7cutlass13device_kernelIN5flash19enable_sm80_to_sm89INS1_16FlashAttnBwdSm80INS1_25CollectiveMainloopBwdSm80ILi1ELi1EN4cute5tupleIJNS5_1CILi32EEENS7_ILi64EEENS7_ILi256EEEEEENS_10bfloat16_tEfNS_4arch4Sm80ELb0ELb0ELb1ELb0ELb0ELb0ELb0ELb0ELi2ELi2ELi2ELi1ELb1EEENS1_21CollectiveEpilogueBwdISB_SC_SE_Li256ELb0ELb0ELi4EEENS1_19SingleTileSchedulerILb0ELb0ELb0ELi64EEEEEEEEEvNT_6ParamsE --------------------------
	.section	.nv.info._ZN7cutlass13device_kernelIN5flash19enable_sm80_to_sm89INS1_16FlashAttnBwdSm80INS1_25CollectiveMainloopBwdSm80ILi1ELi1EN4cute5tupleIJNS5_1CILi32EEENS7_ILi64EEENS7_ILi256EEEEEENS_10bfloat16_tEfNS_4arch4Sm80ELb0ELb0ELb1ELb0ELb0ELb0ELb0ELb0ELi2ELi2ELi2ELi1ELb1EEENS1_21CollectiveEpilogueBwdISB_SC_SE_Li256ELb0ELb0ELi4EEENS1_19SingleTileSchedulerILb0ELb0ELb0ELi64EEEEEEEEEvNT_6ParamsE,"",@"SHT_CUDA_INFO"
	.sectionflags	@""
	.align	4


	//----- nvinfo : EIATTR_CUDA_API_VERSION
	.align		4
        /*0000*/ 	.byte	0x04, 0x37
        /*0002*/ 	.short	(.L_192 - .L_191)
.L_191:
        /*0004*/ 	.word	0x00000082


	//----- nvinfo : EIATTR_SW2861232_WAR
	.align		4
.L_192:
        /*0008*/ 	.byte	0x01, 0x35
	.zero		2


	//----- nvinfo : EIATTR_PARAM_CBANK
	.align		4
        /*000c*/ 	.byte	0x04, 0x0a
        /*000e*/ 	.short	(.L_194 - .L_193)
	.align		4
.L_193:
        /*0010*/ 	.word	index@(.nv.constant0._ZN7cutlass13device_kernelIN5flash19enable_sm80_to_sm89INS1_16FlashAttnBwdSm80INS1_25CollectiveMainloopBwdSm80ILi1ELi1EN4cute5tupleIJNS5_1CILi32EEENS7_ILi64EEENS7_ILi256EEEEEENS_10bfloat16_tEfNS_4arch4Sm80ELb0ELb0ELb1ELb0ELb0ELb0ELb0ELb0ELi2ELi2ELi2ELi1ELb1EEENS1_21CollectiveEpilogueBwdISB_SC_SE_Li256ELb0ELb0ELi4EEENS1_19SingleTileSchedulerILb0ELb0ELb0ELi64EEEEEEEEEvNT_6ParamsE)
        /*0014*/ 	.short	0x0160
        /*0016*/ 	.short	0x0270


	//----- nvinfo : EIATTR_CBANK_PARAM_SIZE
	.align		4
.L_194:
        /*0018*/ 	.byte	0x03, 0x19
        /*001a*/ 	.short	0x0270


	//----- nvinfo : EIATTR_KPARAM_INFO
	.align		4
        /*001c*/ 	.byte	0x04, 0x17
        /*001e*/ 	.short	(.L_196 - .L_195)
.L_195:
        /*0020*/ 	.word	0x00000000
        /*0024*/ 	.short	0x0000
        /*0026*/ 	.short	0x0000
        /*0028*/ 	.byte	0x00, 0xf0, 0xc1, 0x09


	//----- nvinfo : EIATTR_MAXREG_COUNT
	.align		4
.L_196:
        /*002c*/ 	.byte	0x03, 0x1b
        /*002e*/ 	.short	0x00ff


	//----- nvinfo : EIATTR_NUM_BARRIERS
	.align		4
        /*0030*/ 	.byte	0x02, 0x4c
        /*0032*/ 	.byte	0x02
	.zero		1


	//----- nvinfo : EIATTR_ANNOTATIONS
	.align		4
        /*0034*/ 	.byte	0x04, 0x55
        /*0036*/ 	.short	(.L_198 - .L_197)


	//   ....[0]....
.L_197:
        /*0038*/ 	.word	0x00000001
        /*003c*/ 	.byte	0xb0, 0x01, 0x00, 0x00, 0x01, 0x00, 0x00, 0x00, 0x90, 0x02, 0x00, 0x00, 0x01, 0x00, 0x00, 0x00
        /* <DEDUP_REMOVED lines=38> */
        /*02ac*/ 	.byte	0xb0, 0x44, 0x00, 0x00, 0x01, 0x00, 0x00, 0x00, 0xe0, 0x44, 0x00, 0x00


	//----- nvinfo : EIATTR_MERCURY_ISA_VERSION
	.align		4
.L_198:
        /*02b8*/ 	.byte	0x03, 0x5f
        /*02ba*/ 	.short	0x0000


	//----- nvinfo : EIATTR_EXIT_INSTR_OFFSETS
	.align		4
        /*02bc*/ 	.byte	0x04, 0x1c
        /*02be*/ 	.short	(.L_200 - .L_199)


	//   ....[0]....
.L_199:
        /*02c0*/ 	.word	0x00000040


	//   ....[1]....
        /*02c4*/ 	.word	0x00006440


	//   ....[2]....
        /*02c8*/ 	.word	0x00006500


	//----- nvinfo : EIATTR_CTAIDZ_USED
	.align		4
.L_200:
        /*02cc*/ 	.byte	0x01, 0x04
	.zero		2


	//----- nvinfo : EIATTR_MAX_THREADS
	.align		4
        /*02d0*/ 	.byte	0x04, 0x05
        /*02d2*/ 	.short	(.L_202 - .L_201)
.L_201:
        /*02d4*/ 	.word	0x00000100
        /*02d8*/ 	.word	0x00000001
        /*02dc*/ 	.word	0x00000001


	//----- nvinfo : EIATTR_CRS_STACK_SIZE
	.align		4
.L_202:
        /*02e0*/ 	.byte	0x04, 0x1e
        /*02e2*/ 	.short	(.L_204 - .L_203)
.L_203:
        /*02e4*/ 	.word	0x00000000
.L_204:


//--------------------- .nv.info._ZN7cutlass13device_kernelIN5flash19enable_sm80_to_sm89INS1_16FlashAttnBwdSm80INS1_25CollectiveMainloopBwdSm80ILi1ELi1EN4cute5tupleIJNS5_1CILi32EEENS7_ILi64EEENS7_ILi256EEEEEENS_10bfloat16_tEfNS_4arch4Sm80ELb0ELb0ELb1ELb0ELb0ELb0ELb0ELb0ELi2ELi2ELi2ELi1ELb1EEENS1_24CollectiveEpilogueBwdGQAISB_fSE_Li256ELb0ELb0EEENS1_19SingleTileSchedulerILb0ELb0ELb0ELi64EEEEEEEEEvNT_6ParamsE --------------------------
	.section	.nv.info._ZN7cutlass13device_kernelIN5flash19enable_sm80_to_sm89INS1_16FlashAttnBwdSm80INS1_25CollectiveMainloopBwdSm80ILi1ELi1EN4cute5tupleIJNS5_1CILi32EEENS7_ILi64EEENS7_ILi256EEEEEENS_10bfloat16_tEfNS_4arch4Sm80ELb0ELb0ELb1ELb0ELb0ELb0ELb0ELb0ELi2ELi2ELi2ELi1ELb1EEENS1_24CollectiveEpilogueBwdGQAISB_fSE_Li256ELb0ELb0EEENS1_19SingleTileSchedulerILb0ELb0ELb0ELi64EEEEEEEEEvNT_6ParamsE,"",@"SHT_CUDA_INFO"
	.sectionflags	@""
	.align	4


	//----- nvinfo : EIATTR_CUDA_API_VERSION
	.align		4
        /*0000*/ 	.byte	0x04, 0x37
        /*0002*/ 	.short	(.L_206 - .L_205)
.L_205:
        /*0004*/ 	.word	0x00000082


	//----- nvinfo : EIATTR_SW2861232_WAR
	.align		4
.L_206:
        /*0008*/ 	.byte	0x01, 0x35
	.zero		2


	//----- nvinfo : EIATTR_PARAM_CBANK
	.align		4
        /*000c*/ 	.byte	0x04, 0x0a
        /*000e*/ 	.short	(.L_208 - .L_207)
	.align		4
.L_207:
        /*0010*/ 	.word	index@(.nv.constant0._ZN7cutlass13device_kernelIN5flash19enable_sm80_to_sm89INS1_16FlashAttnBwdSm80INS1_25CollectiveMainloopBwdSm80ILi1ELi1EN4cute5tupleIJNS5_1CILi32EEENS7_ILi64EEENS7_ILi256EEEEEENS_10bfloat16_tEfNS_4arch4Sm80ELb0ELb0ELb1ELb0ELb0ELb0ELb0ELb0ELi2ELi2ELi2ELi1ELb1EEENS1_24CollectiveEpilogueBwdGQAISB_fSE_Li256ELb0ELb0EEENS1_19SingleTileSchedulerILb0ELb0ELb0ELi64EEEEEEEEEvNT_6ParamsE)
        /*0014*/ 	.short	0x0160
        /*0016*/ 	.short	0x0278


	//----- nvinfo : EIATTR_CBANK_PARAM_SIZE
	.align		4
.L_208:
        /*0018*/ 	.byte	0x03, 0x19
        /*001a*/ 	.short	0x0278


	//----- nvinfo : EIATTR_KPARAM_INFO
	.align		4
        /*001c*/ 	.byte	0x04, 0x17
        /*001e*/ 	.short	(.L_210 - .L_209)
.L_209:
        /*0020*/ 	.word	0x00000000
        /*0024*/ 	.short	0x0000
        /*0026*/ 	.short	0x0000
        /*0028*/ 	.byte	0x00, 0xf0, 0xe1, 0x09


	//----- nvinfo : EIATTR_MAXREG_COUNT
	.align		4
.L_210:
        /*002c*/ 	.byte	0x03, 0x1b
        /*002e*/ 	.short	0x00ff


	//----- nvinfo : EIATTR_NUM_BARRIERS
	.align		4
        /*0030*/ 	.byte	0x02, 0x4c
        /*0032*/ 	.byte	0x02
	.zero		1


	//----- nvinfo : EIATTR_ANNOTATIONS
	.align		4
        /*0034*/ 	.byte	0x04, 0x55
        /*0036*/ 	.short	(.L_212 - .L_211)


	//   ....[0]....
.L_211:
        /* <DEDUP_REMOVED lines=39> */
        /*029c*/ 	.byte	0x40, 0x44, 0x00, 0x00


	//----- nvinfo : EIATTR_MERCURY_ISA_VERSION
	.align		4
.L_212:
        /*02a0*/ 	.byte	0x03, 0x5f
        /*02a2*/ 	.short	0x0000


	//----- nvinfo : EIATTR_EXIT_INSTR_OFFSETS
	.align		4
        /*02a4*/ 	.byte	0x04, 0x1c
        /*02a6*/ 	.short	(.L_214 - .L_213)


	//   ....[0]....
.L_213:
        /*02a8*/ 	.word	0x00000040


	//   ....[1]....
        /*02ac*/ 	.word	0x000052f0


	//----- nvinfo : EIATTR_CTAIDZ_USED
	.align		4
.L_214:
        /*02b0*/ 	.byte	0x01, 0x04
	.zero		2


	//----- nvinfo : EIATTR_MAX_THREADS
	.align		4
        /*02b4*/ 	.byte	0x04, 0x05
        /*02b6*/ 	.short	(.L_216 - .L_215)
.L_215:
        /*02b8*/ 	.word	0x00000100
        /*02bc*/ 	.word	0x00000001
        /*02c0*/ 	.word	0x00000001
.L_216:


//--------------------- .nv.info._ZN7cutlass13device_kernelIN5flash19enable_sm80_to_sm89INS1_16FlashAttnBwdSm80INS1_25CollectiveMainloopBwdSm80ILi1ELi1EN4cute5tupleIJNS5_1CILi32EEENS7_ILi64EEENS7_ILi256EEEEEENS_10bfloat16_tEfNS_4arch4Sm80ELb0ELb0ELb1ELb1ELb0ELb0ELb0ELb0ELi2ELi2ELi2ELi1ELb1EEENS1_21CollectiveEpilogueBwdISB_SC_SE_Li256ELb1ELb0ELi4EEENS1_19SingleTileSchedulerILb1ELb0ELb0ELi64EEEEEEEEEvNT_6ParamsE --------------------------
	.section	.nv.info._ZN7cutlass13device_kernelIN5flash19enable_sm80_to_sm89INS1_16FlashAttnBwdSm80INS1_25CollectiveMainloopBwdSm80ILi1ELi1EN4cute5tupleIJNS5_1CILi32EEENS7_ILi64EEENS7_ILi256EEEEEENS_10bfloat16_tEfNS_4arch4Sm80ELb0ELb0ELb1ELb1ELb0ELb0ELb0ELb0ELi2ELi2ELi2ELi1ELb1EEENS1_21CollectiveEpilogueBwdISB_SC_SE_Li256ELb1ELb0ELi4EEENS1_19SingleTileSchedulerILb1ELb0ELb0ELi64EEEEEEEEEvNT_6ParamsE,"",@"SHT_CUDA_INFO"
	.sectionflags	@""
	.align	4


	//----- nvinfo : EIATTR_CUDA_API_VERSION
	.align		4
        /*0000*/ 	.byte	0x04, 0x37
        /*0002*/ 	.short	(.L_218 - .L_217)
.L_217:
        /*0004*/ 	.word	0x00000082


	//----- nvinfo : EIATTR_SW2861232_WAR
	.align		4
.L_218:
        /*0008*/ 	.byte	0x01, 0x35
	.zero		2


	//----- nvinfo : EIATTR_PARAM_CBANK
	.align		4
        /*000c*/ 	.byte	0x04, 0x0a
        /*000e*/ 	.short	(.L_220 - .L_219)
	.align		4
.L_219:
        /*0010*/ 	.word	index@(.nv.constant0._ZN7cutlass13device_kernelIN5flash19enable_sm80_to_sm89INS1_16FlashAttnBwdSm80INS1_25CollectiveMainloopBwdSm80ILi1ELi1EN4cute5tupleIJNS5_1CILi32EEENS7_ILi64EEENS7_ILi256EEEEEENS_10bfloat16_tEfNS_4arch4Sm80ELb0ELb0ELb1ELb1ELb0ELb0ELb0ELb0ELi2ELi2ELi2ELi1ELb1EEENS1_21CollectiveEpilogueBwdISB_SC_SE_Li256ELb1ELb0ELi4EEENS1_19SingleTileSchedulerILb1ELb0ELb0ELi64EEEEEEEEEvNT_6ParamsE)
        /*0014*/ 	.short	0x0160
        /*0016*/ 	.short	0x0270


	//----- nvinfo : EIATTR_CBANK_PARAM_SIZE
	.align		4
.L_220:
        /*0018*/ 	.byte	0x03, 0x19
        /*001a*/ 	.short	0x0270


	//----- nvinfo : EIATTR_KPARAM_INFO
	.align		4
        /*001c*/ 	.byte	0x04, 0x17
        /*001e*/ 	.short	(.L_222 - .L_221)
.L_221:
        /*0020*/ 	.word	0x00000000
        /*0024*/ 	.short	0x0000
        /*0026*/ 	.short	0x0000
        /*0028*/ 	.byte	0x00, 0xf0, 0xc1, 0x09


	//----- nvinfo : EIATTR_MAXREG_COUNT
	.align		4
.L_222:
        /*002c*/ 	.byte	0x03, 0x1b
        /*002e*/ 	.short	0x00ff


	//----- nvinfo : EIATTR_NUM_BARRIERS
	.align		4
        /*0030*/ 	.byte	0x02, 0x4c
        /*0032*/ 	.byte	0x02
	.zero		1


	//----- nvinfo : EIATTR_ANNOTATIONS
	.align		4
        /*0034*/ 	.byte	0x04, 0x55
        /*0036*/ 	.short	(.L_224 - .L_223)


	//   ....[0]....
.L_223:
        /* <DEDUP_REMOVED lines=47> */


	//----- nvinfo : EIATTR_MERCURY_ISA_VERSION
	.align		4
.L_224:
        /*0318*/ 	.byte	0x03, 0x5f
        /*031a*/ 	.short	0x0000


	//----- nvinfo : EIATTR_COOP_GROUP_MASK_REGIDS
	.align		4
        /*031c*/ 	.byte	0x04, 0x29
        /*031e*/ 	.short	(.L_226 - .L_225)


	//   ....[0]....
.L_225:
        /*0320*/ 	.word	0xffffffff


	//----- nvinfo : EIATTR_COOP_GROUP_INSTR_OFFSETS
	.align		4
.L_226:
        /*0324*/ 	.byte	0x04, 0x28
        /*0326*/ 	.short	(.L_228 - .L_227)


	//   ....[0]....
.L_227:
        /*0328*/ 	.word	0x000000a0


	//----- nvinfo : EIATTR_EXIT_INSTR_OFFSETS
	.align		4
.L_228:
        /*032c*/ 	.byte	0x04, 0x1c
        /*032e*/ 	.short	(.L_230 - .L_229)


	//   ....[0]....
.L_229:
        /*0330*/ 	.word	0x00000340


	//   ....[1]....
        /*0334*/ 	.word	0x00006a60


	//   ....[2]....
        /*0338*/ 	.word	0x00006b20


	//   ....[3]....
        /*033c*/ 	.word	0x00007d70


	//   ....[4]....
        /*0340*/ 	.word	0x00007e30


	//----- nvinfo : EIATTR_CTAIDZ_USED
	.align		4
.L_230:
        /*0344*/ 	.byte	0x01, 0x04
	.zero		2


	//----- nvinfo : EIATTR_MAX_THREADS
	.align		4
        /*0348*/ 	.byte	0x04, 0x05
        /*034a*/ 	.short	(.L_232 - .L_231)
.L_231:
        /*034c*/ 	.word	0x00000100
        /*0350*/ 	.word	0x00000001
        /*0354*/ 	.word	0x00000001


	//----- nvinfo : EIATTR_CRS_STACK_SIZE
	.align		4
.L_232:
        /*0358*/ 	.byte	0x04, 0x1e
        /*035a*/ 	.short	(.L_234 - .L_233)
.L_233:
        /*035c*/ 	.word	0x00000000
.L_234:


//--------------------- .nv.info._ZN7cutlass13device_kernelIN5flash19enable_sm80_to_sm89INS1_16FlashAttnBwdSm80INS1_25CollectiveMainloopBwdSm80ILi1ELi1EN4cute5tupleIJNS5_1CILi32EEENS7_ILi64EEENS7_ILi256EEEEEENS_10bfloat16_tEfNS_4arch4Sm80ELb0ELb0ELb1ELb1ELb0ELb0ELb0ELb0ELi2ELi2ELi2ELi1ELb1EEENS1_24CollectiveEpilogueBwdGQAISB_fSE_Li256ELb1ELb0EEENS1_19SingleTileSchedulerILb1ELb0ELb0ELi64EEEEEEEEEvNT_6ParamsE --------------------------
	.section	.nv.info._ZN7cutlass13device_kernelIN5flash19enable_sm80_to_sm89INS1_16FlashAttnBwdSm80INS1_25CollectiveMainloopBwdSm80ILi1ELi1EN4cute5tupleIJNS5_1CILi32EEENS7_ILi64EEENS7_ILi256EEEEEENS_10bfloat16_tEfNS_4arch4Sm80ELb0ELb0ELb1ELb1ELb0ELb0ELb0ELb0ELi2ELi2ELi2ELi1ELb1EEENS1_24CollectiveEpilogueBwdGQAISB_fSE_Li256ELb1ELb0EEENS1_19SingleTileSchedulerILb1ELb0ELb0ELi64EEEEEEEEEvNT_6ParamsE,"",@"SHT_CUDA_INFO"
	.sectionflags	@""
	.align	4


	//----- nvinfo : EIATTR_CUDA_API_VERSION
	.align		4
        /*0000*/ 	.byte	0x04, 0x37
        /*0002*/ 	.short	(.L_236 - .L_235)
.L_235:
        /*0004*/ 	.word	0x00000082


	//----- nvinfo : EIATTR_SW2861232_WAR
	.align		4
.L_236:
        /*0008*/ 	.byte	0x01, 0x35
	.zero		2


	//----- nvinfo : EIATTR_PARAM_CBANK
	.align		4
        /*000c*/ 	.byte	0x04, 0x0a
        /*000e*/ 	.short	(.L_238 - .L_237)
	.align		4
.L_237:
        /*0010*/ 	.word	index@(.nv.constant0._ZN7cutlass13device_kernelIN5flash19enable_sm80_to_sm89INS1_16FlashAttnBwdSm80INS1_25CollectiveMainloopBwdSm80ILi1ELi1EN4cute5tupleIJNS5_1CILi32EEENS7_ILi64EEENS7_ILi256EEEEEENS_10bfloat16_tEfNS_4arch4Sm80ELb0ELb0ELb1ELb1ELb0ELb0ELb0ELb0ELi2ELi2ELi2ELi1ELb1EEENS1_24CollectiveEpilogueBwdGQAISB_fSE_Li256ELb1ELb0EEENS1_19SingleTileSchedulerILb1ELb0ELb0ELi64EEEEEEEEEvNT_6ParamsE)
        /*0014*/ 	.short	0x0160
        /*0016*/ 	.short	0x0278


	//----- nvinfo : EIATTR_CBANK_PARAM_SIZE
	.align		4
.L_238:
        /*0018*/ 	.byte	0x03, 0x19
        /*001a*/ 	.short	0x0278


	//----- nvinfo : EIATTR_KPARAM_INFO
	.align		4
        /*001c*/ 	.byte	0x04, 0x17
        /*001e*/ 	.short	(.L_240 - .L_239)
.L_239:
        /*0020*/ 	.word	0x00000000
        /*0024*/ 	.short	0x0000
        /*0026*/ 	.short	0x0000
        /*0028*/ 	.byte	0x00, 0xf0, 0xe1, 0x09


	//----- nvinfo : EIATTR_MAXREG_COUNT
	.align		4
.L_240:
        /*002c*/ 	.byte	0x03, 0x1b
        /*002e*/ 	.short	0x00ff


	//----- nvinfo : EIATTR_NUM_BARRIERS
	.align		4
        /*0030*/ 	.byte	0x02, 0x4c
        /*0032*/ 	.byte	0x02
	.zero		1


	//----- nvinfo : EIATTR_ANNOTATIONS
	.align		4
        /*0034*/ 	.byte	0x04, 0x55
        /*0036*/ 	.short	(.L_242 - .L_241)


	//   ....[0]....
.L_241:
        /* <DEDUP_REMOVED lines=47> */


	//----- nvinfo : EIATTR_MERCURY_ISA_VERSION
	.align		4
.L_242:
        /*0310*/ 	.byte	0x03, 0x5f
        /*0312*/ 	.short	0x0000


	//----- nvinfo : EIATTR_COOP_GROUP_MASK_REGIDS
	.align		4
        /*0314*/ 	.byte	0x04, 0x29
        /*0316*/ 	.short	(.L_244 - .L_243)


	//   ....[0]....
.L_243:
        /*0318*/ 	.word	0xffffffff


	//----- nvinfo : EIATTR_COOP_GROUP_INSTR_OFFSETS
	.align		4
.L_244:
        /*031c*/ 	.byte	0x04, 0x28
        /*031e*/ 	.short	(.L_246 - .L_245)


	//   ....[0]....
.L_245:
        /*0320*/ 	.word	0x000000a0


	//----- nvinfo : EIATTR_EXIT_INSTR_OFFSETS
	.align		4
.L_246:
        /*0324*/ 	.byte	0x04, 0x1c
        /*0326*/ 	.short	(.L_248 - .L_247)


	//   ....[0]....
.L_247:
        /*0328*/ 	.word	0x00000340


	//   ....[1]....
        /*032c*/ 	.word	0x00004be0


	//   ....[2]....
        /*0330*/ 	.word	0x00005720


	//----- nvinfo : EIATTR_CTAIDZ_USED
	.align		4
.L_248:
        /*0334*/ 	.byte	0x01, 0x04
	.zero		2


	//----- nvinfo : EIATTR_MAX_THREADS
	.align		4
        /*0338*/ 	.byte	0x04, 0x05
        /*033a*/ 	.short	(.L_250 - .L_249)
.L_249:
        /*033c*/ 	.word	0x00000100
        /*0340*/ 	.word	0x00000001
        /*0344*/ 	.word	0x00000001
.L_250:


//--------------------- .nv.info._ZN7cutlass13device_kernelIN5flash19enable_sm80_to_sm89INS1_16FlashAttnBwdSm80INS1_25CollectiveMainloopBwdSm80ILi1ELi1EN4cute5tupleIJNS5_1CILi32EEENS7_ILi64EEENS7_ILi256EEEEEENS_10bfloat16_tEfNS_4arch4Sm80ELb0ELb1ELb1ELb0ELb0ELb0ELb0ELb0ELi2ELi2ELi2ELi1ELb1EEENS1_21CollectiveEpilogueBwdISB_SC_SE_Li256ELb0ELb0ELi4EEENS1_19SingleTileSchedulerILb0ELb0ELb0ELi64EEEEEEEEEvNT_6ParamsE --------------------------
	.section	.nv.info._ZN7cutlass13device_kernelIN5flash19enable_sm80_to_sm89INS1_16FlashAttnBwdSm80INS1_25CollectiveMainloopBwdSm80ILi1ELi1EN4cute5tupleIJNS5_1CILi32EEENS7_ILi64EEENS7_ILi256EEEEEENS_10bfloat16_tEfNS_4arch4Sm80ELb0ELb1ELb1ELb0ELb0ELb0ELb0ELb0ELi2ELi2ELi2ELi1ELb1EEENS1_21CollectiveEpilogueBwdISB_SC_SE_Li256ELb0ELb0ELi4EEENS1_19SingleTileSchedulerILb0ELb0ELb0ELi64EEEEEEEEEvNT_6ParamsE,"",@"SHT_CUDA_INFO"
	.sectionflags	@""
	.align	4


	//----- nvinfo : EIATTR_CUDA_API_VERSION
	.align		4
        /*0000*/ 	.byte	0x04, 0x37
        /*0002*/ 	.short	(.L_252 - .L_251)
.L_251:
        /*0004*/ 	.word	0x00000082


	//----- nvinfo : EIATTR_SW2861232_WAR
	.align		4
.L_252:
        /*0008*/ 	.byte	0x01, 0x35
	.zero		2


	//----- nvinfo : EIATTR_PARAM_CBANK
	.align		4
        /*000c*/ 	.byte	0x04, 0x0a
        /*000e*/ 	.short	(.L_254 - .L_253)
	.align		4
.L_253:
        /*0010*/ 	.word	index@(.nv.constant0._ZN7cutlass13device_kernelIN5flash19enable_sm80_to_sm89INS1_16FlashAttnBwdSm80INS1_25CollectiveMainloopBwdSm80ILi1ELi1EN4cute5tupleIJNS5_1CILi32EEENS7_ILi64EEENS7_ILi256EEEEEENS_10bfloat16_tEfNS_4arch4Sm80ELb0ELb1ELb1ELb0ELb0ELb0ELb0ELb0ELi2ELi2ELi2ELi1ELb1EEENS1_21CollectiveEpilogueBwdISB_SC_SE_Li256ELb0ELb0ELi4EEENS1_19SingleTileSchedulerILb0ELb0ELb0ELi64EEEEEEEEEvNT_6ParamsE)
        /*0014*/ 	.short	0x0160
        /*0016*/ 	.short	0x0270


	//----- nvinfo : EIATTR_CBANK_PARAM_SIZE
	.align		4
.L_254:
        /*0018*/ 	.byte	0x03, 0x19
        /*001a*/ 	.short	0x0270


	//----- nvinfo : EIATTR_KPARAM_INFO
	.align		4
        /*001c*/ 	.byte	0x04, 0x17
        /*001e*/ 	.short	(.L_256 - .L_255)
.L_255:
        /*0020*/ 	.word	0x00000000
        /*0024*/ 	.short	0x0000
        /*0026*/ 	.short	0x0000
        /*0028*/ 	.byte	0x00, 0xf0, 0xc1, 0x09


	//----- nvinfo : EIATTR_MAXREG_COUNT
	.align		4
.L_256:
        /*002c*/ 	.byte	0x03, 0x1b
        /*002e*/ 	.short	0x00ff


	//----- nvinfo : EIATTR_NUM_BARRIERS
	.align		4
        /*0030*/ 	.byte	0x02, 0x4c
        /*0032*/ 	.byte	0x02
	.zero		1


	//----- nvinfo : EIATTR_ANNOTATIONS
	.align		4
        /*0034*/ 	.byte	0x04, 0x55
        /*0036*/ 	.short	(.L_258 - .L_257)


	//   ....[0]....
.L_257:
        /* <DEDUP_REMOVED lines=48> */


	//----- nvinfo : EIATTR_MERCURY_ISA_VERSION
	.align		4
.L_258:
        /*0320*/ 	.byte	0x03, 0x5f
        /*0322*/ 	.short	0x0000


	//----- nvinfo : EIATTR_EXIT_INSTR_OFFSETS
	.align		4
        /*0324*/ 	.byte	0x04, 0x1c
        /*0326*/ 	.short	(.L_260 - .L_259)


	//   ....[0]....
.L_259:
        /*0328*/ 	.word	0x00000040


	//   ....[1]....
        /*032c*/ 	.word	0x00007060


	//   ....[2]....
        /*0330*/ 	.word	0x00007120


	//   ....[3]....
        /*0334*/ 	.word	0x00008220


	//   ....[4]....
        /*0338*/ 	.word	0x000082d0


	//----- nvinfo : EIATTR_CTAIDZ_USED
	.align		4
.L_260:
        /*033c*/ 	.byte	0x01, 0x04
	.zero		2


	//----- nvinfo : EIATTR_MAX_THREADS
	.align		4
        /*0340*/ 	.byte	0x04, 0x05
        /*0342*/ 	.short	(.L_262 - .L_261)
.L_261:
        /*0344*/ 	.word	0x00000100
        /*0348*/ 	.word	0x00000001
        /*034c*/ 	.word	0x00000001


	//----- nvinfo : EIATTR_CRS_STACK_SIZE
	.align		4
.L_262:
        /*0350*/ 	.byte	0x04, 0x1e
        /*0352*/ 	.short	(.L_264 - .L_263)
.L_263:
        /*0354*/ 	.word	0x00000000
.L_264:


//--------------------- .nv.info._ZN7cutlass13device_kernelIN5flash19enable_sm80_to_sm89INS1_16FlashAttnBwdSm80INS1_25CollectiveMainloopBwdSm80ILi1ELi1EN4cute5tupleIJNS5_1CILi32EEENS7_ILi64EEENS7_ILi256EEEEEENS_10bfloat16_tEfNS_4arch4Sm80ELb0ELb1ELb1ELb0ELb0ELb0ELb0ELb0ELi2ELi2ELi2ELi1ELb1EEENS1_24CollectiveEpilogueBwdGQAISB_fSE_Li256ELb0ELb0EEENS1_19SingleTileSchedulerILb0ELb0ELb0ELi64EEEEEEEEEvNT_6ParamsE --------------------------
	.section	.nv.info._ZN7cutlass13device_kernelIN5flash19enable_sm80_to_sm89INS1_16FlashAttnBwdSm80INS1_25CollectiveMainloopBwdSm80ILi1ELi1EN4cute5tupleIJNS5_1CILi32EEENS7_ILi64EEENS7_ILi256EEEEEENS_10bfloat16_tEfNS_4arch4Sm80ELb0ELb1ELb1ELb0ELb0ELb0ELb0ELb0ELi2ELi2ELi2ELi1ELb1EEENS1_24CollectiveEpilogueBwdGQAISB_fSE_Li256ELb0ELb0EEENS1_19SingleTileSchedulerILb0ELb0ELb0ELi64EEEEEEEEEvNT_6ParamsE,"",@"SHT_CUDA_INFO"
	.sectionflags	@""
	.align	4


	//----- nvinfo : EIATTR_CUDA_API_VERSION
	.align		4
        /*0000*/ 	.byte	0x04, 0x37
        /*0002*/ 	.short	(.L_266 - .L_265)
.L_265:
        /*0004*/ 	.word	0x00000082


	//----- nvinfo : EIATTR_SW2861232_WAR
	.align		4
.L_266:
        /*0008*/ 	.byte	0x01, 0x35
	.zero		2


	//----- nvinfo : EIATTR_PARAM_CBANK
	.align		4
        /*000c*/ 	.byte	0x04, 0x0a
        /*000e*/ 	.short	(.L_268 - .L_267)
	.align		4
.L_267:
        /*0010*/ 	.word	index@(.nv.constant0._ZN7cutlass13device_kernelIN5flash19enable_sm80_to_sm89INS1_16FlashAttnBwdSm80INS1_25CollectiveMainloopBwdSm80ILi1ELi1EN4cute5tupleIJNS5_1CILi32EEENS7_ILi64EEENS7_ILi256EEEEEENS_10bfloat16_tEfNS_4arch4Sm80ELb0ELb1ELb1ELb0ELb0ELb0ELb0ELb0ELi2ELi2ELi2ELi1ELb1EEENS1_24CollectiveEpilogueBwdGQAISB_fSE_Li256ELb0ELb0EEENS1_19SingleTileSchedulerILb0ELb0ELb0ELi64EEEEEEEEEvNT_6ParamsE)
        /*0014*/ 	.short	0x0160
        /*0016*/ 	.short	0x0278


	//----- nvinfo : EIATTR_CBANK_PARAM_SIZE
	.align		4
.L_268:
        /*0018*/ 	.byte	0x03, 0x19
        /*001a*/ 	.short	0x0278


	//----- nvinfo : EIATTR_KPARAM_INFO
	.align		4
        /*001c*/ 	.byte	0x04, 0x17
        /*001e*/ 	.short	(.L_270 - .L_269)
.L_269:
        /*0020*/ 	.word	0x00000000
        /*0024*/ 	.short	0x0000
        /*0026*/ 	.short	0x0000
        /*0028*/ 	.byte	0x00, 0xf0, 0xe1, 0x09


	//----- nvinfo : EIATTR_MAXREG_COUNT
	.align		4
.L_270:
        /*002c*/ 	.byte	0x03, 0x1b
        /*002e*/ 	.short	0x00ff


	//----- nvinfo : EIATTR_NUM_BARRIERS
	.align		4
        /*0030*/ 	.byte	0x02, 0x4c
        /*0032*/ 	.byte	0x02
	.zero		1


	//----- nvinfo : EIATTR_ANNOTATIONS
	.align		4
        /*0034*/ 	.byte	0x04, 0x55
        /*0036*/ 	.short	(.L_272 - .L_271)


	//   ....[0]....
.L_271:
        /* <DEDUP_REMOVED lines=47> */


	//----- nvinfo : EIATTR_MERCURY_ISA_VERSION
	.align		4
.L_272:
        /*0318*/ 	.byte	0x03, 0x5f
        /*031a*/ 	.short	0x0000


	//----- nvinfo : EIATTR_EXIT_INSTR_OFFSETS
	.align		4
        /*031c*/ 	.byte	0x04, 0x1c
        /*031e*/ 	.short	(.L_274 - .L_273)


	//   ....[0]....
.L_273:
        /*0320*/ 	.word	0x00000040


	//   ....[1]....
        /*0324*/ 	.word	0x000053e0


	//   ....[2]....
        /*0328*/ 	.word	0x00005e10


	//----- nvinfo : EIATTR_CTAIDZ_USED
	.align		4
.L_274:
        /*032c*/ 	.byte	0x01, 0x04
	.zero		2


	//----- nvinfo : EIATTR_MAX_THREADS
	.align		4
        /*0330*/ 	.byte	0x04, 0x05
        /*0332*/ 	.short	(.L_276 - .L_275)
.L_275:
        /*0334*/ 	.word	0x00000100
        /*0338*/ 	.word	0x00000001
        /*033c*/ 	.word	0x00000001


	//----- nvinfo : EIATTR_CRS_STACK_SIZE
	.align		4
.L_276:
        /*0340*/ 	.byte	0x04, 0x1e
        /*0342*/ 	.short	(.L_278 - .L_277)
.L_277:
        /*0344*/ 	.word	0x00000000
.L_278:


//--------------------- .nv.info._ZN7cutlass13device_kernelIN5flash19enable_sm80_to_sm89INS1_16FlashAttnBwdSm80INS1_25CollectiveMainloopBwdSm80ILi1ELi1EN4cute5tupleIJNS5_1CILi32EEENS7_ILi64EEENS7_ILi256EEEEEENS_10bfloat16_tEfNS_4arch4Sm80ELb0ELb1ELb1ELb1ELb0ELb0ELb0ELb0ELi2ELi2ELi2ELi1ELb1EEENS1_21CollectiveEpilogueBwdISB_SC_SE_Li256ELb1ELb0ELi4EEENS1_19SingleTileSchedulerILb1ELb0ELb0ELi64EEEEEEEEEvNT_6ParamsE --------------------------
	.section	.nv.info._ZN7cutlass13device_kernelIN5flash19enable_sm80_to_sm89INS1_16FlashAttnBwdSm80INS1_25CollectiveMainloopBwdSm80ILi1ELi1EN4cute5tupleIJNS5_1CILi32EEENS7_ILi64EEENS7_ILi256EEEEEENS_10bfloat16_tEfNS_4arch4Sm80ELb0ELb1ELb1ELb1ELb0ELb0ELb0ELb0ELi2ELi2ELi2ELi1ELb1EEENS1_21CollectiveEpilogueBwdISB_SC_SE_Li256ELb1ELb0ELi4EEENS1_19SingleTileSchedulerILb1ELb0ELb0ELi64EEEEEEEEEvNT_6ParamsE,"",@"SHT_CUDA_INFO"
	.sectionflags	@""
	.align	4


	//----- nvinfo : EIATTR_CUDA_API_VERSION
	.align		4
        /*0000*/ 	.byte	0x04, 0x37
        /*0002*/ 	.short	(.L_280 - .L_279)
.L_279:
        /*0004*/ 	.word	0x00000082


	//----- nvinfo : EIATTR_SW2861232_WAR
	.align		4
.L_280:
        /*0008*/ 	.byte	0x01, 0x35
	.zero		2


	//----- nvinfo : EIATTR_PARAM_CBANK
	.align		4
        /*000c*/ 	.byte	0x04, 0x0a
        /*000e*/ 	.short	(.L_282 - .L_281)
	.align		4
.L_281:
        /*0010*/ 	.word	index@(.nv.constant0._ZN7cutlass13device_kernelIN5flash19enable_sm80_to_sm89INS1_16FlashAttnBwdSm80INS1_25CollectiveMainloopBwdSm80ILi1ELi1EN4cute5tupleIJNS5_1CILi32EEENS7_ILi64EEENS7_ILi256EEEEEENS_10bfloat16_tEfNS_4arch4Sm80ELb0ELb1ELb1ELb1ELb0ELb0ELb0ELb0ELi2ELi2ELi2ELi1ELb1EEENS1_21CollectiveEpilogueBwdISB_SC_SE_Li256ELb1ELb0ELi4EEENS1_19SingleTileSchedulerILb1ELb0ELb0ELi64EEEEEEEEEvNT_6ParamsE)
        /*0014*/ 	.short	0x0160
        /*0016*/ 	.short	0x0270


	//----- nvinfo : EIATTR_CBANK_PARAM_SIZE
	.align		4
.L_282:
        /*0018*/ 	.byte	0x03, 0x19
        /*001a*/ 	.short	0x0270


	//----- nvinfo : EIATTR_KPARAM_INFO
	.align		4
        /*001c*/ 	.byte	0x04, 0x17
        /*001e*/ 	.short	(.L_284 - .L_283)
.L_283:
        /*0020*/ 	.word	0x00000000
        /*0024*/ 	.short	0x0000
        /*0026*/ 	.short	0x0000
        /*0028*/ 	.byte	0x00, 0xf0, 0xc1, 0x09


	//----- nvinfo : EIATTR_MAXREG_COUNT
	.align		4
.L_284:
        /*002c*/ 	.byte	0x03, 0x1b
        /*002e*/ 	.short	0x00ff


	//----- nvinfo : EIATTR_NUM_BARRIERS
	.align		4
        /*0030*/ 	.byte	0x02, 0x4c
        /*0032*/ 	.byte	0x02
	.zero		1


	//----- nvinfo : EIATTR_ANNOTATIONS
	.align		4
        /*0034*/ 	.byte	0x04, 0x55
        /*0036*/ 	.short	(.L_286 - .L_285)


	//   ....[0]....
.L_285:
        /* <DEDUP_REMOVED lines=47> */


	//----- nvinfo : EIATTR_MERCURY_ISA_VERSION
	.align		4
.L_286:
        /*0318*/ 	.byte	0x03, 0x5f
        /*031a*/ 	.short	0x0000


	//----- nvinfo : EIATTR_COOP_GROUP_MASK_REGIDS
	.align		4
        /*031c*/ 	.byte	0x04, 0x29
        /*031e*/ 	.short	(.L_288 - .L_287)


	//   ....[0]....
.L_287:
        /*0320*/ 	.word	0xffffffff


	//----- nvinfo : EIATTR_COOP_GROUP_INSTR_OFFSETS
	.align		4
.L_288:
        /*0324*/ 	.byte	0x04, 0x28
        /*0326*/ 	.short	(.L_290 - .L_289)


	//   ....[0]....
.L_289:
        /*0328*/ 	.word	0x000000a0


	//----- nvinfo : EIATTR_EXIT_INSTR_OFFSETS
	.align		4
.L_290:
        /*032c*/ 	.byte	0x04, 0x1c
        /*032e*/ 	.short	(.L_292 - .L_291)


	//   ....[0]....
.L_291:
        /*0330*/ 	.word	0x00000340


	//   ....[1]....
        /*0334*/ 	.word	0x000074a0


	//   ....[2]....
        /*0338*/ 	.word	0x00007560


	//   ....[3]....
        /*033c*/ 	.word	0x000087b0


	//   ....[4]....
        /*0340*/ 	.word	0x00008870


	//----- nvinfo : EIATTR_CTAIDZ_USED
	.align		4
.L_292:
        /*0344*/ 	.byte	0x01, 0x04
	.zero		2


	//----- nvinfo : EIATTR_MAX_THREADS
	.align		4
        /*0348*/ 	.byte	0x04, 0x05
        /*034a*/ 	.short	(.L_294 - .L_293)
.L_293:
        /*034c*/ 	.word	0x00000100
        /*0350*/ 	.word	0x00000001
        /*0354*/ 	.word	0x00000001


	//----- nvinfo : EIATTR_CRS_STACK_SIZE
	.align		4
.L_294:
        /*0358*/ 	.byte	0x04, 0x1e
        /*035a*/ 	.short	(.L_296 - .L_295)
.L_295:
        /*035c*/ 	.word	0x00000000
.L_296:


//--------------------- .nv.info._ZN7cutlass13device_kernelIN5flash19enable_sm80_to_sm89INS1_16FlashAttnBwdSm80INS1_25CollectiveMainloopBwdSm80ILi1ELi1EN4cute5tupleIJNS5_1CILi32EEENS7_ILi64EEENS7_ILi256EEEEEENS_10bfloat16_tEfNS_4arch4Sm80ELb0ELb1ELb1ELb1ELb0ELb0ELb0ELb0ELi2ELi2ELi2ELi1ELb1EEENS1_24CollectiveEpilogueBwdGQAISB_fSE_Li256ELb1ELb0EEENS1_19SingleTileSchedulerILb1ELb0ELb0ELi64EEEEEEEEEvNT_6ParamsE --------------------------
	.section	.nv.info._ZN7cutlass13device_kernelIN5flash19enable_sm80_to_sm89INS1_16FlashAttnBwdSm80INS1_25CollectiveMainloopBwdSm80ILi1ELi1EN4cute5tupleIJNS5_1CILi32EEENS7_ILi64EEENS7_ILi256EEEEEENS_10bfloat16_tEfNS_4arch4Sm80ELb0ELb1ELb1ELb1ELb0ELb0ELb0ELb0ELi2ELi2ELi2ELi1ELb1EEENS1_24CollectiveEpilogueBwdGQAISB_fSE_Li256ELb1ELb0EEENS1_19SingleTileSchedulerILb1ELb0ELb0ELi64EEEEEEEEEvNT_6ParamsE,"",@"SHT_CUDA_INFO"
	.sectionflags	@""
	.align	4


	//----- nvinfo : EIATTR_CUDA_API_VERSION
	.align		4
        /*0000*/ 	.byte	0x04, 0x37
        /*0002*/ 	.short	(.L_298 - .L_297)
.L_297:
        /*0004*/ 	.word	0x00000082


	//----- nvinfo : EIATTR_SW2861232_WAR
	.align		4
.L_298:
        /*0008*/ 	.byte	0x01, 0x35
	.zero		2


	//----- nvinfo : EIATTR_PARAM_CBANK
	.align		4
        /*000c*/ 	.byte	0x04, 0x0a
        /*000e*/ 	.short	(.L_300 - .L_299)
	.align		4
.L_299:
        /*0010*/ 	.word	index@(.nv.constant0._ZN7cutlass13device_kernelIN5flash19enable_sm80_to_sm89INS1_16FlashAttnBwdSm80INS1_25CollectiveMainloopBwdSm80ILi1ELi1EN4cute5tupleIJNS5_1CILi32EEENS7_ILi64EEENS7_ILi256EEEEEENS_10bfloat16_tEfNS_4arch4Sm80ELb0ELb1ELb1ELb1ELb0ELb0ELb0ELb0ELi2ELi2ELi2ELi1ELb1EEENS1_24CollectiveEpilogueBwdGQAISB_fSE_Li256ELb1ELb0EEENS1_19SingleTileSchedulerILb1ELb0ELb0ELi64EEEEEEEEEvNT_6ParamsE)
        /*0014*/ 	.short	0x0160
        /*0016*/ 	.short	0x0278


	//----- nvinfo : EIATTR_CBANK_PARAM_SIZE
	.align		4
.L_300:
        /*0018*/ 	.byte	0x03, 0x19
        /*001a*/ 	.short	0x0278


	//----- nvinfo : EIATTR_KPARAM_INFO
	.align		4
        /*001c*/ 	.byte	0x04, 0x17
        /*001e*/ 	.short	(.L_302 - .L_301)
.L_301:
        /*0020*/ 	.word	0x00000000
        /*0024*/ 	.short	0x0000
        /*0026*/ 	.short	0x0000
        /*0028*/ 	.byte	0x00, 0xf0, 0xe1, 0x09


	//----- nvinfo : EIATTR_MAXREG_COUNT
	.align		4
.L_302:
        /*002c*/ 	.byte	0x03, 0x1b
        /*002e*/ 	.short	0x00ff


	//----- nvinfo : EIATTR_NUM_BARRIERS
	.align		4
        /*0030*/ 	.byte	0x02, 0x4c
        /*0032*/ 	.byte	0x02
	.zero		1


	//----- nvinfo : EIATTR_ANNOTATIONS
	.align		4
        /*0034*/ 	.byte	0x04, 0x55
        /*0036*/ 	.short	(.L_304 - .L_303)


	//   ....[0]....
.L_303:
        /* <DEDUP_REMOVED lines=47> */


	//----- nvinfo : EIATTR_MERCURY_ISA_VERSION
	.align		4
.L_304:
        /*0310*/ 	.byte	0x03, 0x5f
        /*0312*/ 	.short	0x0000


	//----- nvinfo : EIATTR_COOP_GROUP_MASK_REGIDS
	.align		4
        /*0314*/ 	.byte	0x04, 0x29
        /*0316*/ 	.short	(.L_306 - .L_305)


	//   ....[0]....
.L_305:
        /*0318*/ 	.word	0xffffffff


	//----- nvinfo : EIATTR_COOP_GROUP_INSTR_OFFSETS
	.align		4
.L_306:
        /*031c*/ 	.byte	0x04, 0x28
        /*031e*/ 	.short	(.L_308 - .L_307)


	//   ....[0]....
.L_307:
        /*0320*/ 	.word	0x000000a0


	//----- nvinfo : EIATTR_EXIT_INSTR_OFFSETS
	.align		4
.L_308:
        /*0324*/ 	.byte	0x04, 0x1c
        /*0326*/ 	.short	(.L_310 - .L_309)


	//   ....[0]....
.L_309:
        /*0328*/ 	.word	0x00000340


	//   ....[1]....
        /*032c*/ 	.word	0x000056d0


	//   ....[2]....
        /*0330*/ 	.word	0x00006200


	//----- nvinfo : EIATTR_CTAIDZ_USED
	.align		4
.L_310:
        /*0334*/ 	.byte	0x01, 0x04
	.zero		2


	//----- nvinfo : EIATTR_MAX_THREADS
	.align		4
        /*0338*/ 	.byte	0x04, 0x05
        /*033a*/ 	.short	(.L_312 - .L_311)
.L_311:
        /*033c*/ 	.word	0x00000100
        /*0340*/ 	.word	0x00000001
        /*0344*/ 	.word	0x00000001


	//----- nvinfo : EIATTR_CRS_STACK_SIZE
	.align		4
.L_312:
        /*0348*/ 	.byte	0x04, 0x1e
        /*034a*/ 	.short	(.L_314 - .L_313)
.L_313:
        /*034c*/ 	.word	0x00000000
.L_314:


//--------------------- .nv.info._ZN7cutlass13device_kernelIN5flash19enable_sm80_to_sm89INS1_16FlashAttnBwdSm80INS1_25CollectiveMainloopBwdSm80ILi1ELi1EN4cute5tupleIJNS5_1CILi32EEENS7_ILi64EEENS7_ILi256EEEEEENS_10bfloat16_tEfNS_4arch4Sm80ELb1ELb0ELb1ELb0ELb0ELb0ELb0ELb0ELi2ELi2ELi2ELi1ELb1EEENS1_21CollectiveEpilogueBwdISB_SC_SE_Li256ELb0ELb0ELi4EEENS1_25SingleTileBwdLPTSchedulerILb0ELi64ELb0EEEEEEEEEvNT_6ParamsE --------------------------
	.section	.nv.info._ZN7cutlass13device_kernelIN5flash19enable_sm80_to_sm89INS1_16FlashAttnBwdSm80INS1_25CollectiveMainloopBwdSm80ILi1ELi1EN4cute5tupleIJNS5_1CILi32EEENS7_ILi64EEENS7_ILi256EEEEEENS_10bfloat16_tEfNS_4arch4Sm80ELb1ELb0ELb1ELb0ELb0ELb0ELb0ELb0ELi2ELi2ELi2ELi1ELb1EEENS1_21CollectiveEpilogueBwdISB_SC_SE_Li256ELb0ELb0ELi4EEENS1_25SingleTileBwdLPTSchedulerILb0ELi64ELb0EEEEEEEEEvNT_6ParamsE,"",@"SHT_CUDA_INFO"
	.sectionflags	@""
	.align	4


	//----- nvinfo : EIATTR_CUDA_API_VERSION
	.align		4
        /*0000*/ 	.byte	0x04, 0x37
        /*0002*/ 	.short	(.L_316 - .L_315)
.L_315:
        /*0004*/ 	.word	0x00000082


	//----- nvinfo : EIATTR_SW2861232_WAR
	.align		4
.L_316:
        /*0008*/ 	.byte	0x01, 0x35
	.zero		2


	//----- nvinfo : EIATTR_PARAM_CBANK
	.align		4
        /*000c*/ 	.byte	0x04, 0x0a
        /*000e*/ 	.short	(.L_318 - .L_317)
	.align		4
.L_317:
        /*0010*/ 	.word	index@(.nv.constant0._ZN7cutlass13device_kernelIN5flash19enable_sm80_to_sm89INS1_16FlashAttnBwdSm80INS1_25CollectiveMainloopBwdSm80ILi1ELi1EN4cute5tupleIJNS5_1CILi32EEENS7_ILi64EEENS7_ILi256EEEEEENS_10bfloat16_tEfNS_4arch4Sm80ELb1ELb0ELb1ELb0ELb0ELb0ELb0ELb0ELi2ELi2ELi2ELi1ELb1EEENS1_21CollectiveEpilogueBwdISB_SC_SE_Li256ELb0ELb0ELi4EEENS1_25SingleTileBwdLPTSchedulerILb0ELi64ELb0EEEEEEEEEvNT_6ParamsE)
        /*0014*/ 	.short	0x0160
        /*0016*/ 	.short	0x0288


	//----- nvinfo : EIATTR_CBANK_PARAM_SIZE
	.align		4
.L_318:
        /*0018*/ 	.byte	0x03, 0x19
        /*001a*/ 	.short	0x0288


	//----- nvinfo : EIATTR_KPARAM_INFO
	.align		4
        /*001c*/ 	.byte	0x04, 0x17
        /*001e*/ 	.short	(.L_320 - .L_319)
.L_319:
        /*0020*/ 	.word	0x00000000
        /*0024*/ 	.short	0x0000
        /*0026*/ 	.short	0x0000
        /*0028*/ 	.byte	0x00, 0xf0, 0x21, 0x0a


	//----- nvinfo : EIATTR_MAXREG_COUNT
	.align		4
.L_320:
        /*002c*/ 	.byte	0x03, 0x1b
        /*002e*/ 	.short	0x00ff


	//----- nvinfo : EIATTR_NUM_BARRIERS
	.align		4
        /*0030*/ 	.byte	0x02, 0x4c
        /*0032*/ 	.byte	0x02
	.zero		1


	//----- nvinfo : EIATTR_ANNOTATIONS
	.align		4
        /*0034*/ 	.byte	0x04, 0x55
        /*0036*/ 	.short	(.L_322 - .L_321)


	//   ....[0]....
.L_321:
        /* <DEDUP_REMOVED lines=48> */


	//----- nvinfo : EIATTR_MERCURY_ISA_VERSION
	.align		4
.L_322:
        /*0320*/ 	.byte	0x03, 0x5f
        /*0322*/ 	.short	0x0000


	//----- nvinfo : EIATTR_COOP_GROUP_MASK_REGIDS
	.align		4
        /*0324*/ 	.byte	0x04, 0x29
        /*0326*/ 	.short	(.L_324 - .L_323)


	//   ....[0]....
.L_323:
        /*0328*/ 	.word	0xffffffff


	//----- nvinfo : EIATTR_COOP_GROUP_INSTR_OFFSETS
	.align		4
.L_324:
        /*032c*/ 	.byte	0x04, 0x28
        /*032e*/ 	.short	(.L_326 - .L_325)


	//   ....[0]....
.L_325:
        /*0330*/ 	.word	0x00000090


	//----- nvinfo : EIATTR_EXIT_INSTR_OFFSETS
	.align		4
.L_326:
        /*0334*/ 	.byte	0x04, 0x1c
        /*0336*/ 	.short	(.L_328 - .L_327)


	//   ....[0]....
.L_327:
        /*0338*/ 	.word	0x00000580


	//   ....[1]....
        /*033c*/ 	.word	0x00006f60


	//   ....[2]....
        /*0340*/ 	.word	0x00007020


	//   ....[3]....
        /*0344*/ 	.word	0x00008180


	//   ....[4]....
        /*0348*/ 	.word	0x00008230


	//----- nvinfo : EIATTR_MAX_THREADS
	.align		4
.L_328:
        /*034c*/ 	.byte	0x04, 0x05
        /*034e*/ 	.short	(.L_330 - .L_329)
.L_329:
        /*0350*/ 	.word	0x00000100
        /*0354*/ 	.word	0x00000001
        /*0358*/ 	.word	0x00000001


	//----- nvinfo : EIATTR_CRS_STACK_SIZE
	.align		4
.L_330:
        /*035c*/ 	.byte	0x04, 0x1e
        /*035e*/ 	.short	(.L_332 - .L_331)
.L_331:
        /*0360*/ 	.word	0x00000000
.L_332:


//--------------------- .nv.info._ZN7cutlass13device_kernelIN5flash19enable_sm80_to_sm89INS1_16FlashAttnBwdSm80INS1_25CollectiveMainloopBwdSm80ILi1ELi1EN4cute5tupleIJNS5_1CILi32EEENS7_ILi64EEENS7_ILi256EEEEEENS_10bfloat16_tEfNS_4arch4Sm80ELb1ELb0ELb1ELb0ELb0ELb0ELb0ELb0ELi2ELi2ELi2ELi1ELb1EEENS1_24CollectiveEpilogueBwdGQAISB_fSE_Li256ELb0ELb0EEENS1_25SingleTileBwdLPTSchedulerILb0ELi64ELb0EEEEEEEEEvNT_6ParamsE --------------------------
	.section	.nv.info._ZN7cutlass13device_kernelIN5flash19enable_sm80_to_sm89INS1_16FlashAttnBwdSm80INS1_25CollectiveMainloopBwdSm80ILi1ELi1EN4cute5tupleIJNS5_1CILi32EEENS7_ILi64EEENS7_ILi256EEEEEENS_10bfloat16_tEfNS_4arch4Sm80ELb1ELb0ELb1ELb0ELb0ELb0ELb0ELb0ELi2ELi2ELi2ELi1ELb1EEENS1_24CollectiveEpilogueBwdGQAISB_fSE_Li256ELb0ELb0EEENS1_25SingleTileBwdLPTSchedulerILb0ELi64ELb0EEEEEEEEEvNT_6ParamsE,"",@"SHT_CUDA_INFO"
	.sectionflags	@""
	.align	4


	//----- nvinfo : EIATTR_CUDA_API_VERSION
	.align		4
        /*0000*/ 	.byte	0x04, 0x37
        /*0002*/ 	.short	(.L_334 - .L_333)
.L_333:
        /*0004*/ 	.word	0x00000082


	//----- nvinfo : EIATTR_SW2861232_WAR
	.align		4
.L_334:
        /*0008*/ 	.byte	0x01, 0x35
	.zero		2


	//----- nvinfo : EIATTR_PARAM_CBANK
	.align		4
        /*000c*/ 	.byte	0x04, 0x0a
        /*000e*/ 	.short	(.L_336 - .L_335)
	.align		4
.L_335:
        /*0010*/ 	.word	index@(.nv.constant0._ZN7cutlass13device_kernelIN5flash19enable_sm80_to_sm89INS1_16FlashAttnBwdSm80INS1_25CollectiveMainloopBwdSm80ILi1ELi1EN4cute5tupleIJNS5_1CILi32EEENS7_ILi64EEENS7_ILi256EEEEEENS_10bfloat16_tEfNS_4arch4Sm80ELb1ELb0ELb1ELb0ELb0ELb0ELb0ELb0ELi2ELi2ELi2ELi1ELb1EEENS1_24CollectiveEpilogueBwdGQAISB_fSE_Li256ELb0ELb0EEENS1_25SingleTileBwdLPTSchedulerILb0ELi64ELb0EEEEEEEEEvNT_6ParamsE)
        /*0014*/ 	.short	0x0160
        /*0016*/ 	.short	0x0290


	//----- nvinfo : EIATTR_CBANK_PARAM_SIZE
	.align		4
.L_336:
        /*0018*/ 	.byte	0x03, 0x19
        /*001a*/ 	.short	0x0290


	//----- nvinfo : EIATTR_KPARAM_INFO
	.align		4
        /*001c*/ 	.byte	0x04, 0x17
        /*001e*/ 	.short	(.L_338 - .L_337)
.L_337:
        /*0020*/ 	.word	0x00000000
        /*0024*/ 	.short	0x0000
        /*0026*/ 	.short	0x0000
        /*0028*/ 	.byte	0x00, 0xf0, 0x41, 0x0a


	//----- nvinfo : EIATTR_MAXREG_COUNT
	.align		4
.L_338:
        /*002c*/ 	.byte	0x03, 0x1b
        /*002e*/ 	.short	0x00ff


	//----- nvinfo : EIATTR_NUM_BARRIERS
	.align		4
        /*0030*/ 	.byte	0x02, 0x4c
        /*0032*/ 	.byte	0x02
	.zero		1


	//----- nvinfo : EIATTR_ANNOTATIONS
	.align		4
        /*0034*/ 	.byte	0x04, 0x55
        /*0036*/ 	.short	(.L_340 - .L_339)


	//   ....[0]....
.L_339:
        /* <DEDUP_REMOVED lines=47> */


	//----- nvinfo : EIATTR_MERCURY_ISA_VERSION
	.align		4
.L_340:
        /*0318*/ 	.byte	0x03, 0x5f
        /*031a*/ 	.short	0x0000


	//----- nvinfo : EIATTR_COOP_GROUP_MASK_REGIDS
	.align		4
        /*031c*/ 	.byte	0x04, 0x29
        /*031e*/ 	.short	(.L_342 - .L_341)


	//   ....[0]....
.L_341:
        /*0320*/ 	.word	0xffffffff


	//----- nvinfo : EIATTR_COOP_GROUP_INSTR_OFFSETS
	.align		4
.L_342:
        /*0324*/ 	.byte	0x04, 0x28
        /*0326*/ 	.short	(.L_344 - .L_343)


	//   ....[0]....
.L_343:
        /*0328*/ 	.word	0x00000090


	//----- nvinfo : EIATTR_EXIT_INSTR_OFFSETS
	.align		4
.L_344:
        /*032c*/ 	.byte	0x04, 0x1c
        /*032e*/ 	.short	(.L_346 - .L_345)


	//   ....[0]....
.L_345:
        /*0330*/ 	.word	0x00000580


	//   ....[1]....
        /*0334*/ 	.word	0x00005180


	//   ....[2]....
        /*0338*/ 	.word	0x00005c20


	//----- nvinfo : EIATTR_MAX_THREADS
	.align		4
.L_346:
        /*033c*/ 	.byte	0x04, 0x05
        /*033e*/ 	.short	(.L_348 - .L_347)
.L_347:
        /*0340*/ 	.word	0x00000100
        /*0344*/ 	.word	0x00000001
        /*0348*/ 	.word	0x00000001
.L_348:


//--------------------- .nv.info._ZN7cutlass13device_kernelIN5flash22FlashAttnBwdPreprocessIN4cute5tupleIJNS3_1CILi32EEENS5_ILi256EEEEEENS_10bfloat16_tEfNS_4arch4Sm80ELb1ELb0EEEEEvNT_6ParamsE --------------------------
	.section	.nv.info._ZN7cutlass13device_kernelIN5flash22FlashAttnBwdPreprocessIN4cute5tupleIJNS3_1CILi32EEENS5_ILi256EEEEEENS_10bfloat16_tEfNS_4arch4Sm80ELb1ELb0EEEEEvNT_6ParamsE,"",@"SHT_CUDA_INFO"
	.sectionflags	@""
	.align	4


	//----- nvinfo : EIATTR_CUDA_API_VERSION
	.align		4
        /*0000*/ 	.byte	0x04, 0x37
        /*0002*/ 	.short	(.L_350 - .L_349)
.L_349:
        /*0004*/ 	.word	0x00000082


	//----- nvinfo : EIATTR_SW2861232_WAR
	.align		4
.L_350:
        /*0008*/ 	.byte	0x01, 0x35
	.zero		2


	//----- nvinfo : EIATTR_PARAM_CBANK
	.align		4
        /*000c*/ 	.byte	0x04, 0x0a
        /*000e*/ 	.short	(.L_352 - .L_351)
	.align		4
.L_351:
        /*0010*/ 	.word	index@(.nv.constant0._ZN7cutlass13device_kernelIN5flash22FlashAttnBwdPreprocessIN4cute5tupleIJNS3_1CILi32EEENS5_ILi256EEEEEENS_10bfloat16_tEfNS_4arch4Sm80ELb1ELb0EEEEEvNT_6ParamsE)
        /*0014*/ 	.short	0x0160
        /*0016*/ 	.short	0x00f0


	//----- nvinfo : EIATTR_CBANK_PARAM_SIZE
	.align		4
.L_352:
        /*0018*/ 	.byte	0x03, 0x19
        /*001a*/ 	.short	0x00f0


	//----- nvinfo : EIATTR_KPARAM_INFO
	.align		4
        /*001c*/ 	.byte	0x04, 0x17
        /*001e*/ 	.short	(.L_354 - .L_353)
.L_353:
        /*0020*/ 	.word	0x00000000
        /*0024*/ 	.short	0x0000
        /*0026*/ 	.short	0x0000
        /*0028*/ 	.byte	0x00, 0xf0, 0xc1, 0x03


	//----- nvinfo : EIATTR_MAXREG_COUNT
	.align		4
.L_354:
        /*002c*/ 	.byte	0x03, 0x1b
        /*002e*/ 	.short	0x0080


	//----- nvinfo : EIATTR_MERCURY_ISA_VERSION
	.align		4
        /*0030*/ 	.byte	0x03, 0x5f
        /*0032*/ 	.short	0x0000


	//----- nvinfo : EIATTR_COOP_GROUP_MASK_REGIDS
	.align		4
        /*0034*/ 	.byte	0x04, 0x29
        /*0036*/ 	.short	(.L_356 - .L_355)


	//   ....[0]....
.L_355:
        /*0038*/ 	.word	0xffffffff


	//   ....[1]....
        /*003c*/ 	.word	0xffffffff


	//   ....[2]....
        /*0040*/ 	.word	0xffffffff


	//   ....[3]....
        /*0044*/ 	.word	0xffffffff


	//   ....[4]....
        /*0048*/ 	.word	0xffffffff


	//   ....[5]....
        /*004c*/ 	.word	0xffffffff


	//   ....[6]....
        /*0050*/ 	.word	0xffffffff


	//   ....[7]....
        /*0054*/ 	.word	0xffffffff


	//----- nvinfo : EIATTR_COOP_GROUP_INSTR_OFFSETS
	.align		4
.L_356:
        /*0058*/ 	.byte	0x04, 0x28
        /*005a*/ 	.short	(.L_358 - .L_357)


	//   ....[0]....
.L_357:
        /*005c*/ 	.word	0x00000ec0


	//   ....[1]....
        /*0060*/ 	.word	0x00000ed0


	//   ....[2]....
        /*0064*/ 	.word	0x00000f10


	//   ....[3]....
        /*0068*/ 	.word	0x00000f20


	//   ....[4]....
        /*006c*/ 	.word	0x00000f60


	//   ....[5]....
        /*0070*/ 	.word	0x00000f80


	//   ....[6]....
        /*0074*/ 	.word	0x00000fc0


	//   ....[7]....
        /*0078*/ 	.word	0x00000fe0


	//----- nvinfo : EIATTR_EXIT_INSTR_OFFSETS
	.align		4
.L_358:
        /*007c*/ 	.byte	0x04, 0x1c
        /*007e*/ 	.short	(.L_360 - .L_359)


	//   ....[0]....
.L_359:
        /*0080*/ 	.word	0x00001450


	//   ....[1]....
        /*0084*/ 	.word	0x000014b0


	//----- nvinfo : EIATTR_CTAIDZ_USED
	.align		4
.L_360:
        /*0088*/ 	.byte	0x01, 0x04
	.zero		2


	//----- nvinfo : EIATTR_MAX_THREADS
	.align		4
        /*008c*/ 	.byte	0x04, 0x05
        /*008e*/ 	.short	(.L_362 - .L_361)
.L_361:
        /*0090*/ 	.word	0x00000100
        /*0094*/ 	.word	0x00000001
        /*0098*/ 	.word	0x00000001


	//----- nvinfo : EIATTR_CRS_STACK_SIZE
	.align		4
.L_362:
        /*009c*/ 	.byte	0x04, 0x1e
        /*009e*/ 	.short	(.L_364 - .L_363)
.L_363:
        /*00a0*/ 	.word	0x00000000
.L_364:


//--------------------- .nv.info._ZN7cutlass13device_kernelIN5flash19enable_sm80_to_sm89INS1_16FlashAttnBwdSm80INS1_25CollectiveMainloopBwdSm80ILi1ELi1EN4cute5tupleIJNS5_1CILi32EEENS7_ILi64EEENS7_ILi256EEEEEENS_10bfloat16_tEfNS_4arch4Sm80ELb1ELb0ELb1ELb1ELb0ELb0ELb0ELb0ELi2ELi2ELi2ELi1ELb1EEENS1_21CollectiveEpilogueBwdISB_SC_SE_Li256ELb1ELb0ELi4EEENS1_25SingleTileBwdLPTSchedulerILb1ELi64ELb0EEEEEEEEEvNT_6ParamsE --------------------------
	.section	.nv.info._ZN7cutlass13device_kernelIN5flash19enable_sm80_to_sm89INS1_16FlashAttnBwdSm80INS1_25CollectiveMainloopBwdSm80ILi1ELi1EN4cute5tupleIJNS5_1CILi32EEENS7_ILi64EEENS7_ILi256EEEEEENS_10bfloat16_tEfNS_4arch4Sm80ELb1ELb0ELb1ELb1ELb0ELb0ELb0ELb0ELi2ELi2ELi2ELi1ELb1EEENS1_21CollectiveEpilogueBwdISB_SC_SE_Li256ELb1ELb0ELi4EEENS1_25SingleTileBwdLPTSchedulerILb1ELi64ELb0EEEEEEEEEvNT_6ParamsE,"",@"SHT_CUDA_INFO"
	.sectionflags	@""
	.align	4


	//----- nvinfo : EIATTR_CUDA_API_VERSION
	.align		4
        /*0000*/ 	.byte	0x04, 0x37
        /*0002*/ 	.short	(.L_366 - .L_365)
.L_365:
        /*0004*/ 	.word	0x00000082


	//----- nvinfo : EIATTR_SW2861232_WAR
	.align		4
.L_366:
        /*0008*/ 	.byte	0x01, 0x35
	.zero		2


	//----- nvinfo : EIATTR_PARAM_CBANK
	.align		4
        /*000c*/ 	.byte	0x04, 0x0a
        /*000e*/ 	.short	(.L_368 - .L_367)
	.align		4
.L_367:
        /*0010*/ 	.word	index@(.nv.constant0._ZN7cutlass13device_kernelIN5flash19enable_sm80_to_sm89INS1_16FlashAttnBwdSm80INS1_25CollectiveMainloopBwdSm80ILi1ELi1EN4cute5tupleIJNS5_1CILi32EEENS7_ILi64EEENS7_ILi256EEEEEENS_10bfloat16_tEfNS_4arch4Sm80ELb1ELb0ELb1ELb1ELb0ELb0ELb0ELb0ELi2ELi2ELi2ELi1ELb1EEENS1_21CollectiveEpilogueBwdISB_SC_SE_Li256ELb1ELb0ELi4EEENS1_25SingleTileBwdLPTSchedulerILb1ELi64ELb0EEEEEEEEEvNT_6ParamsE)
        /*0014*/ 	.short	0x0160
        /*0016*/ 	.short	0x0288


	//----- nvinfo : EIATTR_CBANK_PARAM_SIZE
	.align		4
.L_368:
        /*0018*/ 	.byte	0x03, 0x19
        /*001a*/ 	.short	0x0288


	//----- nvinfo : EIATTR_KPARAM_INFO
	.align		4
        /*001c*/ 	.byte	0x04, 0x17
        /*001e*/ 	.short	(.L_370 - .L_369)
.L_369:
        /*0020*/ 	.word	0x00000000
        /*0024*/ 	.short	0x0000
        /*0026*/ 	.short	0x0000
        /*0028*/ 	.byte	0x00, 0xf0, 0x21, 0x0a


	//----- nvinfo : EIATTR_MAXREG_COUNT
	.align		4
.L_370:
        /*002c*/ 	.byte	0x03, 0x1b
        /*002e*/ 	.short	0x00ff


	//----- nvinfo : EIATTR_NUM_BARRIERS
	.align		4
        /*0030*/ 	.byte	0x02, 0x4c
        /*0032*/ 	.byte	0x02
	.zero		1


	//----- nvinfo : EIATTR_ANNOTATIONS
	.align		4
        /*0034*/ 	.byte	0x04, 0x55
        /*0036*/ 	.short	(.L_372 - .L_371)


	//   ....[0]....
.L_371:
        /* <DEDUP_REMOVED lines=42> */


	//----- nvinfo : EIATTR_MERCURY_ISA_VERSION
	.align		4
.L_372:
        /*02c8*/ 	.byte	0x03, 0x5f
        /*02ca*/ 	.short	0x0000


	//----- nvinfo : EIATTR_COOP_GROUP_MASK_REGIDS
	.align		4
        /*02cc*/ 	.byte	0x04, 0x29
        /*02ce*/ 	.short	(.L_374 - .L_373)


	//   ....[0]....
.L_373:
        /*02d0*/ 	.word	0xffffffff


	//----- nvinfo : EIATTR_COOP_GROUP_INSTR_OFFSETS
	.align		4
.L_374:
        /*02d4*/ 	.byte	0x04, 0x28
        /*02d6*/ 	.short	(.L_376 - .L_375)


	//   ....[0]....
.L_375:
        /*02d8*/ 	.word	0x00000060


	//----- nvinfo : EIATTR_EXIT_INSTR_OFFSETS
	.align		4
.L_376:
        /*02dc*/ 	.byte	0x04, 0x1c
        /*02de*/ 	.short	(.L_378 - .L_377)


	//   ....[0]....
.L_377:
        /*02e0*/ 	.word	0x000009d0


	//   ....[1]....
        /*02e4*/ 	.word	0x00007930


	//   ....[2]....
        /*02e8*/ 	.word	0x000079f0


	//   ....[3]....
        /*02ec*/ 	.word	0x00008d60


	//   ....[4]....
        /*02f0*/ 	.word	0x00008e20


	//----- nvinfo : EIATTR_MAX_THREADS
	.align		4
.L_378:
        /*02f4*/ 	.byte	0x04, 0x05
        /*02f6*/ 	.short	(.L_380 - .L_379)
.L_379:
        /*02f8*/ 	.word	0x00000100
        /*02fc*/ 	.word	0x00000001
        /*0300*/ 	.word	0x00000001


	//----- nvinfo : EIATTR_CRS_STACK_SIZE
	.align		4
.L_380:
        /*0304*/ 	.byte	0x04, 0x1e
        /*0306*/ 	.short	(.L_382 - .L_381)
.L_381:
        /*0308*/ 	.word	0x00000000
.L_382:


//--------------------- .nv.info._ZN7cutlass13device_kernelIN5flash32FlashAttnBwdPostprocessConvertdQIN4cute5tupleIJNS3_1CILi32EEENS5_ILi256EEEEEENS_10bfloat16_tEfNS_4arch4Sm80ELi256ENS3_8TiledMMAINS3_8MMA_AtomIJNS3_30SM80_16x8x16_F32BF16BF16F32_TNEEEENS3_6LayoutINS4_IJNS5_ILi1EEENS5_ILi8EEESH_EEENS4_IJNS5_ILi0EEESH_SK_EEEEENS4_IJNS5_ILi16EEENS5_ILi128EEESN_EEEEELb0EEEEEvNT_6ParamsE --------------------------
	.section	.nv.info._ZN7cutlass13device_kernelIN5flash32FlashAttnBwdPostprocessConvertdQIN4cute5tupleIJNS3_1CILi32EEENS5_ILi256EEEEEENS_10bfloat16_tEfNS_4arch4Sm80ELi256ENS3_8TiledMMAINS3_8MMA_AtomIJNS3_30SM80_16x8x16_F32BF16BF16F32_TNEEEENS3_6LayoutINS4_IJNS5_ILi1EEENS5_ILi8EEESH_EEENS4_IJNS5_ILi0EEESH_SK_EEEEENS4_IJNS5_ILi16EEENS5_ILi128EEESN_EEEEELb0EEEEEvNT_6ParamsE,"",@"SHT_CUDA_INFO"
	.sectionflags	@""
	.align	4


	//----- nvinfo : EIATTR_CUDA_API_VERSION
	.align		4
        /*0000*/ 	.byte	0x04, 0x37
        /*0002*/ 	.short	(.L_384 - .L_383)
.L_383:
        /*0004*/ 	.word	0x00000082


	//----- nvinfo : EIATTR_SW2861232_WAR
	.align		4
.L_384:
        /*0008*/ 	.byte	0x01, 0x35
	.zero		2


	//----- nvinfo : EIATTR_PARAM_CBANK
	.align		4
        /*000c*/ 	.byte	0x04, 0x0a
        /*000e*/ 	.short	(.L_386 - .L_385)
	.align		4
.L_385:
        /*0010*/ 	.word	index@(.nv.constant0._ZN7cutlass13device_kernelIN5flash32FlashAttnBwdPostprocessConvertdQIN4cute5tupleIJNS3_1CILi32EEENS5_ILi256EEEEEENS_10bfloat16_tEfNS_4arch4Sm80ELi256ENS3_8TiledMMAINS3_8MMA_AtomIJNS3_30SM80_16x8x16_F32BF16BF16F32_TNEEEENS3_6LayoutINS4_IJNS5_ILi1EEENS5_ILi8EEESH_EEENS4_IJNS5_ILi0EEESH_SK_EEEEENS4_IJNS5_ILi16EEENS5_ILi128EEESN_EEEEELb0EEEEEvNT_6ParamsE)
        /*0014*/ 	.short	0x0160
        /*0016*/ 	.short	0x0070


	//----- nvinfo : EIATTR_CBANK_PARAM_SIZE
	.align		4
.L_386:
        /*0018*/ 	.byte	0x03, 0x19
        /*001a*/ 	.short	0x0070


	//----- nvinfo : EIATTR_KPARAM_INFO
	.align		4
        /*001c*/ 	.byte	0x04, 0x17
        /*001e*/ 	.short	(.L_388 - .L_387)
.L_387:
        /*0020*/ 	.word	0x00000000
        /*0024*/ 	.short	0x0000
        /*0026*/ 	.short	0x0000
        /*0028*/ 	.byte	0x00, 0xf0, 0xc1, 0x01


	//----- nvinfo : EIATTR_MAXREG_COUNT
	.align		4
.L_388:
        /*002c*/ 	.byte	0x03, 0x1b
        /*002e*/ 	.short	0x0080


	//----- nvinfo : EIATTR_NUM_BARRIERS
	.align		4
        /*0030*/ 	.byte	0x02, 0x4c
        /*0032*/ 	.byte	0x01
	.zero		1


	//----- nvinfo : EIATTR_MERCURY_ISA_VERSION
	.align		4
        /*0034*/ 	.byte	0x03, 0x5f
        /*0036*/ 	.short	0x0000


	//----- nvinfo : EIATTR_EXIT_INSTR_OFFSETS
	.align		4
        /*0038*/ 	.byte	0x04, 0x1c
        /*003a*/ 	.short	(.L_390 - .L_389)


	//   ....[0]....
.L_389:
        /*003c*/ 	.word	0x00000180


	//   ....[1]....
        /*0040*/ 	.word	0x000011c0


	//   ....[2]....
        /*0044*/ 	.word	0x00001280


	//----- nvinfo : EIATTR_CTAIDZ_USED
	.align		4
.L_390:
        /*0048*/ 	.byte	0x01, 0x04
	.zero		2


	//----- nvinfo : EIATTR_MAX_THREADS
	.align		4
        /*004c*/ 	.byte	0x04, 0x05
        /*004e*/ 	.short	(.L_392 - .L_391)
.L_391:
        /*0050*/ 	.word	0x00000100
        /*0054*/ 	.word	0x00000001
        /*0058*/ 	.word	0x00000001


	//----- nvinfo : EIATTR_CRS_STACK_SIZE
	.align		4
.L_392:
        /*005c*/ 	.byte	0x04, 0x1e
        /*005e*/ 	.short	(.L_394 - .L_393)
.L_393:
        /*0060*/ 	.word	0x00000000
.L_394:


//--------------------- .nv.info._ZN7cutlass13device_kernelIN5flash19enable_sm80_to_sm89INS1_16FlashAttnBwdSm80INS1_25CollectiveMainloopBwdSm80ILi1ELi1EN4cute5tupleIJNS5_1CILi32EEENS7_ILi64EEENS7_ILi256EEEEEENS_10bfloat16_tEfNS_4arch4Sm80ELb1ELb0ELb1ELb1ELb0ELb0ELb0ELb0ELi2ELi2ELi2ELi1ELb1EEENS1_24CollectiveEpilogueBwdGQAISB_fSE_Li256ELb1ELb0EEENS1_25SingleTileBwdLPTSchedulerILb1ELi64ELb0EEEEEEEEEvNT_6ParamsE --------------------------
	.section	.nv.info._ZN7cutlass13device_kernelIN5flash19enable_sm80_to_sm89INS1_16FlashAttnBwdSm80INS1_25CollectiveMainloopBwdSm80ILi1ELi1EN4cute5tupleIJNS5_1CILi32EEENS7_ILi64EEENS7_ILi256EEEEEENS_10bfloat16_tEfNS_4arch4Sm80ELb1ELb0ELb1ELb1ELb0ELb0ELb0ELb0ELi2ELi2ELi2ELi1ELb1EEENS1_24CollectiveEpilogueBwdGQAISB_fSE_Li256ELb1ELb0EEENS1_25SingleTileBwdLPTSchedulerILb1ELi64ELb0EEEEEEEEEvNT_6ParamsE,"",@"SHT_CUDA_INFO"
	.sectionflags	@""
	.align	4


	//----- nvinfo : EIATTR_CUDA_API_VERSION
	.align		4
        /*0000*/ 	.byte	0x04, 0x37
        /*0002*/ 	.short	(.L_396 - .L_395)
.L_395:
        /*0004*/ 	.word	0x00000082


	//----- nvinfo : EIATTR_SW2861232_WAR
	.align		4
.L_396:
        /*0008*/ 	.byte	0x01, 0x35
	.zero		2


	//----- nvinfo : EIATTR_PARAM_CBANK
	.align		4
        /*000c*/ 	.byte	0x04, 0x0a
        /*000e*/ 	.short	(.L_398 - .L_397)
	.align		4
.L_397:
        /*0010*/ 	.word	index@(.nv.constant0._ZN7cutlass13device_kernelIN5flash19enable_sm80_to_sm89INS1_16FlashAttnBwdSm80INS1_25CollectiveMainloopBwdSm80ILi1ELi1EN4cute5tupleIJNS5_1CILi32EEENS7_ILi64EEENS7_ILi256EEEEEENS_10bfloat16_tEfNS_4arch4Sm80ELb1ELb0ELb1ELb1ELb0ELb0ELb0ELb0ELi2ELi2ELi2ELi1ELb1EEENS1_24CollectiveEpilogueBwdGQAISB_fSE_Li256ELb1ELb0EEENS1_25SingleTileBwdLPTSchedulerILb1ELi64ELb0EEEEEEEEEvNT_6ParamsE)
        /*0014*/ 	.short	0x0160
        /*0016*/ 	.short	0x0290


	//----- nvinfo : EIATTR_CBANK_PARAM_SIZE
	.align		4
.L_398:
        /*0018*/ 	.byte	0x03, 0x19
        /*001a*/ 	.short	0x0290


	//----- nvinfo : EIATTR_KPARAM_INFO
	.align		4
        /*001c*/ 	.byte	0x04, 0x17
        /*001e*/ 	.short	(.L_400 - .L_399)
.L_399:
        /*0020*/ 	.word	0x00000000
        /*0024*/ 	.short	0x0000
        /*0026*/ 	.short	0x0000
        /*0028*/ 	.byte	0x00, 0xf0, 0x41, 0x0a


	//----- nvinfo : EIATTR_MAXREG_COUNT
	.align		4
.L_400:
        /*002c*/ 	.byte	0x03, 0x1b
        /*002e*/ 	.short	0x00ff


	//----- nvinfo : EIATTR_NUM_BARRIERS
	.align		4
        /*0030*/ 	.byte	0x02, 0x4c
        /*0032*/ 	.byte	0x02
	.zero		1


	//----- nvinfo : EIATTR_ANNOTATIONS
	.align		4
        /*0034*/ 	.byte	0x04, 0x55
        /*0036*/ 	.short	(.L_402 - .L_401)


	//   ....[0]....
.L_401:
        /* <DEDUP_REMOVED lines=44> */


	//----- nvinfo : EIATTR_MERCURY_ISA_VERSION
	.align		4
.L_402:
        /*02e8*/ 	.byte	0x03, 0x5f
        /*02ea*/ 	.short	0x0000


	//----- nvinfo : EIATTR_COOP_GROUP_MASK_REGIDS
	.align		4
        /*02ec*/ 	.byte	0x04, 0x29
        /*02ee*/ 	.short	(.L_404 - .L_403)


	//   ....[0]....
.L_403:
        /*02f0*/ 	.word	0xffffffff


	//----- nvinfo : EIATTR_COOP_GROUP_INSTR_OFFSETS
	.align		4
.L_404:
        /*02f4*/ 	.byte	0x04, 0x28
        /*02f6*/ 	.short	(.L_406 - .L_405)


	//   ....[0]....
.L_405:
        /*02f8*/ 	.word	0x00000060


	//----- nvinfo : EIATTR_EXIT_INSTR_OFFSETS
	.align		4
.L_406:
        /*02fc*/ 	.byte	0x04, 0x1c
        /*02fe*/ 	.short	(.L_408 - .L_407)


	//   ....[0]....
.L_407:
        /*0300*/ 	.word	0x00000a00


	//   ....[1]....
        /*0304*/ 	.word	0x00005830


	//   ....[2]....
        /*0308*/ 	.word	0x000063a0


	//----- nvinfo : EIATTR_MAX_THREADS
	.align		4
.L_408:
        /*030c*/ 	.byte	0x04, 0x05
        /*030e*/ 	.short	(.L_410 - .L_409)
.L_409:
        /*0310*/ 	.word	0x00000100
        /*0314*/ 	.word	0x00000001
        /*0318*/ 	.word	0x00000001
.L_410:


//--------------------- .nv.info._ZN7cutlass13device_kernelIN5flash22FlashAttnBwdPreprocessIN4cute5tupleIJNS3_1CILi32EEENS5_ILi256EEEEEENS_10bfloat16_tEfNS_4arch4Sm80ELb1ELb1EEEEEvNT_6ParamsE --------------------------
	.section	.nv.info._ZN7cutlass13device_kernelIN5flash22FlashAttnBwdPreprocessIN4cute5tupleIJNS3_1CILi32EEENS5_ILi256EEEEEENS_10bfloat16_tEfNS_4arch4Sm80ELb1ELb1EEEEEvNT_6ParamsE,"",@"SHT_CUDA_INFO"
	.sectionflags	@""
	.align	4


	//----- nvinfo : EIATTR_CUDA_API_VERSION
	.align		4
        /*0000*/ 	.byte	0x04, 0x37
        /*0002*/ 	.short	(.L_412 - .L_411)
.L_411:
        /*0004*/ 	.word	0x00000082


	//----- nvinfo : EIATTR_SW2861232_WAR
	.align		4
.L_412:
        /*0008*/ 	.byte	0x01, 0x35
	.zero		2


	//----- nvinfo : EIATTR_PARAM_CBANK
	.align		4
        /*000c*/ 	.byte	0x04, 0x0a
        /*000e*/ 	.short	(.L_414 - .L_413)
	.align		4
.L_413:
        /*0010*/ 	.word	index@(.nv.constant0._ZN7cutlass13device_kernelIN5flash22FlashAttnBwdPreprocessIN4cute5tupleIJNS3_1CILi32EEENS5_ILi256EEEEEENS_10bfloat16_tEfNS_4arch4Sm80ELb1ELb1EEEEEvNT_6ParamsE)
        /*0014*/ 	.short	0x0160
        /*0016*/ 	.short	0x00f0


	//----- nvinfo : EIATTR_CBANK_PARAM_SIZE
	.align		4
.L_414:
        /*0018*/ 	.byte	0x03, 0x19
        /*001a*/ 	.short	0x00f0


	//----- nvinfo : EIATTR_KPARAM_INFO
	.align		4
        /*001c*/ 	.byte	0x04, 0x17
        /*001e*/ 	.short	(.L_416 - .L_415)
.L_415:
        /*0020*/ 	.word	0x00000000
        /*0024*/ 	.short	0x0000
        /*0026*/ 	.short	0x0000
        /*0028*/ 	.byte	0x00, 0xf0, 0xc1, 0x03


	//----- nvinfo : EIATTR_MAXREG_COUNT
	.align		4
.L_416:
        /*002c*/ 	.byte	0x03, 0x1b
        /*002e*/ 	.short	0x0080


	//----- nvinfo : EIATTR_MERCURY_ISA_VERSION
	.align		4
        /*0030*/ 	.byte	0x03, 0x5f
        /*0032*/ 	.short	0x0000


	//----- nvinfo : EIATTR_COOP_GROUP_MASK_REGIDS
	.align		4
        /*0034*/ 	.byte	0x04, 0x29
        /*0036*/ 	.short	(.L_418 - .L_417)


	//   ....[0]....
.L_417:
        /*0038*/ 	.word	0xffffffff


	//   ....[1]....
        /*003c*/ 	.word	0xffffffff


	//   ....[2]....
        /*0040*/ 	.word	0xffffffff


	//   ....[3]....
        /*0044*/ 	.word	0xffffffff


	//   ....[4]....
        /*0048*/ 	.word	0xffffffff


	//   ....[5]....
        /*004c*/ 	.word	0xffffffff


	//   ....[6]....
        /*0050*/ 	.word	0xffffffff


	//   ....[7]....
        /*0054*/ 	.word	0xffffffff


	//----- nvinfo : EIATTR_COOP_GROUP_INSTR_OFFSETS
	.align		4
.L_418:
        /*0058*/ 	.byte	0x04, 0x28
        /*005a*/ 	.short	(.L_420 - .L_419)


	//   ....[0]....
.L_419:
        /*005c*/ 	.word	0x00001050


	//   ....[1]....
        /*0060*/ 	.word	0x00001060


	//   ....[2]....
        /*0064*/ 	.word	0x000010b0


	//   ....[3]....
        /*0068*/ 	.word	0x000010c0


	//   ....[4]....
        /*006c*/ 	.word	0x000010f0


	//   ....[5]....
        /*0070*/ 	.word	0x00001100


	//   ....[6]....
        /*0074*/ 	.word	0x00001170


	//   ....[7]....
        /*0078*/ 	.word	0x00001190


	//----- nvinfo : EIATTR_EXIT_INSTR_OFFSETS
	.align		4
.L_420:
        /*007c*/ 	.byte	0x04, 0x1c
        /*007e*/ 	.short	(.L_422 - .L_421)


	//   ....[0]....
.L_421:
        /*0080*/ 	.word	0x00000180


	//   ....[1]....
        /*0084*/ 	.word	0x00001690


	//   ....[2]....
        /*0088*/ 	.word	0x000016e0


	//----- nvinfo : EIATTR_CTAIDZ_USED
	.align		4
.L_422:
        /*008c*/ 	.byte	0x01, 0x04
	.zero		2


	//----- nvinfo : EIATTR_MAX_THREADS
	.align		4
        /*0090*/ 	.byte	0x04, 0x05
        /*0092*/ 	.short	(.L_424 - .L_423)
.L_423:
        /*0094*/ 	.word	0x00000100
        /*0098*/ 	.word	0x00000001
        /*009c*/ 	.word	0x00000001


	//----- nvinfo : EIATTR_CRS_STACK_SIZE
	.align		4
.L_424:
        /*00a0*/ 	.byte	0x04, 0x1e
        /*00a2*/ 	.short	(.L_426 - .L_425)
.L_425:
        /*00a4*/ 	.word	0x00000000
.L_426:


//--------------------- .nv.info._ZN7cutlass13device_kernelIN5flash19enable_sm80_to_sm89INS1_16FlashAttnBwdSm80INS1_25CollectiveMainloopBwdSm80ILi1ELi1EN4cute5tupleIJNS5_1CILi64EEES8_NS7_ILi256EEEEEENS_10bfloat16_tEfNS_4arch4Sm80ELb0ELb0ELb1ELb0ELb0ELb0ELb0ELb0ELi2ELi4ELi2ELi2ELb0EEENS1_21CollectiveEpilogueBwdISA_SB_SD_Li256ELb0ELb0ELi4EEENS1_19SingleTileSchedulerILb0ELb0ELb0ELi64EEEEEEEEEvNT_6ParamsE --------------------------
	.section	.nv.info._ZN7cutlass13device_kernelIN5flash19enable_sm80_to_sm89INS1_16FlashAttnBwdSm80INS1_25CollectiveMainloopBwdSm80ILi1ELi1EN4cute5tupleIJNS5_1CILi64EEES8_NS7_ILi256EEEEEENS_10bfloat16_tEfNS_4arch4Sm80ELb0ELb0ELb1ELb0ELb0ELb0ELb0ELb0ELi2ELi4ELi2ELi2ELb0EEENS1_21CollectiveEpilogueBwdISA_SB_SD_Li256ELb0ELb0ELi4EEENS1_19SingleTileSchedulerILb0ELb0ELb0ELi64EEEEEEEEEvNT_6ParamsE,"",@"SHT_CUDA_INFO"
	.sectionflags	@""
	.align	4


	//----- nvinfo : EIATTR_CUDA_API_VERSION
	.align		4
        /*0000*/ 	.byte	0x04, 0x37
        /*0002*/ 	.short	(.L_428 - .L_427)
.L_427:
        /*0004*/ 	.word	0x00000082


	//----- nvinfo : EIATTR_SW2861232_WAR
	.align		4
.L_428:
        /*0008*/ 	.byte	0x01, 0x35
	.zero		2


	//----- nvinfo : EIATTR_PARAM_CBANK
	.align		4
        /*000c*/ 	.byte	0x04, 0x0a
        /*000e*/ 	.short	(.L_430 - .L_429)
	.align		4
.L_429:
        /*0010*/ 	.word	index@(.nv.constant0._ZN7cutlass13device_kernelIN5flash19enable_sm80_to_sm89INS1_16FlashAttnBwdSm80INS1_25CollectiveMainloopBwdSm80ILi1ELi1EN4cute5tupleIJNS5_1CILi64EEES8_NS7_ILi256EEEEEENS_10bfloat16_tEfNS_4arch4Sm80ELb0ELb0ELb1ELb0ELb0ELb0ELb0ELb0ELi2ELi4ELi2ELi2ELb0EEENS1_21CollectiveEpilogueBwdISA_SB_SD_Li256ELb0ELb0ELi4EEENS1_19SingleTileSchedulerILb0ELb0ELb0ELi64EEEEEEEEEvNT_6ParamsE)
        /*0014*/ 	.short	0x0160
        /*0016*/ 	.short	0x0270


	//----- nvinfo : EIATTR_CBANK_PARAM_SIZE
	.align		4
.L_430:
        /*0018*/ 	.byte	0x03, 0x19
        /*001a*/ 	.short	0x0270


	//----- nvinfo : EIATTR_KPARAM_INFO
	.align		4
        /*001c*/ 	.byte	0x04, 0x17
        /*001e*/ 	.short	(.L_432 - .L_431)
.L_431:
        /*0020*/ 	.word	0x00000000
        /*0024*/ 	.short	0x0000
        /*0026*/ 	.short	0x0000
        /*0028*/ 	.byte	0x00, 0xf0, 0xc1, 0x09


	//----- nvinfo : EIATTR_MAXREG_COUNT
	.align		4
.L_432:
        /*002c*/ 	.byte	0x03, 0x1b
        /*002e*/ 	.short	0x00ff


	//----- nvinfo : EIATTR_NUM_BARRIERS
	.align		4
        /*0030*/ 	.byte	0x02, 0x4c
        /*0032*/ 	.byte	0x02
	.zero		1


	//----- nvinfo : EIATTR_ANNOTATIONS
	.align		4
        /*0034*/ 	.byte	0x04, 0x55
        /*0036*/ 	.short	(.L_434 - .L_433)


	//   ....[0]....
.L_433:
        /*0038*/ 	.word	0x00000001
        /*003c*/ 	.byte	0xd0, 0x02, 0x00, 0x00, 0x01, 0x00, 0x00, 0x00, 0xf0, 0x1a, 0x00, 0x00, 0x01, 0x00, 0x00, 0x00
        /*004c*/ 	.byte	0x20, 0x1e, 0x00, 0x00, 0x01, 0x00, 0x00, 0x00, 0xb0, 0x24, 0x00, 0x00, 0x01, 0x00, 0x00, 0x00
        /*005c*/ 	.byte	0xf0, 0x52, 0x00, 0x00, 0x01, 0x00, 0x00, 0x00, 0x30, 0x54, 0x00, 0x00


	//----- nvinfo : EIATTR_MERCURY_ISA_VERSION
	.align		4
.L_434:
        /*0068*/ 	.byte	0x03, 0x5f
        /*006a*/ 	.short	0x0000


	//----- nvinfo : EIATTR_EXIT_INSTR_OFFSETS
	.align		4
        /*006c*/ 	.byte	0x04, 0x1c
        /*006e*/ 	.short	(.L_436 - .L_435)


	//   ....[0]....
.L_435:
        /*0070*/ 	.word	0x00000040


	//   ....[1]....
        /*0074*/ 	.word	0x00007cf0


	//   ....[2]....
        /*0078*/ 	.word	0x00007da0


	//----- nvinfo : EIATTR_CTAIDZ_USED
	.align		4
.L_436:
        /*007c*/ 	.byte	0x01, 0x04
	.zero		2


	//----- nvinfo : EIATTR_MAX_THREADS
	.align		4
        /*0080*/ 	.byte	0x04, 0x05
        /*0082*/ 	.short	(.L_438 - .L_437)
.L_437:
        /*0084*/ 	.word	0x00000100
        /*0088*/ 	.word	0x00000001
        /*008c*/ 	.word	0x00000001


	//----- nvinfo : EIATTR_CRS_STACK_SIZE
	.align		4
.L_438:
        /*0090*/ 	.byte	0x04, 0x1e
        /*0092*/ 	.short	(.L_440 - .L_439)
.L_439:
        /*0094*/ 	.word	0x00000000
.L_440:


//--------------------- .nv.info._ZN7cutlass13device_kernelIN5flash19enable_sm80_to_sm89INS1_16FlashAttnBwdSm80INS1_25CollectiveMainloopBwdSm80ILi1ELi1EN4cute5tupleIJNS5_1CILi64EEES8_NS7_ILi256EEEEEENS_10bfloat16_tEfNS_4arch4Sm80ELb0ELb0ELb1ELb0ELb0ELb0ELb0ELb0ELi2ELi4ELi2ELi2ELb0EEENS1_24CollectiveEpilogueBwdGQAISA_fSD_Li256ELb0ELb0EEENS1_19SingleTileSchedulerILb0ELb0ELb0ELi64EEEEEEEEEvNT_6ParamsE --------------------------
	.section	.nv.info._ZN7cutlass13device_kernelIN5flash19enable_sm80_to_sm89INS1_16FlashAttnBwdSm80INS1_25CollectiveMainloopBwdSm80ILi1ELi1EN4cute5tupleIJNS5_1CILi64EEES8_NS7_ILi256EEEEEENS_10bfloat16_tEfNS_4arch4Sm80ELb0ELb0ELb1ELb0ELb0ELb0ELb0ELb0ELi2ELi4ELi2ELi2ELb0EEENS1_24CollectiveEpilogueBwdGQAISA_fSD_Li256ELb0ELb0EEENS1_19SingleTileSchedulerILb0ELb0ELb0ELi64EEEEEEEEEvNT_6ParamsE,"",@"SHT_CUDA_INFO"
	.sectionflags	@""
	.align	4


	//----- nvinfo : EIATTR_CUDA_API_VERSION
	.align		4
        /*0000*/ 	.byte	0x04, 0x37
        /*0002*/ 	.short	(.L_442 - .L_441)
.L_441:
        /*0004*/ 	.word	0x00000082


	//----- nvinfo : EIATTR_SW2861232_WAR
	.align		4
.L_442:
        /*0008*/ 	.byte	0x01, 0x35
	.zero		2


	//----- nvinfo : EIATTR_PARAM_CBANK
	.align		4
        /*000c*/ 	.byte	0x04, 0x0a
        /*000e*/ 	.short	(.L_444 - .L_443)
	.align		4
.L_443:
        /*0010*/ 	.word	index@(.nv.constant0._ZN7cutlass13device_kernelIN5flash19enable_sm80_to_sm89INS1_16FlashAttnBwdSm80INS1_25CollectiveMainloopBwdSm80ILi1ELi1EN4cute5tupleIJNS5_1CILi64EEES8_NS7_ILi256EEEEEENS_10bfloat16_tEfNS_4arch4Sm80ELb0ELb0ELb1ELb0ELb0ELb0ELb0ELb0ELi2ELi4ELi2ELi2ELb0EEENS1_24CollectiveEpilogueBwdGQAISA_fSD_Li256ELb0ELb0EEENS1_19SingleTileSchedulerILb0ELb0ELb0ELi64EEEEEEEEEvNT_6ParamsE)
        /*0014*/ 	.short	0x0160
        /*0016*/ 	.short	0x0278


	//----- nvinfo : EIATTR_CBANK_PARAM_SIZE
	.align		4
.L_444:
        /*0018*/ 	.byte	0x03, 0x19
        /*001a*/ 	.short	0x0278


	//----- nvinfo : EIATTR_KPARAM_INFO
	.align		4
        /*001c*/ 	.byte	0x04, 0x17
        /*001e*/ 	.short	(.L_446 - .L_445)
.L_445:
        /*0020*/ 	.word	0x00000000
        /*0024*/ 	.short	0x0000
        /*0026*/ 	.short	0x0000
        /*0028*/ 	.byte	0x00, 0xf0, 0xe1, 0x09


	//----- nvinfo : EIATTR_MAXREG_COUNT
	.align		4
.L_446:
        /*002c*/ 	.byte	0x03, 0x1b
        /*002e*/ 	.short	0x00ff


	//----- nvinfo : EIATTR_NUM_BARRIERS
	.align		4
        /*0030*/ 	.byte	0x02, 0x4c
        /*0032*/ 	.byte	0x02
	.zero		1


	//----- nvinfo : EIATTR_ANNOTATIONS
	.align		4
        /*0034*/ 	.byte	0x04, 0x55
        /*0036*/ 	.short	(.L_448 - .L_447)


	//   ....[0]....
.L_447:
        /* <DEDUP_REMOVED lines=10> */


	//----- nvinfo : EIATTR_MERCURY_ISA_VERSION
	.align		4
.L_448:
        /*00c8*/ 	.byte	0x03, 0x5f
        /*00ca*/ 	.short	0x0000


	//----- nvinfo : EIATTR_EXIT_INSTR_OFFSETS
	.align		4
        /*00cc*/ 	.byte	0x04, 0x1c
        /*00ce*/ 	.short	(.L_450 - .L_449)


	//   ....[0]....
.L_449:
        /*00d0*/ 	.word	0x00000040


	//   ....[1]....
        /*00d4*/ 	.word	0x00006a90


	//----- nvinfo : EIATTR_CTAIDZ_USED
	.align		4
.L_450:
        /*00d8*/ 	.byte	0x01, 0x04
	.zero		2


	//----- nvinfo : EIATTR_MAX_THREADS
	.align		4
        /*00dc*/ 	.byte	0x04, 0x05
        /*00de*/ 	.short	(.L_452 - .L_451)
.L_451:
        /*00e0*/ 	.word	0x00000100
        /*00e4*/ 	.word	0x00000001
        /*00e8*/ 	.word	0x00000001
.L_452:


//--------------------- .nv.info._ZN7cutlass13device_kernelIN5flash19enable_sm80_to_sm89INS1_16FlashAttnBwdSm80INS1_25CollectiveMainloopBwdSm80ILi1ELi1EN4cute5tupleIJNS5_1CILi64EEES8_NS7_ILi256EEEEEENS_10bfloat16_tEfNS_4arch4Sm80ELb0ELb0ELb1ELb1ELb0ELb0ELb0ELb0ELi2ELi4ELi2ELi2ELb0EEENS1_21CollectiveEpilogueBwdISA_SB_SD_Li256ELb1ELb0ELi4EEENS1_19SingleTileSchedulerILb1ELb0ELb0ELi64EEEEEEEEEvNT_6ParamsE --------------------------
	.section	.nv.info._ZN7cutlass13device_kernelIN5flash19enable_sm80_to_sm89INS1_16FlashAttnBwdSm80INS1_25CollectiveMainloopBwdSm80ILi1ELi1EN4cute5tupleIJNS5_1CILi64EEES8_NS7_ILi256EEEEEENS_10bfloat16_tEfNS_4arch4Sm80ELb0ELb0ELb1ELb1ELb0ELb0ELb0ELb0ELi2ELi4ELi2ELi2ELb0EEENS1_21CollectiveEpilogueBwdISA_SB_SD_Li256ELb1ELb0ELi4EEENS1_19SingleTileSchedulerILb1ELb0ELb0ELi64EEEEEEEEEvNT_6ParamsE,"",@"SHT_CUDA_INFO"
	.sectionflags	@""
	.align	4


	//----- nvinfo : EIATTR_CUDA_API_VERSION
	.align		4
        /*0000*/ 	.byte	0x04, 0x37
        /*0002*/ 	.short	(.L_454 - .L_453)
.L_453:
        /*0004*/ 	.word	0x00000082


	//----- nvinfo : EIATTR_SW2861232_WAR
	.align		4
.L_454:
        /*0008*/ 	.byte	0x01, 0x35
	.zero		2


	//----- nvinfo : EIATTR_PARAM_CBANK
	.align		4
        /*000c*/ 	.byte	0x04, 0x0a
        /*000e*/ 	.short	(.L_456 - .L_455)
	.align		4
.L_455:
        /*0010*/ 	.word	index@(.nv.constant0._ZN7cutlass13device_kernelIN5flash19enable_sm80_to_sm89INS1_16FlashAttnBwdSm80INS1_25CollectiveMainloopBwdSm80ILi1ELi1EN4cute5tupleIJNS5_1CILi64EEES8_NS7_ILi256EEEEEENS_10bfloat16_tEfNS_4arch4Sm80ELb0ELb0ELb1ELb1ELb0ELb0ELb0ELb0ELi2ELi4ELi2ELi2ELb0EEENS1_21CollectiveEpilogueBwdISA_SB_SD_Li256ELb1ELb0ELi4EEENS1_19SingleTileSchedulerILb1ELb0ELb0ELi64EEEEEEEEEvNT_6ParamsE)
        /*0014*/ 	.short	0x0160
        /*0016*/ 	.short	0x0270


	//----- nvinfo : EIATTR_CBANK_PARAM_SIZE
	.align		4
.L_456:
        /*0018*/ 	.byte	0x03, 0x19
        /*001a*/ 	.short	0x0270


	//----- nvinfo : EIATTR_KPARAM_INFO
	.align		4
        /*001c*/ 	.byte	0x04, 0x17
        /*001e*/ 	.short	(.L_458 - .L_457)
.L_457:
        /*0020*/ 	.word	0x00000000
        /*0024*/ 	.short	0x0000
        /*0026*/ 	.short	0x0000
        /*0028*/ 	.byte	0x00, 0xf0, 0xc1, 0x09


	//----- nvinfo : EIATTR_MAXREG_COUNT
	.align		4
.L_458:
        /*002c*/ 	.byte	0x03, 0x1b
        /*002e*/ 	.short	0x00ff


	//----- nvinfo : EIATTR_NUM_BARRIERS
	.align		4
        /*0030*/ 	.byte	0x02, 0x4c
        /*0032*/ 	.byte	0x02
	.zero		1


	//----- nvinfo : EIATTR_ANNOTATIONS
	.align		4
        /*0034*/ 	.byte	0x04, 0x55
        /*0036*/ 	.short	(.L_460 - .L_459)


	//   ....[0]....
.L_459:
        /* <DEDUP_REMOVED lines=11> */


	//----- nvinfo : EIATTR_MERCURY_ISA_VERSION
	.align		4
.L_460:
        /*00d0*/ 	.byte	0x03, 0x5f
        /*00d2*/ 	.short	0x0000


	//----- nvinfo : EIATTR_COOP_GROUP_MASK_REGIDS
	.align		4
        /*00d4*/ 	.byte	0x04, 0x29
        /*00d6*/ 	.short	(.L_462 - .L_461)


	//   ....[0]....
.L_461:
        /*00d8*/ 	.word	0xffffffff


	//----- nvinfo : EIATTR_COOP_GROUP_INSTR_OFFSETS
	.align		4
.L_462:
        /*00dc*/ 	.byte	0x04, 0x28
        /*00de*/ 	.short	(.L_464 - .L_463)


	//   ....[0]....
.L_463:
        /*00e0*/ 	.word	0x000000a0


	//----- nvinfo : EIATTR_EXIT_INSTR_OFFSETS
	.align		4
.L_464:
        /*00e4*/ 	.byte	0x04, 0x1c
        /*00e6*/ 	.short	(.L_466 - .L_465)


	//   ....[0]....
.L_465:
        /*00e8*/ 	.word	0x00000340


	//   ....[1]....
        /*00ec*/ 	.word	0x00008370


	//   ....[2]....
        /*00f0*/ 	.word	0x00008430


	//   ....[3]....
        /*00f4*/ 	.word	0x00009680


	//   ....[4]....
        /*00f8*/ 	.word	0x00009740


	//----- nvinfo : EIATTR_CTAIDZ_USED
	.align		4
.L_466:
        /*00fc*/ 	.byte	0x01, 0x04
	.zero		2


	//----- nvinfo : EIATTR_MAX_THREADS
	.align		4
        /*0100*/ 	.byte	0x04, 0x05
        /*0102*/ 	.short	(.L_468 - .L_467)
.L_467:
        /*0104*/ 	.word	0x00000100
        /*0108*/ 	.word	0x00000001
        /*010c*/ 	.word	0x00000001


	//----- nvinfo : EIATTR_CRS_STACK_SIZE
	.align		4
.L_468:
        /*0110*/ 	.byte	0x04, 0x1e
        /*0112*/ 	.short	(.L_470 - .L_469)
.L_469:
        /*0114*/ 	.word	0x00000000
.L_470:


//--------------------- .nv.info._ZN7cutlass13device_kernelIN5flash19enable_sm80_to_sm89INS1_16FlashAttnBwdSm80INS1_25CollectiveMainloopBwdSm80ILi1ELi1EN4cute5tupleIJNS5_1CILi64EEES8_NS7_ILi256EEEEEENS_10bfloat16_tEfNS_4arch4Sm80ELb0ELb0ELb1ELb1ELb0ELb0ELb0ELb0ELi2ELi4ELi2ELi2ELb0EEENS1_24CollectiveEpilogueBwdGQAISA_fSD_Li256ELb1ELb0EEENS1_19SingleTileSchedulerILb1ELb0ELb0ELi64EEEEEEEEEvNT_6ParamsE --------------------------
	.section	.nv.info._ZN7cutlass13device_kernelIN5flash19enable_sm80_to_sm89INS1_16FlashAttnBwdSm80INS1_25CollectiveMainloopBwdSm80ILi1ELi1EN4cute5tupleIJNS5_1CILi64EEES8_NS7_ILi256EEEEEENS_10bfloat16_tEfNS_4arch4Sm80ELb0ELb0ELb1ELb1ELb0ELb0ELb0ELb0ELi2ELi4ELi2ELi2ELb0EEENS1_24CollectiveEpilogueBwdGQAISA_fSD_Li256ELb1ELb0EEENS1_19SingleTileSchedulerILb1ELb0ELb0ELi64EEEEEEEEEvNT_6ParamsE,"",@"SHT_CUDA_INFO"
	.sectionflags	@""
	.align	4


	//----- nvinfo : EIATTR_CUDA_API_VERSION
	.align		4
        /*0000*/ 	.byte	0x04, 0x37
        /*0002*/ 	.short	(.L_472 - .L_471)
.L_471:
        /*0004*/ 	.word	0x00000082


	//----- nvinfo : EIATTR_SW2861232_WAR
	.align		4
.L_472:
        /*0008*/ 	.byte	0x01, 0x35
	.zero		2


	//----- nvinfo : EIATTR_PARAM_CBANK
	.align		4
        /*000c*/ 	.byte	0x04, 0x0a
        /*000e*/ 	.short	(.L_474 - .L_473)
	.align		4
.L_473:
        /*0010*/ 	.word	index@(.nv.constant0._ZN7cutlass13device_kernelIN5flash19enable_sm80_to_sm89INS1_16FlashAttnBwdSm80INS1_25CollectiveMainloopBwdSm80ILi1ELi1EN4cute5tupleIJNS5_1CILi64EEES8_NS7_ILi256EEEEEENS_10bfloat16_tEfNS_4arch4Sm80ELb0ELb0ELb1ELb1ELb0ELb0ELb0ELb0ELi2ELi4ELi2ELi2ELb0EEENS1_24CollectiveEpilogueBwdGQAISA_fSD_Li256ELb1ELb0EEENS1_19SingleTileSchedulerILb1ELb0ELb0ELi64EEEEEEEEEvNT_6ParamsE)
        /*0014*/ 	.short	0x0160
        /*0016*/ 	.short	0x0278


	//----- nvinfo : EIATTR_CBANK_PARAM_SIZE
	.align		4
.L_474:
        /*0018*/ 	.byte	0x03, 0x19
        /*001a*/ 	.short	0x0278


	//----- nvinfo : EIATTR_KPARAM_INFO
	.align		4
        /*001c*/ 	.byte	0x04, 0x17
        /*001e*/ 	.short	(.L_476 - .L_475)
.L_475:
        /*0020*/ 	.word	0x00000000
        /*0024*/ 	.short	0x0000
        /*0026*/ 	.short	0x0000
        /*0028*/ 	.byte	0x00, 0xf0, 0xe1, 0x09


	//----- nvinfo : EIATTR_MAXREG_COUNT
	.align		4
.L_476:
        /*002c*/ 	.byte	0x03, 0x1b
        /*002e*/ 	.short	0x00ff


	//----- nvinfo : EIATTR_NUM_BARRIERS
	.align		4
        /*0030*/ 	.byte	0x02, 0x4c
        /*0032*/ 	.byte	0x02
	.zero		1


	//----- nvinfo : EIATTR_ANNOTATIONS
	.align		4
        /*0034*/ 	.byte	0x04, 0x55
        /*0036*/ 	.short	(.L_478 - .L_477)


	//   ....[0]....
.L_477:
        /* <DEDUP_REMOVED lines=10> */


	//----- nvinfo : EIATTR_MERCURY_ISA_VERSION
	.align		4
.L_478:
        /*00c8*/ 	.byte	0x03, 0x5f
        /*00ca*/ 	.short	0x0000


	//----- nvinfo : EIATTR_COOP_GROUP_MASK_REGIDS
	.align		4
        /*00cc*/ 	.byte	0x04, 0x29
        /*00ce*/ 	.short	(.L_480 - .L_479)


	//   ....[0]....
.L_479:
        /*00d0*/ 	.word	0xffffffff


	//----- nvinfo : EIATTR_COOP_GROUP_INSTR_OFFSETS
	.align		4
.L_480:
        /*00d4*/ 	.byte	0x04, 0x28
        /*00d6*/ 	.short	(.L_482 - .L_481)


	//   ....[0]....
.L_481:
        /*00d8*/ 	.word	0x000000a0


	//----- nvinfo : EIATTR_EXIT_INSTR_OFFSETS
	.align		4
.L_482:
        /*00dc*/ 	.byte	0x04, 0x1c
        /*00de*/ 	.short	(.L_484 - .L_483)


	//   ....[0]....
.L_483:
        /*00e0*/ 	.word	0x00000340


	//   ....[1]....
        /*00e4*/ 	.word	0x00006520


	//   ....[2]....
        /*00e8*/ 	.word	0x00007060


	//----- nvinfo : EIATTR_CTAIDZ_USED
	.align		4
.L_484:
        /*00ec*/ 	.byte	0x01, 0x04
	.zero		2


	//----- nvinfo : EIATTR_MAX_THREADS
	.align		4
        /*00f0*/ 	.byte	0x04, 0x05
        /*00f2*/ 	.short	(.L_486 - .L_485)
.L_485:
        /*00f4*/ 	.word	0x00000100
        /*00f8*/ 	.word	0x00000001
        /*00fc*/ 	.word	0x00000001
.L_486:


//--------------------- .nv.info._ZN7cutlass13device_kernelIN5flash19enable_sm80_to_sm89INS1_16FlashAttnBwdSm80INS1_25CollectiveMainloopBwdSm80ILi1ELi1EN4cute5tupleIJNS5_1CILi64EEES8_NS7_ILi256EEEEEENS_10bfloat16_tEfNS_4arch4Sm80ELb0ELb1ELb1ELb0ELb0ELb0ELb0ELb0ELi2ELi4ELi2ELi2ELb0EEENS1_21CollectiveEpilogueBwdISA_SB_SD_Li256ELb0ELb0ELi4EEENS1_19SingleTileSchedulerILb0ELb0ELb0ELi64EEEEEEEEEvNT_6ParamsE --------------------------
	.section	.nv.info._ZN7cutlass13device_kernelIN5flash19enable_sm80_to_sm89INS1_16FlashAttnBwdSm80INS1_25CollectiveMainloopBwdSm80ILi1ELi1EN4cute5tupleIJNS5_1CILi64EEES8_NS7_ILi256EEEEEENS_10bfloat16_tEfNS_4arch4Sm80ELb0ELb1ELb1ELb0ELb0ELb0ELb0ELb0ELi2ELi4ELi2ELi2ELb0EEENS1_21CollectiveEpilogueBwdISA_SB_SD_Li256ELb0ELb0ELi4EEENS1_19SingleTileSchedulerILb0ELb0ELb0ELi64EEEEEEEEEvNT_6ParamsE,"",@"SHT_CUDA_INFO"
	.sectionflags	@""
	.align	4


	//----- nvinfo : EIATTR_CUDA_API_VERSION
	.align		4
        /*0000*/ 	.byte	0x04, 0x37
        /*0002*/ 	.short	(.L_488 - .L_487)
.L_487:
        /*0004*/ 	.word	0x00000082


	//----- nvinfo : EIATTR_SW2861232_WAR
	.align		4
.L_488:
        /*0008*/ 	.byte	0x01, 0x35
	.zero		2


	//----- nvinfo : EIATTR_PARAM_CBANK
	.align		4
        /*000c*/ 	.byte	0x04, 0x0a
        /*000e*/ 	.short	(.L_490 - .L_489)
	.align		4
.L_489:
        /*0010*/ 	.word	index@(.nv.constant0._ZN7cutlass13device_kernelIN5flash19enable_sm80_to_sm89INS1_16FlashAttnBwdSm80INS1_25CollectiveMainloopBwdSm80ILi1ELi1EN4cute5tupleIJNS5_1CILi64EEES8_NS7_ILi256EEEEEENS_10bfloat16_tEfNS_4arch4Sm80ELb0ELb1ELb1ELb0ELb0ELb0ELb0ELb0ELi2ELi4ELi2ELi2ELb0EEENS1_21CollectiveEpilogueBwdISA_SB_SD_Li256ELb0ELb0ELi4EEENS1_19SingleTileSchedulerILb0ELb0ELb0ELi64EEEEEEEEEvNT_6ParamsE)
        /*0014*/ 	.short	0x0160
        /*0016*/ 	.short	0x0270


	//----- nvinfo : EIATTR_CBANK_PARAM_SIZE
	.align		4
.L_490:
        /*0018*/ 	.byte	0x03, 0x19
        /*001a*/ 	.short	0x0270


	//----- nvinfo : EIATTR_KPARAM_INFO
	.align		4
        /*001c*/ 	.byte	0x04, 0x17
        /*001e*/ 	.short	(.L_492 - .L_491)
.L_491:
        /*0020*/ 	.word	0x00000000
        /*0024*/ 	.short	0x0000
        /*0026*/ 	.short	0x0000
        /*0028*/ 	.byte	0x00, 0xf0, 0xc1, 0x09


	//----- nvinfo : EIATTR_MAXREG_COUNT
	.align		4
.L_492:
        /*002c*/ 	.byte	0x03, 0x1b
        /*002e*/ 	.short	0x00ff


	//----- nvinfo : EIATTR_NUM_BARRIERS
	.align		4
        /*0030*/ 	.byte	0x02, 0x4c
        /*0032*/ 	.byte	0x02
	.zero		1


	//----- nvinfo : EIATTR_ANNOTATIONS
	.align		4
        /*0034*/ 	.byte	0x04, 0x55
        /*0036*/ 	.short	(.L_494 - .L_493)


	//   ....[0]....
.L_493:
        /* <DEDUP_REMOVED lines=12> */


	//----- nvinfo : EIATTR_MERCURY_ISA_VERSION
	.align		4
.L_494:
        /*00e0*/ 	.byte	0x03, 0x5f
        /*00e2*/ 	.short	0x0000


	//----- nvinfo : EIATTR_EXIT_INSTR_OFFSETS
	.align		4
        /*00e4*/ 	.byte	0x04, 0x1c
        /*00e6*/ 	.short	(.L_496 - .L_495)


	//   ....[0]....
.L_495:
        /*00e8*/ 	.word	0x00000040


	//   ....[1]....
        /*00ec*/ 	.word	0x000083e0


	//   ....[2]....
        /*00f0*/ 	.word	0x000084a0


	//   ....[3]....
        /*00f4*/ 	.word	0x00009590


	//   ....[4]....
        /*00f8*/ 	.word	0x00009650


	//----- nvinfo : EIATTR_CTAIDZ_USED
	.align		4
.L_496:
        /*00fc*/ 	.byte	0x01, 0x04
	.zero		2


	//----- nvinfo : EIATTR_MAX_THREADS
	.align		4
        /*0100*/ 	.byte	0x04, 0x05
        /*0102*/ 	.short	(.L_498 - .L_497)
.L_497:
        /*0104*/ 	.word	0x00000100
        /*0108*/ 	.word	0x00000001
        /*010c*/ 	.word	0x00000001


	//----- nvinfo : EIATTR_CRS_STACK_SIZE
	.align		4
.L_498:
        /*0110*/ 	.byte	0x04, 0x1e
        /*0112*/ 	.short	(.L_500 - .L_499)
.L_499:
        /*0114*/ 	.word	0x00000000
.L_500:


//--------------------- .nv.info._ZN7cutlass13device_kernelIN5flash19enable_sm80_to_sm89INS1_16FlashAttnBwdSm80INS1_25CollectiveMainloopBwdSm80ILi1ELi1EN4cute5tupleIJNS5_1CILi64EEES8_NS7_ILi256EEEEEENS_10bfloat16_tEfNS_4arch4Sm80ELb0ELb1ELb1ELb0ELb0ELb0ELb0ELb0ELi2ELi4ELi2ELi2ELb0EEENS1_24CollectiveEpilogueBwdGQAISA_fSD_Li256ELb0ELb0EEENS1_19SingleTileSchedulerILb0ELb0ELb0ELi64EEEEEEEEEvNT_6ParamsE --------------------------
	.section	.nv.info._ZN7cutlass13device_kernelIN5flash19enable_sm80_to_sm89INS1_16FlashAttnBwdSm80INS1_25CollectiveMainloopBwdSm80ILi1ELi1EN4cute5tupleIJNS5_1CILi64EEES8_NS7_ILi256EEEEEENS_10bfloat16_tEfNS_4arch4Sm80ELb0ELb1ELb1ELb0ELb0ELb0ELb0ELb0ELi2ELi4ELi2ELi2ELb0EEENS1_24CollectiveEpilogueBwdGQAISA_fSD_Li256ELb0ELb0EEENS1_19SingleTileSchedulerILb0ELb0ELb0ELi64EEEEEEEEEvNT_6ParamsE,"",@"SHT_CUDA_INFO"
	.sectionflags	@""
	.align	4


	//----- nvinfo : EIATTR_CUDA_API_VERSION
	.align		4
        /*0000*/ 	.byte	0x04, 0x37
        /*0002*/ 	.short	(.L_502 - .L_501)
.L_501:
        /*0004*/ 	.word	0x00000082


	//----- nvinfo : EIATTR_SW2861232_WAR
	.align		4
.L_502:
        /*0008*/ 	.byte	0x01, 0x35
	.zero		2


	//----- nvinfo : EIATTR_PARAM_CBANK
	.align		4
        /*000c*/ 	.byte	0x04, 0x0a
        /*000e*/ 	.short	(.L_504 - .L_503)
	.align		4
.L_503:
        /*0010*/ 	.word	index@(.nv.constant0._ZN7cutlass13device_kernelIN5flash19enable_sm80_to_sm89INS1_16FlashAttnBwdSm80INS1_25CollectiveMainloopBwdSm80ILi1ELi1EN4cute5tupleIJNS5_1CILi64EEES8_NS7_ILi256EEEEEENS_10bfloat16_tEfNS_4arch4Sm80ELb0ELb1ELb1ELb0ELb0ELb0ELb0ELb0ELi2ELi4ELi2ELi2ELb0EEENS1_24CollectiveEpilogueBwdGQAISA_fSD_Li256ELb0ELb0EEENS1_19SingleTileSchedulerILb0ELb0ELb0ELi64EEEEEEEEEvNT_6ParamsE)
        /*0014*/ 	.short	0x0160
        /*0016*/ 	.short	0x0278


	//----- nvinfo : EIATTR_CBANK_PARAM_SIZE
	.align		4
.L_504:
        /*0018*/ 	.byte	0x03, 0x19
        /*001a*/ 	.short	0x0278


	//----- nvinfo : EIATTR_KPARAM_INFO
	.align		4
        /*001c*/ 	.byte	0x04, 0x17
        /*001e*/ 	.short	(.L_506 - .L_505)
.L_505:
        /*0020*/ 	.word	0x00000000
        /*0024*/ 	.short	0x0000
        /*0026*/ 	.short	0x0000
        /*0028*/ 	.byte	0x00, 0xf0, 0xe1, 0x09


	//----- nvinfo : EIATTR_MAXREG_COUNT
	.align		4
.L_506:
        /*002c*/ 	.byte	0x03, 0x1b
        /*002e*/ 	.short	0x00ff


	//----- nvinfo : EIATTR_NUM_BARRIERS
	.align		4
        /*0030*/ 	.byte	0x02, 0x4c
        /*0032*/ 	.byte	0x02
	.zero		1


	//----- nvinfo : EIATTR_ANNOTATIONS
	.align		4
        /*0034*/ 	.byte	0x04, 0x55
        /*0036*/ 	.short	(.L_508 - .L_507)


	//   ....[0]....
.L_507:
        /* <DEDUP_REMOVED lines=12> */


	//----- nvinfo : EIATTR_MERCURY_ISA_VERSION
	.align		4
.L_508:
        /*00e0*/ 	.byte	0x03, 0x5f
        /*00e2*/ 	.short	0x0000


	//----- nvinfo : EIATTR_EXIT_INSTR_OFFSETS
	.align		4
        /*00e4*/ 	.byte	0x04, 0x1c
        /*00e6*/ 	.short	(.L_510 - .L_509)


	//   ....[0]....
.L_509:
        /*00e8*/ 	.word	0x00000040


	//   ....[1]....
        /*00ec*/ 	.word	0x00006710


	//   ....[2]....
        /*00f0*/ 	.word	0x00007130


	//----- nvinfo : EIATTR_CTAIDZ_USED
	.align		4
.L_510:
        /*00f4*/ 	.byte	0x01, 0x04
	.zero		2


	//----- nvinfo : EIATTR_MAX_THREADS
	.align		4
        /*00f8*/ 	.byte	0x04, 0x05
        /*00fa*/ 	.short	(.L_512 - .L_511)
.L_511:
        /*00fc*/ 	.word	0x00000100
        /*0100*/ 	.word	0x00000001
        /*0104*/ 	.word	0x00000001


	//----- nvinfo : EIATTR_CRS_STACK_SIZE
	.align		4
.L_512:
        /*0108*/ 	.byte	0x04, 0x1e
        /*010a*/ 	.short	(.L_514 - .L_513)
.L_513:
        /*010c*/ 	.word	0x00000000
.L_514:


//--------------------- .nv.info._ZN7cutlass13device_kernelIN5flash19enable_sm80_to_sm89INS1_16FlashAttnBwdSm80INS1_25CollectiveMainloopBwdSm80ILi1ELi1EN4cute5tupleIJNS5_1CILi64EEES8_NS7_ILi256EEEEEENS_10bfloat16_tEfNS_4arch4Sm80ELb0ELb1ELb1ELb1ELb0ELb0ELb0ELb0ELi2ELi4ELi2ELi2ELb0EEENS1_21CollectiveEpilogueBwdISA_SB_SD_Li256ELb1ELb0ELi4EEENS1_19SingleTileSchedulerILb1ELb0ELb0ELi64EEEEEEEEEvNT_6ParamsE --------------------------
	.section	.nv.info._ZN7cutlass13device_kernelIN5flash19enable_sm80_to_sm89INS1_16FlashAttnBwdSm80INS1_25CollectiveMainloopBwdSm80ILi1ELi1EN4cute5tupleIJNS5_1CILi64EEES8_NS7_ILi256EEEEEENS_10bfloat16_tEfNS_4arch4Sm80ELb0ELb1ELb1ELb1ELb0ELb0ELb0ELb0ELi2ELi4ELi2ELi2ELb0EEENS1_21CollectiveEpilogueBwdISA_SB_SD_Li256ELb1ELb0ELi4EEENS1_19SingleTileSchedulerILb1ELb0ELb0ELi64EEEEEEEEEvNT_6ParamsE,"",@"SHT_CUDA_INFO"
	.sectionflags	@""
	.align	4


	//----- nvinfo : EIATTR_CUDA_API_VERSION
	.align		4
        /*0000*/ 	.byte	0x04, 0x37
        /*0002*/ 	.short	(.L_516 - .L_515)
.L_515:
        /*0004*/ 	.word	0x00000082


	//----- nvinfo : EIATTR_SW2861232_WAR
	.align		4
.L_516:
        /*0008*/ 	.byte	0x01, 0x35
	.zero		2


	//----- nvinfo : EIATTR_PARAM_CBANK
	.align		4
        /*000c*/ 	.byte	0x04, 0x0a
        /*000e*/ 	.short	(.L_518 - .L_517)
	.align		4
.L_517:
        /*0010*/ 	.word	index@(.nv.constant0._ZN7cutlass13device_kernelIN5flash19enable_sm80_to_sm89INS1_16FlashAttnBwdSm80INS1_25CollectiveMainloopBwdSm80ILi1ELi1EN4cute5tupleIJNS5_1CILi64EEES8_NS7_ILi256EEEEEENS_10bfloat16_tEfNS_4arch4Sm80ELb0ELb1ELb1ELb1ELb0ELb0ELb0ELb0ELi2ELi4ELi2ELi2ELb0EEENS1_21CollectiveEpilogueBwdISA_SB_SD_Li256ELb1ELb0ELi4EEENS1_19SingleTileSchedulerILb1ELb0ELb0ELi64EEEEEEEEEvNT_6ParamsE)
        /*0014*/ 	.short	0x0160
        /*0016*/ 	.short	0x0270


	//----- nvinfo : EIATTR_CBANK_PARAM_SIZE
	.align		4
.L_518:
        /*0018*/ 	.byte	0x03, 0x19
        /*001a*/ 	.short	0x0270


	//----- nvinfo : EIATTR_KPARAM_INFO
	.align		4
        /*001c*/ 	.byte	0x04, 0x17
        /*001e*/ 	.short	(.L_520 - .L_519)
.L_519:
        /*0020*/ 	.word	0x00000000
        /*0024*/ 	.short	0x0000
        /*0026*/ 	.short	0x0000
        /*0028*/ 	.byte	0x00, 0xf0, 0xc1, 0x09


	//----- nvinfo : EIATTR_MAXREG_COUNT
	.align		4
.L_520:
        /*002c*/ 	.byte	0x03, 0x1b
        /*002e*/ 	.short	0x00ff


	//----- nvinfo : EIATTR_NUM_BARRIERS
	.align		4
        /*0030*/ 	.byte	0x02, 0x4c
        /*0032*/ 	.byte	0x02
	.zero		1


	//----- nvinfo : EIATTR_ANNOTATIONS
	.align		4
        /*0034*/ 	.byte	0x04, 0x55
        /*0036*/ 	.short	(.L_522 - .L_521)


	//   ....[0]....
.L_521:
        /* <DEDUP_REMOVED lines=14> */


	//----- nvinfo : EIATTR_MERCURY_ISA_VERSION
	.align		4
.L_522:
        /*0100*/ 	.byte	0x03, 0x5f
        /*0102*/ 	.short	0x0000


	//----- nvinfo : EIATTR_COOP_GROUP_MASK_REGIDS
	.align		4
        /*0104*/ 	.byte	0x04, 0x29
        /*0106*/ 	.short	(.L_524 - .L_523)


	//   ....[0]....
.L_523:
        /*0108*/ 	.word	0xffffffff


	//----- nvinfo : EIATTR_COOP_GROUP_INSTR_OFFSETS
	.align		4
.L_524:
        /*010c*/ 	.byte	0x04, 0x28
        /*010e*/ 	.short	(.L_526 - .L_525)


	//   ....[0]....
.L_525:
        /*0110*/ 	.word	0x000000a0


	//----- nvinfo : EIATTR_EXIT_INSTR_OFFSETS
	.align		4
.L_526:
        /*0114*/ 	.byte	0x04, 0x1c
        /*0116*/ 	.short	(.L_528 - .L_527)


	//   ....[0]....
.L_527:
        /*0118*/ 	.word	0x00000340


	//   ....[1]....
        /*011c*/ 	.word	0x000089d0


	//   ....[2]....
        /*0120*/ 	.word	0x00008a90


	//   ....[3]....
        /*0124*/ 	.word	0x00009ce0


	//   ....[4]....
        /*0128*/ 	.word	0x00009da0


	//----- nvinfo : EIATTR_CTAIDZ_USED
	.align		4
.L_528:
        /*012c*/ 	.byte	0x01, 0x04
	.zero		2


	//----- nvinfo : EIATTR_MAX_THREADS
	.align		4
        /*0130*/ 	.byte	0x04, 0x05
        /*0132*/ 	.short	(.L_530 - .L_529)
.L_529:
        /*0134*/ 	.word	0x00000100
        /*0138*/ 	.word	0x00000001
        /*013c*/ 	.word	0x00000001


	//----- nvinfo : EIATTR_CRS_STACK_SIZE
	.align		4
.L_530:
        /*0140*/ 	.byte	0x04, 0x1e
        /*0142*/ 	.short	(.L_532 - .L_531)
.L_531:
        /*0144*/ 	.word	0x00000000
.L_532:


//--------------------- .nv.info._ZN7cutlass13device_kernelIN5flash19enable_sm80_to_sm89INS1_16FlashAttnBwdSm80INS1_25CollectiveMainloopBwdSm80ILi1ELi1EN4cute5tupleIJNS5_1CILi64EEES8_NS7_ILi256EEEEEENS_10bfloat16_tEfNS_4arch4Sm80ELb0ELb1ELb1ELb1ELb0ELb0ELb0ELb0ELi2ELi4ELi2ELi2ELb0EEENS1_24CollectiveEpilogueBwdGQAISA_fSD_Li256ELb1ELb0EEENS1_19SingleTileSchedulerILb1ELb0ELb0ELi64EEEEEEEEEvNT_6ParamsE --------------------------
	.section	.nv.info._ZN7cutlass13device_kernelIN5flash19enable_sm80_to_sm89INS1_16FlashAttnBwdSm80INS1_25CollectiveMainloopBwdSm80ILi1ELi1EN4cute5tupleIJNS5_1CILi64EEES8_NS7_ILi256EEEEEENS_10bfloat16_tEfNS_4arch4Sm80ELb0ELb1ELb1ELb1ELb0ELb0ELb0ELb0ELi2ELi4ELi2ELi2ELb0EEENS1_24CollectiveEpilogueBwdGQAISA_fSD_Li256ELb1ELb0EEENS1_19SingleTileSchedulerILb1ELb0ELb0ELi64EEEEEEEEEvNT_6ParamsE,"",@"SHT_CUDA_INFO"
	.sectionflags	@""
	.align	4


	//----- nvinfo : EIATTR_CUDA_API_VERSION
	.align		4
        /*0000*/ 	.byte	0x04, 0x37
        /*0002*/ 	.short	(.L_534 - .L_533)
.L_533:
        /*0004*/ 	.word	0x00000082


	//----- nvinfo : EIATTR_SW2861232_WAR
	.align		4
.L_534:
        /*0008*/ 	.byte	0x01, 0x35
	.zero		2


	//----- nvinfo : EIATTR_PARAM_CBANK
	.align		4
        /*000c*/ 	.byte	0x04, 0x0a
        /*000e*/ 	.short	(.L_536 - .L_535)
	.align		4
.L_535:
        /*0010*/ 	.word	index@(.nv.constant0._ZN7cutlass13device_kernelIN5flash19enable_sm80_to_sm89INS1_16FlashAttnBwdSm80INS1_25CollectiveMainloopBwdSm80ILi1ELi1EN4cute5tupleIJNS5_1CILi64EEES8_NS7_ILi256EEEEEENS_10bfloat16_tEfNS_4arch4Sm80ELb0ELb1ELb1ELb1ELb0ELb0ELb0ELb0ELi2ELi4ELi2ELi2ELb0EEENS1_24CollectiveEpilogueBwdGQAISA_fSD_Li256ELb1ELb0EEENS1_19SingleTileSchedulerILb1ELb0ELb0ELi64EEEEEEEEEvNT_6ParamsE)
        /*0014*/ 	.short	0x0160
        /*0016*/ 	.short	0x0278


	//----- nvinfo : EIATTR_CBANK_PARAM_SIZE
	.align		4
.L_536:
        /*0018*/ 	.byte	0x03, 0x19
        /*001a*/ 	.short	0x0278


	//----- nvinfo : EIATTR_KPARAM_INFO
	.align		4
        /*001c*/ 	.byte	0x04, 0x17
        /*001e*/ 	.short	(.L_538 - .L_537)
.L_537:
        /*0020*/ 	.word	0x00000000
        /*0024*/ 	.short	0x0000
        /*0026*/ 	.short	0x0000
        /*0028*/ 	.byte	0x00, 0xf0, 0xe1, 0x09


	//----- nvinfo : EIATTR_MAXREG_COUNT
	.align		4
.L_538:
        /*002c*/ 	.byte	0x03, 0x1b
        /*002e*/ 	.short	0x00ff


	//----- nvinfo : EIATTR_NUM_BARRIERS
	.align		4
        /*0030*/ 	.byte	0x02, 0x4c
        /*0032*/ 	.byte	0x02
	.zero		1


	//----- nvinfo : EIATTR_ANNOTATIONS
	.align		4
        /*0034*/ 	.byte	0x04, 0x55
        /*0036*/ 	.short	(.L_540 - .L_539)


	//   ....[0]....
.L_539:
        /* <DEDUP_REMOVED lines=13> */


	//----- nvinfo : EIATTR_MERCURY_ISA_VERSION
	.align		4
.L_540:
        /*00f8*/ 	.byte	0x03, 0x5f
        /*00fa*/ 	.short	0x0000


	//----- nvinfo : EIATTR_COOP_GROUP_MASK_REGIDS
	.align		4
        /*00fc*/ 	.byte	0x04, 0x29
        /*00fe*/ 	.short	(.L_542 - .L_541)


	//   ....[0]....
.L_541:
        /*0100*/ 	.word	0xffffffff


	//----- nvinfo : EIATTR_COOP_GROUP_INSTR_OFFSETS
	.align		4
.L_542:
        /*0104*/ 	.byte	0x04, 0x28
        /*0106*/ 	.short	(.L_544 - .L_543)


	//   ....[0]....
.L_543:
        /*0108*/ 	.word	0x000000a0


	//----- nvinfo : EIATTR_EXIT_INSTR_OFFSETS
	.align		4
.L_544:
        /*010c*/ 	.byte	0x04, 0x1c
        /*010e*/ 	.short	(.L_546 - .L_545)


	//   ....[0]....
.L_545:
        /*0110*/ 	.word	0x00000340


	//   ....[1]....
        /*0114*/ 	.word	0x00006ba0


	//   ....[2]....
        /*0118*/ 	.word	0x000076d0


	//----- nvinfo : EIATTR_CTAIDZ_USED
	.align		4
.L_546:
        /*011c*/ 	.byte	0x01, 0x04
	.zero		2


	//----- nvinfo : EIATTR_MAX_THREADS
	.align		4
        /*0120*/ 	.byte	0x04, 0x05
        /*0122*/ 	.short	(.L_548 - .L_547)
.L_547:
        /*0124*/ 	.word	0x00000100
        /*0128*/ 	.word	0x00000001
        /*012c*/ 	.word	0x00000001


	//----- nvinfo : EIATTR_CRS_STACK_SIZE
	.align		4
.L_548:
        /*0130*/ 	.byte	0x04, 0x1e
        /*0132*/ 	.short	(.L_550 - .L_549)
.L_549:
        /*0134*/ 	.word	0x00000000
.L_550:


//--------------------- .nv.info._ZN7cutlass13device_kernelIN5flash19enable_sm80_to_sm89INS1_16FlashAttnBwdSm80INS1_25CollectiveMainloopBwdSm80ILi1ELi1EN4cute5tupleIJNS5_1CILi64EEES8_NS7_ILi256EEEEEENS_10bfloat16_tEfNS_4arch4Sm80ELb1ELb0ELb1ELb0ELb0ELb0ELb0ELb0ELi2ELi4ELi2ELi2ELb0EEENS1_21CollectiveEpilogueBwdISA_SB_SD_Li256ELb0ELb0ELi4EEENS1_25SingleTileBwdLPTSchedulerILb0ELi64ELb0EEEEEEEEEvNT_6ParamsE --------------------------
	.section	.nv.info._ZN7cutlass13device_kernelIN5flash19enable_sm80_to_sm89INS1_16FlashAttnBwdSm80INS1_25CollectiveMainloopBwdSm80ILi1ELi1EN4cute5tupleIJNS5_1CILi64EEES8_NS7_ILi256EEEEEENS_10bfloat16_tEfNS_4arch4Sm80ELb1ELb0ELb1ELb0ELb0ELb0ELb0ELb0ELi2ELi4ELi2ELi2ELb0EEENS1_21CollectiveEpilogueBwdISA_SB_SD_Li256ELb0ELb0ELi4EEENS1_25SingleTileBwdLPTSchedulerILb0ELi64ELb0EEEEEEEEEvNT_6ParamsE,"",@"SHT_CUDA_INFO"
	.sectionflags	@""
	.align	4


	//----- nvinfo : EIATTR_CUDA_API_VERSION
	.align		4
        /*0000*/ 	.byte	0x04, 0x37
        /*0002*/ 	.short	(.L_552 - .L_551)
.L_551:
        /*0004*/ 	.word	0x00000082


	//----- nvinfo : EIATTR_SW2861232_WAR
	.align		4
.L_552:
        /*0008*/ 	.byte	0x01, 0x35
	.zero		2


	//----- nvinfo : EIATTR_PARAM_CBANK
	.align		4
        /*000c*/ 	.byte	0x04, 0x0a
        /*000e*/ 	.short	(.L_554 - .L_553)
	.align		4
.L_553:
        /*0010*/ 	.word	index@(.nv.constant0._ZN7cutlass13device_kernelIN5flash19enable_sm80_to_sm89INS1_16FlashAttnBwdSm80INS1_25CollectiveMainloopBwdSm80ILi1ELi1EN4cute5tupleIJNS5_1CILi64EEES8_NS7_ILi256EEEEEENS_10bfloat16_tEfNS_4arch4Sm80ELb1ELb0ELb1ELb0ELb0ELb0ELb0ELb0ELi2ELi4ELi2ELi2ELb0EEENS1_21CollectiveEpilogueBwdISA_SB_SD_Li256ELb0ELb0ELi4EEENS1_25SingleTileBwdLPTSchedulerILb0ELi64ELb0EEEEEEEEEvNT_6ParamsE)
        /*0014*/ 	.short	0x0160
        /*0016*/ 	.short	0x0288


	//----- nvinfo : EIATTR_CBANK_PARAM_SIZE
	.align		4
.L_554:
        /*0018*/ 	.byte	0x03, 0x19
        /*001a*/ 	.short	0x0288


	//----- nvinfo : EIATTR_KPARAM_INFO
	.align		4
        /*001c*/ 	.byte	0x04, 0x17
        /*001e*/ 	.short	(.L_556 - .L_555)
.L_555:
        /*0020*/ 	.word	0x00000000
        /*0024*/ 	.short	0x0000
        /*0026*/ 	.short	0x0000
        /*0028*/ 	.byte	0x00, 0xf0, 0x21, 0x0a


	//----- nvinfo : EIATTR_MAXREG_COUNT
	.align		4
.L_556:
        /*002c*/ 	.byte	0x03, 0x1b
        /*002e*/ 	.short	0x00ff


	//----- nvinfo : EIATTR_NUM_BARRIERS
	.align		4
        /*0030*/ 	.byte	0x02, 0x4c
        /*0032*/ 	.byte	0x02
	.zero		1


	//----- nvinfo : EIATTR_ANNOTATIONS
	.align		4
        /*0034*/ 	.byte	0x04, 0x55
        /*0036*/ 	.short	(.L_558 - .L_557)


	//   ....[0]....
.L_557:
        /* <DEDUP_REMOVED lines=13> */


	//----- nvinfo : EIATTR_MERCURY_ISA_VERSION
	.align		4
.L_558:
        /*00f8*/ 	.byte	0x03, 0x5f
        /*00fa*/ 	.short	0x0000


	//----- nvinfo : EIATTR_COOP_GROUP_MASK_REGIDS
	.align		4
        /*00fc*/ 	.byte	0x04, 0x29
        /*00fe*/ 	.short	(.L_560 - .L_559)


	//   ....[0]....
.L_559:
        /*0100*/ 	.word	0xffffffff


	//----- nvinfo : EIATTR_COOP_GROUP_INSTR_OFFSETS
	.align		4
.L_560:
        /*0104*/ 	.byte	0x04, 0x28
        /*0106*/ 	.short	(.L_562 - .L_561)


	//   ....[0]....
.L_561:
        /*0108*/ 	.word	0x00000050


	//----- nvinfo : EIATTR_EXIT_INSTR_OFFSETS
	.align		4
.L_562:
        /*010c*/ 	.byte	0x04, 0x1c
        /*010e*/ 	.short	(.L_564 - .L_563)


	//   ....[0]....
.L_563:
        /*0110*/ 	.word	0x00000540


	//   ....[1]....
        /*0114*/ 	.word	0x00008490


	//   ....[2]....
        /*0118*/ 	.word	0x00008550


	//   ....[3]....
        /*011c*/ 	.word	0x000096a0


	//   ....[4]....
        /*0120*/ 	.word	0x00009750


	//----- nvinfo : EIATTR_MAX_THREADS
	.align		4
.L_564:
        /*0124*/ 	.byte	0x04, 0x05
        /*0126*/ 	.short	(.L_566 - .L_565)
.L_565:
        /*0128*/ 	.word	0x00000100
        /*012c*/ 	.word	0x00000001
        /*0130*/ 	.word	0x00000001


	//----- nvinfo : EIATTR_CRS_STACK_SIZE
	.align		4
.L_566:
        /*0134*/ 	.byte	0x04, 0x1e
        /*0136*/ 	.short	(.L_568 - .L_567)
.L_567:
        /*0138*/ 	.word	0x00000000
.L_568:


//--------------------- .nv.info._ZN7cutlass13device_kernelIN5flash19enable_sm80_to_sm89INS1_16FlashAttnBwdSm80INS1_25CollectiveMainloopBwdSm80ILi1ELi1EN4cute5tupleIJNS5_1CILi64EEES8_NS7_ILi256EEEEEENS_10bfloat16_tEfNS_4arch4Sm80ELb1ELb0ELb1ELb0ELb0ELb0ELb0ELb0ELi2ELi4ELi2ELi2ELb0EEENS1_24CollectiveEpilogueBwdGQAISA_fSD_Li256ELb0ELb0EEENS1_25SingleTileBwdLPTSchedulerILb0ELi64ELb0EEEEEEEEEvNT_6ParamsE --------------------------
	.section	.nv.info._ZN7cutlass13device_kernelIN5flash19enable_sm80_to_sm89INS1_16FlashAttnBwdSm80INS1_25CollectiveMainloopBwdSm80ILi1ELi1EN4cute5tupleIJNS5_1CILi64EEES8_NS7_ILi256EEEEEENS_10bfloat16_tEfNS_4arch4Sm80ELb1ELb0ELb1ELb0ELb0ELb0ELb0ELb0ELi2ELi4ELi2ELi2ELb0EEENS1_24CollectiveEpilogueBwdGQAISA_fSD_Li256ELb0ELb0EEENS1_25SingleTileBwdLPTSchedulerILb0ELi64ELb0EEEEEEEEEvNT_6ParamsE,"",@"SHT_CUDA_INFO"
	.sectionflags	@""
	.align	4


	//----- nvinfo : EIATTR_CUDA_API_VERSION
	.align		4
        /*0000*/ 	.byte	0x04, 0x37
        /*0002*/ 	.short	(.L_570 - .L_569)
.L_569:
        /*0004*/ 	.word	0x00000082


	//----- nvinfo : EIATTR_SW2861232_WAR
	.align		4
.L_570:
        /*0008*/ 	.byte	0x01, 0x35
	.zero		2


	//----- nvinfo : EIATTR_PARAM_CBANK
	.align		4
        /*000c*/ 	.byte	0x04, 0x0a
        /*000e*/ 	.short	(.L_572 - .L_571)
	.align		4
.L_571:
        /*0010*/ 	.word	index@(.nv.constant0._ZN7cutlass13device_kernelIN5flash19enable_sm80_to_sm89INS1_16FlashAttnBwdSm80INS1_25CollectiveMainloopBwdSm80ILi1ELi1EN4cute5tupleIJNS5_1CILi64EEES8_NS7_ILi256EEEEEENS_10bfloat16_tEfNS_4arch4Sm80ELb1ELb0ELb1ELb0ELb0ELb0ELb0ELb0ELi2ELi4ELi2ELi2ELb0EEENS1_24CollectiveEpilogueBwdGQAISA_fSD_Li256ELb0ELb0EEENS1_25SingleTileBwdLPTSchedulerILb0ELi64ELb0EEEEEEEEEvNT_6ParamsE)
        /*0014*/ 	.short	0x0160
        /*0016*/ 	.short	0x0290


	//----- nvinfo : EIATTR_CBANK_PARAM_SIZE
	.align		4
.L_572:
        /*0018*/ 	.byte	0x03, 0x19
        /*001a*/ 	.short	0x0290


	//----- nvinfo : EIATTR_KPARAM_INFO
	.align		4
        /*001c*/ 	.byte	0x04, 0x17
        /*001e*/ 	.short	(.L_574 - .L_573)
.L_573:
        /*0020*/ 	.word	0x00000000
        /*0024*/ 	.short	0x0000
        /*0026*/ 	.short	0x0000
        /*0028*/ 	.byte	0x00, 0xf0, 0x41, 0x0a


	//----- nvinfo : EIATTR_MAXREG_COUNT
	.align		4
.L_574:
        /*002c*/ 	.byte	0x03, 0x1b
        /*002e*/ 	.short	0x00ff


	//----- nvinfo : EIATTR_NUM_BARRIERS
	.align		4
        /*0030*/ 	.byte	0x02, 0x4c
        /*0032*/ 	.byte	0x02
	.zero		1


	//----- nvinfo : EIATTR_ANNOTATIONS
	.align		4
        /*0034*/ 	.byte	0x04, 0x55
        /*0036*/ 	.short	(.L_576 - .L_575)


	//   ....[0]....
.L_575:
        /* <DEDUP_REMOVED lines=12> */


	//----- nvinfo : EIATTR_MERCURY_ISA_VERSION
	.align		4
.L_576:
        /*00e8*/ 	.byte	0x03, 0x5f
        /*00ea*/ 	.short	0x0000


	//----- nvinfo : EIATTR_COOP_GROUP_MASK_REGIDS
	.align		4
        /*00ec*/ 	.byte	0x04, 0x29
        /*00ee*/ 	.short	(.L_578 - .L_577)


	//   ....[0]....
.L_577:
        /*00f0*/ 	.word	0xffffffff


	//----- nvinfo : EIATTR_COOP_GROUP_INSTR_OFFSETS
	.align		4
.L_578:
        /*00f4*/ 	.byte	0x04, 0x28
        /*00f6*/ 	.short	(.L_580 - .L_579)


	//   ....[0]....
.L_579:
        /*00f8*/ 	.word	0x00000050


	//----- nvinfo : EIATTR_EXIT_INSTR_OFFSETS
	.align		4
.L_580:
        /*00fc*/ 	.byte	0x04, 0x1c
        /*00fe*/ 	.short	(.L_582 - .L_581)


	//   ....[0]....
.L_581:
        /*0100*/ 	.word	0x00000540


	//   ....[1]....
        /*0104*/ 	.word	0x00006620


	//   ....[2]....
        /*0108*/ 	.word	0x000070b0


	//----- nvinfo : EIATTR_MAX_THREADS
	.align		4
.L_582:
        /*010c*/ 	.byte	0x04, 0x05
        /*010e*/ 	.short	(.L_584 - .L_583)
.L_583:
        /*0110*/ 	.word	0x00000100
        /*0114*/ 	.word	0x00000001
        /*0118*/ 	.word	0x00000001
.L_584:


//--------------------- .nv.info._ZN7cutlass13device_kernelIN5flash22FlashAttnBwdPreprocessIN4cute5tupleIJNS3_1CILi64EEENS5_ILi256EEEEEENS_10bfloat16_tEfNS_4arch4Sm80ELb1ELb0EEEEEvNT_6ParamsE --------------------------
	.section	.nv.info._ZN7cutlass13device_kernelIN5flash22FlashAttnBwdPreprocessIN4cute5tupleIJNS3_1CILi64EEENS5_ILi256EEEEEENS_10bfloat16_tEfNS_4arch4Sm80ELb1ELb0EEEEEvNT_6ParamsE,"",@"SHT_CUDA_INFO"
	.sectionflags	@""
	.align	4


	//----- nvinfo : EIATTR_CUDA_API_VERSION
	.align		4
        /*0000*/ 	.byte	0x04, 0x37
        /*0002*/ 	.short	(.L_586 - .L_585)
.L_585:
        /*0004*/ 	.word	0x00000082


	//----- nvinfo : EIATTR_SW2861232_WAR
	.align		4
.L_586:
        /*0008*/ 	.byte	0x01, 0x35
	.zero		2


	//----- nvinfo : EIATTR_PARAM_CBANK
	.align		4
        /*000c*/ 	.byte	0x04, 0x0a
        /*000e*/ 	.short	(.L_588 - .L_587)
	.align		4
.L_587:
        /*0010*/ 	.word	index@(.nv.constant0._ZN7cutlass13device_kernelIN5flash22FlashAttnBwdPreprocessIN4cute5tupleIJNS3_1CILi64EEENS5_ILi256EEEEEENS_10bfloat16_tEfNS_4arch4Sm80ELb1ELb0EEEEEvNT_6ParamsE)
        /*0014*/ 	.short	0x0160
        /*0016*/ 	.short	0x00f0


	//----- nvinfo : EIATTR_CBANK_PARAM_SIZE
	.align		4
.L_588:
        /*0018*/ 	.byte	0x03, 0x19
        /*001a*/ 	.short	0x00f0


	//----- nvinfo : EIATTR_KPARAM_INFO
	.align		4
        /*001c*/ 	.byte	0x04, 0x17
        /*001e*/ 	.short	(.L_590 - .L_589)
.L_589:
        /*0020*/ 	.word	0x00000000
        /*0024*/ 	.short	0x0000
        /*0026*/ 	.short	0x0000
        /*0028*/ 	.byte	0x00, 0xf0, 0xc1, 0x03


	//----- nvinfo : EIATTR_MAXREG_COUNT
	.align		4
.L_590:
        /*002c*/ 	.byte	0x03, 0x1b
        /*002e*/ 	.short	0x0080


	//----- nvinfo : EIATTR_MERCURY_ISA_VERSION
	.align		4
        /*0030*/ 	.byte	0x03, 0x5f
        /*0032*/ 	.short	0x0000


	//----- nvinfo : EIATTR_COOP_GROUP_MASK_REGIDS
	.align		4
        /*0034*/ 	.byte	0x04, 0x29
        /*0036*/ 	.short	(.L_592 - .L_591)


	//   ....[0]....
.L_591:
        /*0038*/ 	.word	0xffffffff


	//   ....[1]....
        /*003c*/ 	.word	0xffffffff


	//   ....[2]....
        /*0040*/ 	.word	0xffffffff


	//   ....[3]....
        /*0044*/ 	.word	0xffffffff


	//   ....[4]....
        /*0048*/ 	.word	0xffffffff


	//   ....[5]....
        /*004c*/ 	.word	0xffffffff


	//   ....[6]....
        /*0050*/ 	.word	0xffffffff


	//   ....[7]....
        /*0054*/ 	.word	0xffffffff


	//   ....[8]....
        /*0058*/ 	.word	0xffffffff


	//   ....[9]....
        /*005c*/ 	.word	0xffffffff


	//   ....[10]....
        /*0060*/ 	.word	0xffffffff


	//   ....[11]....
        /*0064*/ 	.word	0xffffffff


	//   ....[12]....
        /*0068*/ 	.word	0xffffffff


	//   ....[13]....
        /*006c*/ 	.word	0xffffffff


	//   ....[14]....
        /*0070*/ 	.word	0xffffffff


	//   ....[15]....
        /*0074*/ 	.word	0xffffffff


	//----- nvinfo : EIATTR_COOP_GROUP_INSTR_OFFSETS
	.align		4
.L_592:
        /*0078*/ 	.byte	0x04, 0x28
        /*007a*/ 	.short	(.L_594 - .L_593)


	//   ....[0]....
.L_593:
        /*007c*/ 	.word	0x00001d20


	//   ....[1]....
        /*0080*/ 	.word	0x00001d30


	//   ....[2]....
        /*0084*/ 	.word	0x00001d40


	//   ....[3]....
        /*0088*/ 	.word	0x00001d50


	//   ....[4]....
        /*008c*/ 	.word	0x00001d80


	//   ....[5]....
        /*0090*/ 	.word	0x00001da0


	//   ....[6]....
        /*0094*/ 	.word	0x00001dc0


	//   ....[7]....
        /*0098*/ 	.word	0x00001dd0


	//   ....[8]....
        /*009c*/ 	.word	0x00001e00


	//   ....[9]....
        /*00a0*/ 	.word	0x00001e20


	//   ....[10]....
        /*00a4*/ 	.word	0x00001e40


	//   ....[11]....
        /*00a8*/ 	.word	0x00001e50


	//   ....[12]....
        /*00ac*/ 	.word	0x00001e90


	//   ....[13]....
        /*00b0*/ 	.word	0x00001eb0


	//   ....[14]....
        /*00b4*/ 	.word	0x00001ec0


	//   ....[15]....
        /*00b8*/ 	.word	0x00001ed0


	//----- nvinfo : EIATTR_EXIT_INSTR_OFFSETS
	.align		4
.L_594:
        /*00bc*/ 	.byte	0x04, 0x1c
        /*00be*/ 	.short	(.L_596 - .L_595)


	//   ....[0]....
.L_595:
        /*00c0*/ 	.word	0x00002580


	//   ....[1]....
        /*00c4*/ 	.word	0x00002630


	//----- nvinfo : EIATTR_CTAIDZ_USED
	.align		4
.L_596:
        /*00c8*/ 	.byte	0x01, 0x04
	.zero		2


	//----- nvinfo : EIATTR_MAX_THREADS
	.align		4
        /*00cc*/ 	.byte	0x04, 0x05
        /*00ce*/ 	.short	(.L_598 - .L_597)
.L_597:
        /*00d0*/ 	.word	0x00000100
        /*00d4*/ 	.word	0x00000001
        /*00d8*/ 	.word	0x00000001


	//----- nvinfo : EIATTR_CRS_STACK_SIZE
	.align		4
.L_598:
        /*00dc*/ 	.byte	0x04, 0x1e
        /*00de*/ 	.short	(.L_600 - .L_599)
.L_599:
        /*00e0*/ 	.word	0x00000000
.L_600:


//--------------------- .nv.info._ZN7cutlass13device_kernelIN5flash19enable_sm80_to_sm89INS1_16FlashAttnBwdSm80INS1_25CollectiveMainloopBwdSm80ILi1ELi1EN4cute5tupleIJNS5_1CILi64EEES8_NS7_ILi256EEEEEENS_10bfloat16_tEfNS_4arch4Sm80ELb1ELb0ELb1ELb1ELb0ELb0ELb0ELb0ELi2ELi4ELi2ELi2ELb0EEENS1_21CollectiveEpilogueBwdISA_SB_SD_Li256ELb1ELb0ELi4EEENS1_25SingleTileBwdLPTSchedulerILb1ELi64ELb0EEEEEEEEEvNT_6ParamsE --------------------------
	.section	.nv.info._ZN7cutlass13device_kernelIN5flash19enable_sm80_to_sm89INS1_16FlashAttnBwdSm80INS1_25CollectiveMainloopBwdSm80ILi1ELi1EN4cute5tupleIJNS5_1CILi64EEES8_NS7_ILi256EEEEEENS_10bfloat16_tEfNS_4arch4Sm80ELb1ELb0ELb1ELb1ELb0ELb0ELb0ELb0ELi2ELi4ELi2ELi2ELb0EEENS1_21CollectiveEpilogueBwdISA_SB_SD_Li256ELb1ELb0ELi4EEENS1_25SingleTileBwdLPTSchedulerILb1ELi64ELb0EEEEEEEEEvNT_6ParamsE,"",@"SHT_CUDA_INFO"
	.sectionflags	@""
	.align	4


	//----- nvinfo : EIATTR_CUDA_API_VERSION
	.align		4
        /*0000*/ 	.byte	0x04, 0x37
        /*0002*/ 	.short	(.L_602 - .L_601)
.L_601:
        /*0004*/ 	.word	0x00000082


	//----- nvinfo : EIATTR_SW2861232_WAR
	.align		4
.L_602:
        /*0008*/ 	.byte	0x01, 0x35
	.zero		2


	//----- nvinfo : EIATTR_PARAM_CBANK
	.align		4
        /*000c*/ 	.byte	0x04, 0x0a
        /*000e*/ 	.short	(.L_604 - .L_603)
	.align		4
.L_603:
        /*0010*/ 	.word	index@(.nv.constant0._ZN7cutlass13device_kernelIN5flash19enable_sm80_to_sm89INS1_16FlashAttnBwdSm80INS1_25CollectiveMainloopBwdSm80ILi1ELi1EN4cute5tupleIJNS5_1CILi64EEES8_NS7_ILi256EEEEEENS_10bfloat16_tEfNS_4arch4Sm80ELb1ELb0ELb1ELb1ELb0ELb0ELb0ELb0ELi2ELi4ELi2ELi2ELb0EEENS1_21CollectiveEpilogueBwdISA_SB_SD_Li256ELb1ELb0ELi4EEENS1_25SingleTileBwdLPTSchedulerILb1ELi64ELb0EEEEEEEEEvNT_6ParamsE)
        /*0014*/ 	.short	0x0160
        /*0016*/ 	.short	0x0288


	//----- nvinfo : EIATTR_CBANK_PARAM_SIZE
	.align		4
.L_604:
        /*0018*/ 	.byte	0x03, 0x19
        /*001a*/ 	.short	0x0288


	//----- nvinfo : EIATTR_KPARAM_INFO
	.align		4
        /*001c*/ 	.byte	0x04, 0x17
        /*001e*/ 	.short	(.L_606 - .L_605)
.L_605:
        /*0020*/ 	.word	0x00000000
        /*0024*/ 	.short	0x0000
        /*0026*/ 	.short	0x0000
        /*0028*/ 	.byte	0x00, 0xf0, 0x21, 0x0a


	//----- nvinfo : EIATTR_MAXREG_COUNT
	.align		4
.L_606:
        /*002c*/ 	.byte	0x03, 0x1b
        /*002e*/ 	.short	0x00ff


	//----- nvinfo : EIATTR_NUM_BARRIERS
	.align		4
        /*0030*/ 	.byte	0x02, 0x4c
        /*0032*/ 	.byte	0x02
	.zero		1


	//----- nvinfo : EIATTR_ANNOTATIONS
	.align		4
        /*0034*/ 	.byte	0x04, 0x55
        /*0036*/ 	.short	(.L_608 - .L_607)


	//   ....[0]....
.L_607:
        /* <DEDUP_REMOVED lines=10> */


	//----- nvinfo : EIATTR_MERCURY_ISA_VERSION
	.align		4
.L_608:
        /*00c8*/ 	.byte	0x03, 0x5f
        /*00ca*/ 	.short	0x0000


	//----- nvinfo : EIATTR_COOP_GROUP_MASK_REGIDS
	.align		4
        /*00cc*/ 	.byte	0x04, 0x29
        /*00ce*/ 	.short	(.L_610 - .L_609)


	//   ....[0]....
.L_609:
        /*00d0*/ 	.word	0xffffffff


	//----- nvinfo : EIATTR_COOP_GROUP_INSTR_OFFSETS
	.align		4
.L_610:
        /*00d4*/ 	.byte	0x04, 0x28
        /*00d6*/ 	.short	(.L_612 - .L_611)


	//   ....[0]....
.L_611:
        /*00d8*/ 	.word	0x00000060


	//----- nvinfo : EIATTR_EXIT_INSTR_OFFSETS
	.align		4
.L_612:
        /*00dc*/ 	.byte	0x04, 0x1c
        /*00de*/ 	.short	(.L_614 - .L_613)


	//   ....[0]....
.L_613:
        /*00e0*/ 	.word	0x000009d0


	//   ....[1]....
        /*00e4*/ 	.word	0x00008f50


	//   ....[2]....
        /*00e8*/ 	.word	0x00009010


	//   ....[3]....
        /*00ec*/ 	.word	0x0000a380


	//   ....[4]....
        /*00f0*/ 	.word	0x0000a440


	//----- nvinfo : EIATTR_MAX_THREADS
	.align		4
.L_614:
        /*00f4*/ 	.byte	0x04, 0x05
        /*00f6*/ 	.short	(.L_616 - .L_615)
.L_615:
        /*00f8*/ 	.word	0x00000100
        /*00fc*/ 	.word	0x00000001
        /*0100*/ 	.word	0x00000001


	//----- nvinfo : EIATTR_CRS_STACK_SIZE
	.align		4
.L_616:
        /*0104*/ 	.byte	0x04, 0x1e
        /*0106*/ 	.short	(.L_618 - .L_617)
.L_617:
        /*0108*/ 	.word	0x00000000
.L_618:


//--------------------- .nv.info._ZN7cutlass13device_kernelIN5flash32FlashAttnBwdPostprocessConvertdQIN4cute5tupleIJNS3_1CILi64EEENS5_ILi256EEEEEENS_10bfloat16_tEfNS_4arch4Sm80ELi256ENS3_8TiledMMAINS3_8MMA_AtomIJNS3_30SM80_16x8x16_F32BF16BF16F32_TNEEEENS3_6LayoutINS4_IJNS5_ILi2EEENS5_ILi4EEENS5_ILi1EEEEEENS4_IJSJ_SH_NS5_ILi0EEEEEEEENS4_IJNS5_ILi32EEES6_NS5_ILi16EEEEEEEELb0EEEEEvNT_6ParamsE --------------------------
	.section	.nv.info._ZN7cutlass13device_kernelIN5flash32FlashAttnBwdPostprocessConvertdQIN4cute5tupleIJNS3_1CILi64EEENS5_ILi256EEEEEENS_10bfloat16_tEfNS_4arch4Sm80ELi256ENS3_8TiledMMAINS3_8MMA_AtomIJNS3_30SM80_16x8x16_F32BF16BF16F32_TNEEEENS3_6LayoutINS4_IJNS5_ILi2EEENS5_ILi4EEENS5_ILi1EEEEEENS4_IJSJ_SH_NS5_ILi0EEEEEEEENS4_IJNS5_ILi32EEES6_NS5_ILi16EEEEEEEELb0EEEEEvNT_6ParamsE,"",@"SHT_CUDA_INFO"
	.sectionflags	@""
	.align	4


	//----- nvinfo : EIATTR_CUDA_API_VERSION
	.align		4
        /*0000*/ 	.byte	0x04, 0x37
        /*0002*/ 	.short	(.L_620 - .L_619)
.L_619:
        /*0004*/ 	.word	0x00000082


	//----- nvinfo : EIATTR_SW2861232_WAR
	.align		4
.L_620:
        /*0008*/ 	.byte	0x01, 0x35
	.zero		2


	//----- nvinfo : EIATTR_PARAM_CBANK
	.align		4
        /*000c*/ 	.byte	0x04, 0x0a
        /*000e*/ 	.short	(.L_622 - .L_621)
	.align		4
.L_621:
        /*0010*/ 	.word	index@(.nv.constant0._ZN7cutlass13device_kernelIN5flash32FlashAttnBwdPostprocessConvertdQIN4cute5tupleIJNS3_1CILi64EEENS5_ILi256EEEEEENS_10bfloat16_tEfNS_4arch4Sm80ELi256ENS3_8TiledMMAINS3_8MMA_AtomIJNS3_30SM80_16x8x16_F32BF16BF16F32_TNEEEENS3_6LayoutINS4_IJNS5_ILi2EEENS5_ILi4EEENS5_ILi1EEEEEENS4_IJSJ_SH_NS5_ILi0EEEEEEEENS4_IJNS5_ILi32EEES6_NS5_ILi16EEEEEEEELb0EEEEEvNT_6ParamsE)
        /*0014*/ 	.short	0x0160
        /*0016*/ 	.short	0x0070


	//----- nvinfo : EIATTR_CBANK_PARAM_SIZE
	.align		4
.L_622:
        /*0018*/ 	.byte	0x03, 0x19
        /*001a*/ 	.short	0x0070


	//----- nvinfo : EIATTR_KPARAM_INFO
	.align		4
        /*001c*/ 	.byte	0x04, 0x17
        /*001e*/ 	.short	(.L_624 - .L_623)
.L_623:
        /*0020*/ 	.word	0x00000000
        /*0024*/ 	.short	0x0000
        /*0026*/ 	.short	0x0000
        /*0028*/ 	.byte	0x00, 0xf0, 0xc1, 0x01


	//----- nvinfo : EIATTR_MAXREG_COUNT
	.align		4
.L_624:
        /*002c*/ 	.byte	0x03, 0x1b
        /*002e*/ 	.short	0x0080


	//----- nvinfo : EIATTR_NUM_BARRIERS
	.align		4
        /*0030*/ 	.byte	0x02, 0x4c
        /*0032*/ 	.byte	0x01
	.zero		1


	//----- nvinfo : EIATTR_MERCURY_ISA_VERSION
	.align		4
        /*0034*/ 	.byte	0x03, 0x5f
        /*0036*/ 	.short	0x0000


	//----- nvinfo : EIATTR_EXIT_INSTR_OFFSETS
	.align		4
        /*0038*/ 	.byte	0x04, 0x1c
        /*003a*/ 	.short	(.L_626 - .L_625)


	//   ....[0]....
.L_625:
        /*003c*/ 	.word	0x00000180


	//   ....[1]....
        /*0040*/ 	.word	0x00001d30


	//   ....[2]....
        /*0044*/ 	.word	0x00001de0


	//----- nvinfo : EIATTR_CTAIDZ_USED
	.align		4
.L_626:
        /*0048*/ 	.byte	0x01, 0x04
	.zero		2


	//----- nvinfo : EIATTR_MAX_THREADS
	.align		4
        /*004c*/ 	.byte	0x04, 0x05
        /*004e*/ 	.short	(.L_628 - .L_627)
.L_627:
        /*0050*/ 	.word	0x00000100
        /*0054*/ 	.word	0x00000001
        /*0058*/ 	.word	0x00000001


	//----- nvinfo : EIATTR_CRS_STACK_SIZE
	.align		4
.L_628:
        /*005c*/ 	.byte	0x04, 0x1e
        /*005e*/ 	.short	(.L_630 - .L_629)
.L_629:
        /*0060*/ 	.word	0x00000000
.L_630:


//--------------------- .nv.info._ZN7cutlass13device_kernelIN5flash19enable_sm80_to_sm89INS1_16FlashAttnBwdSm80INS1_25CollectiveMainloopBwdSm80ILi1ELi1EN4cute5tupleIJNS5_1CILi64EEES8_NS7_ILi256EEEEEENS_10bfloat16_tEfNS_4arch4Sm80ELb1ELb0ELb1ELb1ELb0ELb0ELb0ELb0ELi2ELi4ELi2ELi2ELb0EEENS1_24CollectiveEpilogueBwdGQAISA_fSD_Li256ELb1ELb0EEENS1_25SingleTileBwdLPTSchedulerILb1ELi64ELb0EEEEEEEEEvNT_6ParamsE --------------------------
	.section	.nv.info._ZN7cutlass13device_kernelIN5flash19enable_sm80_to_sm89INS1_16FlashAttnBwdSm80INS1_25CollectiveMainloopBwdSm80ILi1ELi1EN4cute5tupleIJNS5_1CILi64EEES8_NS7_ILi256EEEEEENS_10bfloat16_tEfNS_4arch4Sm80ELb1ELb0ELb1ELb1ELb0ELb0ELb0ELb0ELi2ELi4ELi2ELi2ELb0EEENS1_24CollectiveEpilogueBwdGQAISA_fSD_Li256ELb1ELb0EEENS1_25SingleTileBwdLPTSchedulerILb1ELi64ELb0EEEEEEEEEvNT_6ParamsE,"",@"SHT_CUDA_INFO"
	.sectionflags	@""
	.align	4


	//----- nvinfo : EIATTR_CUDA_API_VERSION
	.align		4
        /*0000*/ 	.byte	0x04, 0x37
        /*0002*/ 	.short	(.L_632 - .L_631)
.L_631:
        /*0004*/ 	.word	0x00000082


	//----- nvinfo : EIATTR_SW2861232_WAR
	.align		4
.L_632:
        /*0008*/ 	.byte	0x01, 0x35
	.zero		2


	//----- nvinfo : EIATTR_PARAM_CBANK
	.align		4
        /*000c*/ 	.byte	0x04, 0x0a
        /*000e*/ 	.short	(.L_634 - .L_633)
	.align		4
.L_633:
        /*0010*/ 	.word	index@(.nv.constant0._ZN7cutlass13device_kernelIN5flash19enable_sm80_to_sm89INS1_16FlashAttnBwdSm80INS1_25CollectiveMainloopBwdSm80ILi1ELi1EN4cute5tupleIJNS5_1CILi64EEES8_NS7_ILi256EEEEEENS_10bfloat16_tEfNS_4arch4Sm80ELb1ELb0ELb1ELb1ELb0ELb0ELb0ELb0ELi2ELi4ELi2ELi2ELb0EEENS1_24CollectiveEpilogueBwdGQAISA_fSD_Li256ELb1ELb0EEENS1_25SingleTileBwdLPTSchedulerILb1ELi64ELb0EEEEEEEEEvNT_6ParamsE)
        /*0014*/ 	.short	0x0160
        /*0016*/ 	.short	0x0290


	//----- nvinfo : EIATTR_CBANK_PARAM_SIZE
	.align		4
.L_634:
        /*0018*/ 	.byte	0x03, 0x19
        /*001a*/ 	.short	0x0290


	//----- nvinfo : EIATTR_KPARAM_INFO
	.align		4
        /*001c*/ 	.byte	0x04, 0x17
        /*001e*/ 	.short	(.L_636 - .L_635)
.L_635:
        /*0020*/ 	.word	0x00000000
        /*0024*/ 	.short	0x0000
        /*0026*/ 	.short	0x0000
        /*0028*/ 	.byte	0x00, 0xf0, 0x41, 0x0a


	//----- nvinfo : EIATTR_MAXREG_COUNT
	.align		4
.L_636:
        /*002c*/ 	.byte	0x03, 0x1b
        /*002e*/ 	.short	0x00ff


	//----- nvinfo : EIATTR_NUM_BARRIERS
	.align		4
        /*0030*/ 	.byte	0x02, 0x4c
        /*0032*/ 	.byte	0x02
	.zero		1


	//----- nvinfo : EIATTR_ANNOTATIONS
	.align		4
        /*0034*/ 	.byte	0x04, 0x55
        /*0036*/ 	.short	(.L_638 - .L_637)


	//   ....[0]....
.L_637:
        /* <DEDUP_REMOVED lines=10> */


	//----- nvinfo : EIATTR_MERCURY_ISA_VERSION
	.align		4
.L_638:
        /*00c8*/ 	.byte	0x03, 0x5f
        /*00ca*/ 	.short	0x0000


	//----- nvinfo : EIATTR_COOP_GROUP_MASK_REGIDS
	.align		4
        /*00cc*/ 	.byte	0x04, 0x29
        /*00ce*/ 	.short	(.L_640 - .L_639)


	//   ....[0]....
.L_639:
        /*00d0*/ 	.word	0xffffffff


	//----- nvinfo : EIATTR_COOP_GROUP_INSTR_OFFSETS
	.align		4
.L_640:
        /*00d4*/ 	.byte	0x04, 0x28
        /*00d6*/ 	.short	(.L_642 - .L_641)


	//   ....[0]....
.L_641:
        /*00d8*/ 	.word	0x00000060


	//----- nvinfo : EIATTR_EXIT_INSTR_OFFSETS
	.align		4
.L_642:
        /*00dc*/ 	.byte	0x04, 0x1c
        /*00de*/ 	.short	(.L_644 - .L_643)


	//   ....[0]....
.L_643:
        /*00e0*/ 	.word	0x000009d0


	//   ....[1]....
        /*00e4*/ 	.word	0x00006f40


	//   ....[2]....
        /*00e8*/ 	.word	0x00007b60


	//----- nvinfo : EIATTR_MAX_THREADS
	.align		4
.L_644:
        /*00ec*/ 	.byte	0x04, 0x05
        /*00ee*/ 	.short	(.L_646 - .L_645)
.L_645:
        /*00f0*/ 	.word	0x00000100
        /*00f4*/ 	.word	0x00000001
        /*00f8*/ 	.word	0x00000001
.L_646:


//--------------------- .nv.info._ZN7cutlass13device_kernelIN5flash22FlashAttnBwdPreprocessIN4cute5tupleIJNS3_1CILi64EEENS5_ILi256EEEEEENS_10bfloat16_tEfNS_4arch4Sm80ELb1ELb1EEEEEvNT_6ParamsE --------------------------
	.section	.nv.info._ZN7cutlass13device_kernelIN5flash22FlashAttnBwdPreprocessIN4cute5tupleIJNS3_1CILi64EEENS5_ILi256EEEEEENS_10bfloat16_tEfNS_4arch4Sm80ELb1ELb1EEEEEvNT_6ParamsE,"",@"SHT_CUDA_INFO"
	.sectionflags	@""
	.align	4


	//----- nvinfo : EIATTR_CUDA_API_VERSION
	.align		4
        /*0000*/ 	.byte	0x04, 0x37
        /*0002*/ 	.short	(.L_648 - .L_647)
.L_647:
        /*0004*/ 	.word	0x00000082


	//----- nvinfo : EIATTR_SW2861232_WAR
	.align		4
.L_648:
        /*0008*/ 	.byte	0x01, 0x35
	.zero		2


	//----- nvinfo : EIATTR_PARAM_CBANK
	.align		4
        /*000c*/ 	.byte	0x04, 0x0a
        /*000e*/ 	.short	(.L_650 - .L_649)
	.align		4
.L_649:
        /*0010*/ 	.word	index@(.nv.constant0._ZN7cutlass13device_kernelIN5flash22FlashAttnBwdPreprocessIN4cute5tupleIJNS3_1CILi64EEENS5_ILi256EEEEEENS_10bfloat16_tEfNS_4arch4Sm80ELb1ELb1EEEEEvNT_6ParamsE)
        /*0014*/ 	.short	0x0160
        /*0016*/ 	.short	0x00f0


	//----- nvinfo : EIATTR_CBANK_PARAM_SIZE
	.align		4
.L_650:
        /*0018*/ 	.byte	0x03, 0x19
        /*001a*/ 	.short	0x00f0


	//----- nvinfo : EIATTR_KPARAM_INFO
	.align		4
        /*001c*/ 	.byte	0x04, 0x17
        /*001e*/ 	.short	(.L_652 - .L_651)
.L_651:
        /*0020*/ 	.word	0x00000000
        /*0024*/ 	.short	0x0000
        /*0026*/ 	.short	0x0000
        /*0028*/ 	.byte	0x00, 0xf0, 0xc1, 0x03


	//----- nvinfo : EIATTR_MAXREG_COUNT
	.align		4
.L_652:
        /*002c*/ 	.byte	0x03, 0x1b
        /*002e*/ 	.short	0x0080


	//----- nvinfo : EIATTR_MERCURY_ISA_VERSION
	.align		4
        /*0030*/ 	.byte	0x03, 0x5f
        /*0032*/ 	.short	0x0000


	//----- nvinfo : EIATTR_COOP_GROUP_MASK_REGIDS
	.align		4
        /*0034*/ 	.byte	0x04, 0x29
        /*0036*/ 	.short	(.L_654 - .L_653)


	//   ....[0]....
.L_653:
        /*0038*/ 	.word	0xffffffff


	//   ....[1]....
        /*003c*/ 	.word	0xffffffff


	//   ....[2]....
        /*0040*/ 	.word	0xffffffff


	//   ....[3]....
        /*0044*/ 	.word	0xffffffff


	//   ....[4]....
        /*0048*/ 	.word	0xffffffff


	//   ....[5]....
        /*004c*/ 	.word	0xffffffff


	//   ....[6]....
        /*0050*/ 	.word	0xffffffff


	//   ....[7]....
        /*0054*/ 	.word	0xffffffff


	//   ....[8]....
        /*0058*/ 	.word	0xffffffff


	//   ....[9]....
        /*005c*/ 	.word	0xffffffff


	//   ....[10]....
        /*0060*/ 	.word	0xffffffff


	//   ....[11]....
        /*0064*/ 	.word	0xffffffff


	//   ....[12]....
        /*0068*/ 	.word	0xffffffff


	//   ....[13]....
        /*006c*/ 	.word	0xffffffff


	//   ....[14]....
        /*0070*/ 	.word	0xffffffff


	//   ....[15]....
        /*0074*/ 	.word	0xffffffff


	//----- nvinfo : EIATTR_COOP_GROUP_INSTR_OFFSETS
	.align		4
.L_654:
        /*0078*/ 	.byte	0x04, 0x28
        /*007a*/ 	.short	(.L_656 - .L_655)


	//   ....[0]....
.L_655:
        /*007c*/ 	.word	0x00002590


	//   ....[1]....
        /*0080*/ 	.word	0x000025a0


	//   ....[2]....
        /*0084*/ 	.word	0x000025b0


	//   ....[3]....
        /*0088*/ 	.word	0x000025c0


	//   ....[4]....
        /*008c*/ 	.word	0x00002600


	//   ....[5]....
        /*0090*/ 	.word	0x00002620


	//   ....[6]....
        /*0094*/ 	.word	0x00002630


	//   ....[7]....
        /*0098*/ 	.word	0x00002640


	//   ....[8]....
        /*009c*/ 	.word	0x00002670


	//   ....[9]....
        /*00a0*/ 	.word	0x00002690


	//   ....[10]....
        /*00a4*/ 	.word	0x000026b0


	//   ....[11]....
        /*00a8*/ 	.word	0x000026c0


	//   ....[12]....
        /*00ac*/ 	.word	0x000026f0


	//   ....[13]....
        /*00b0*/ 	.word	0x00002720


	//   ....[14]....
        /*00b4*/ 	.word	0x00002730


	//   ....[15]....
        /*00b8*/ 	.word	0x00002740


	//----- nvinfo : EIATTR_EXIT_INSTR_OFFSETS
	.align		4
.L_656:
        /*00bc*/ 	.byte	0x04, 0x1c
        /*00be*/ 	.short	(.L_658 - .L_657)


	//   ....[0]....
.L_657:
        /*00c0*/ 	.word	0x00000340


	//   ....[1]....
        /*00c4*/ 	.word	0x00002e90


	//   ....[2]....
        /*00c8*/ 	.word	0x00002f30


	//----- nvinfo : EIATTR_CTAIDZ_USED
	.align		4
.L_658:
        /*00cc*/ 	.byte	0x01, 0x04
	.zero		2


	//----- nvinfo : EIATTR_MAX_THREADS
	.align		4
        /*00d0*/ 	.byte	0x04, 0x05
        /*00d2*/ 	.short	(.L_660 - .L_659)
.L_659:
        /*00d4*/ 	.word	0x00000100
        /*00d8*/ 	.word	0x00000001
        /*00dc*/ 	.word	0x00000001


	//----- nvinfo : EIATTR_CRS_STACK_SIZE
	.align		4
.L_660:
        /*00e0*/ 	.byte	0x04, 0x1e
        /*00e2*/ 	.short	(.L_662 - .L_661)
.L_661:
        /*00e4*/ 	.word	0x00000000
.L_662:


//--------------------- .nv.callgraph             --------------------------
	.section	.nv.callgraph,"",@"SHT_CUDA_CALLGRAPH"
	.align	4
	.sectionentsize	8
	.align		4
        /*0000*/ 	.word	0x00000000
	.align		4
        /*0004*/ 	.word	0xffffffff
	.align		4
        /*0008*/ 	.word	0x00000000
	.align		4
        /*000c*/ 	.word	0xfffffffe
	.align		4
        /*0010*/ 	.word	0x00000000
	.align		4
        /*0014*/ 	.word	0xfffffffd
	.align		4
        /*0018*/ 	.word	0x00000000
	.align		4
        /*001c*/ 	.word	0xfffffffc


//--------------------- .nv.rel.action            --------------------------
	.section	.nv.rel.action,"",@"SHT_CUDA_RELOCINFO"
	.align	8
	.sectionentsize	8
        /*0000*/ 	.byte	0x73, 0x00, 0x00, 0x00, 0x00, 0x00, 0x00, 0x00, 0x00, 0x00, 0x00, 0x11, 0x25, 0x00, 0x05, 0x36


//--------------------- .nv.constant4             --------------------------
	.section	.nv.constant4,"a",@progbits
	.align	8
	.align		8
.nv.constant4:
        /*0000*/ 	.dword	_ZN74_INTERNAL_87a4c30e_38_flash_bwd_hdim256_bf16_softcap_sm80_cu_cf07d2ef_31064cuda3std3__45__cpo5beginE
	.align		8
        /*0008*/ 	.dword	_ZN74_INTERNAL_87a4c30e_38_flash_bwd_hdim256_bf16_softcap_sm80_cu_cf07d2ef_31064cuda3std3__45__cpo3endE
	.align		8
        /*0010*/ 	.dword	_ZN74_INTERNAL_87a4c30e_38_flash_bwd_hdim256_bf16_softcap_sm80_cu_cf07d2ef_31064cuda3std3__45__cpo6cbeginE
	.align		8
        /*0018*/ 	.dword	_ZN74_INTERNAL_87a4c30e_38_flash_bwd_hdim256_bf16_softcap_sm80_cu_cf07d2ef_31064cuda3std3__45__cpo4cendE
	.align		8
        /*0020*/ 	.dword	_ZN74_INTERNAL_87a4c30e_38_flash_bwd_hdim256_bf16_softcap_sm80_cu_cf07d2ef_31064cuda3std3__476_GLOBAL__N__87a4c30e_38_flash_bwd_hdim256_bf16_softcap_sm80_cu_cf07d2ef_31066ignoreE
	.align		8
        /*0028*/ 	.dword	_ZN74_INTERNAL_87a4c30e_38_flash_bwd_hdim256_bf16_softcap_sm80_cu_cf07d2ef_31064cuda3std3__419piecewise_constructE
	.align		8
        /*0030*/ 	.dword	_ZN74_INTERNAL_87a4c30e_38_flash_bwd_hdim256_bf16_softcap_sm80_cu_cf07d2ef_31064cuda3std3__48in_placeE
	.align		8
        /*0038*/ 	.dword	_ZN74_INTERNAL_87a4c30e_38_flash_bwd_hdim256_bf16_softcap_sm80_cu_cf07d2ef_31064cuda3std6ranges3__45__cpo4swapE
	.align		8
        /*0040*/ 	.dword	_ZN74_INTERNAL_87a4c30e_38_flash_bwd_hdim256_bf16_softcap_sm80_cu_cf07d2ef_31064cuda3std6ranges3__45__cpo9iter_moveE
	.align		8
        /*0048*/ 	.dword	_ZN74_INTERNAL_87a4c30e_38_flash_bwd_hdim256_bf16_softcap_sm80_cu_cf07d2ef_31064cute7productE
	.align		8
        /*0050*/ 	.dword	_ZN74_INTERNAL_87a4c30e_38_flash_bwd_hdim256_bf16_softcap_sm80_cu_cf07d2ef_31064cute1_E


//--------------------- .nv.constant0._ZN7cutlass13device_kernelIN5flash19enable_sm80_to_sm89INS1_16FlashAttnBwdSm80INS1_25CollectiveMainloopBwdSm80ILi1ELi1EN4cute5tupleIJNS5_1CILi32EEENS7_ILi64EEENS7_ILi256EEEEEENS_10bfloat16_tEfNS_4arch4Sm80ELb0ELb0ELb1ELb0ELb0ELb0ELb0ELb0ELi2ELi2ELi2ELi1ELb1EEENS1_21CollectiveEpilogueBwdISB_SC_SE_Li256ELb0ELb0ELi4EEENS1_19SingleTileSchedulerILb0ELb0ELb0ELi64EEEEEEEEEvNT_6ParamsE --------------------------
	.section	.nv.constant0._ZN7cutlass13device_kernelIN5flash19enable_sm80_to_sm89INS1_16FlashAttnBwdSm80INS1_25CollectiveMainloopBwdSm80ILi1ELi1EN4cute5tupleIJNS5_1CILi32EEENS7_ILi64EEENS7_ILi256EEEEEENS_10bfloat16_tEfNS_4arch4Sm80ELb0ELb0ELb1ELb0ELb0ELb0ELb0ELb0ELi2ELi2ELi2ELi1ELb1EEENS1_21CollectiveEpilogueBwdISB_SC_SE_Li256ELb0ELb0ELi4EEENS1_19SingleTileSchedulerILb0ELb0ELb0ELi64EEEEEEEEEvNT_6ParamsE,"a",@progbits
	.sectionflags	@""
	.align	4
.nv.constant0._ZN7cutlass13device_kernelIN5flash19enable_sm80_to_sm89INS1_16FlashAttnBwdSm80INS1_25CollectiveMainloopBwdSm80ILi1ELi1EN4cute5tupleIJNS5_1CILi32EEENS7_ILi64EEENS7_ILi256EEEEEENS_10bfloat16_tEfNS_4arch4Sm80ELb0ELb0ELb1ELb0ELb0ELb0ELb0ELb0ELi2ELi2ELi2ELi1ELb1EEENS1_21CollectiveEpilogueBwdISB_SC_SE_Li256ELb0ELb0ELi4EEENS1_19SingleTileSchedulerILb0ELb0ELb0ELi64EEEEEEEEEvNT_6ParamsE:
	.zero		976


//--------------------- .nv.constant0._ZN7cutlass13device_kernelIN5flash19enable_sm80_to_sm89INS1_16FlashAttnBwdSm80INS1_25CollectiveMainloopBwdSm80ILi1ELi1EN4cute5tupleIJNS5_1CILi32EEENS7_ILi64EEENS7_ILi256EEEEEENS_10bfloat16_tEfNS_4arch4Sm80ELb0ELb0ELb1ELb0ELb0ELb0ELb0ELb0ELi2ELi2ELi2ELi1ELb1EEENS1_24CollectiveEpilogueBwdGQAISB_fSE_Li256ELb0ELb0EEENS1_19SingleTileSchedulerILb0ELb0ELb0ELi64EEEEEEEEEvNT_6ParamsE --------------------------
	.section	.nv.constant0._ZN7cutlass13device_kernelIN5flash19enable_sm80_to_sm89INS1_16FlashAttnBwdSm80INS1_25CollectiveMainloopBwdSm80ILi1ELi1EN4cute5tupleIJNS5_1CILi32EEENS7_ILi64EEENS7_ILi256EEEEEENS_10bfloat16_tEfNS_4arch4Sm80ELb0ELb0ELb1ELb0ELb0ELb0ELb0ELb0ELi2ELi2ELi2ELi1ELb1EEENS1_24CollectiveEpilogueBwdGQAISB_fSE_Li256ELb0ELb0EEENS1_19SingleTileSchedulerILb0ELb0ELb0ELi64EEEEEEEEEvNT_6ParamsE,"a",@progbits
	.sectionflags	@""
	.align	4
.nv.constant0._ZN7cutlass13device_kernelIN5flash19enable_sm80_to_sm89INS1_16FlashAttnBwdSm80INS1_25CollectiveMainloopBwdSm80ILi1ELi1EN4cute5tupleIJNS5_1CILi32EEENS7_ILi64EEENS7_ILi256EEEEEENS_10bfloat16_tEfNS_4arch4Sm80ELb0ELb0ELb1ELb0ELb0ELb0ELb0ELb0ELi2ELi2ELi2ELi1ELb1EEENS1_24CollectiveEpilogueBwdGQAISB_fSE_Li256ELb0ELb0EEENS1_19SingleTileSchedulerILb0ELb0ELb0ELi64EEEEEEEEEvNT_6ParamsE:
	.zero		984


//--------------------- .nv.constant0._ZN7cutlass13device_kernelIN5flash19enable_sm80_to_sm89INS1_16FlashAttnBwdSm80INS1_25CollectiveMainloopBwdSm80ILi1ELi1EN4cute5tupleIJNS5_1CILi32EEENS7_ILi64EEENS7_ILi256EEEEEENS_10bfloat16_tEfNS_4arch4Sm80ELb0ELb0ELb1ELb1ELb0ELb0ELb0ELb0ELi2ELi2ELi2ELi1ELb1EEENS1_21CollectiveEpilogueBwdISB_SC_SE_Li256ELb1ELb0ELi4EEENS1_19SingleTileSchedulerILb1ELb0ELb0ELi64EEEEEEEEEvNT_6ParamsE --------------------------
	.section	.nv.constant0._ZN7cutlass13device_kernelIN5flash19enable_sm80_to_sm89INS1_16FlashAttnBwdSm80INS1_25CollectiveMainloopBwdSm80ILi1ELi1EN4cute5tupleIJNS5_1CILi32EEENS7_ILi64EEENS7_ILi256EEEEEENS_10bfloat16_tEfNS_4arch4Sm80ELb0ELb0ELb1ELb1ELb0ELb0ELb0ELb0ELi2ELi2ELi2ELi1ELb1EEENS1_21CollectiveEpilogueBwdISB_SC_SE_Li256ELb1ELb0ELi4EEENS1_19SingleTileSchedulerILb1ELb0ELb0ELi64EEEEEEEEEvNT_6ParamsE,"a",@progbits
	.sectionflags	@""
	.align	4
.nv.constant0._ZN7cutlass13device_kernelIN5flash19enable_sm80_to_sm89INS1_16FlashAttnBwdSm80INS1_25CollectiveMainloopBwdSm80ILi1ELi1EN4cute5tupleIJNS5_1CILi32EEENS7_ILi64EEENS7_ILi256EEEEEENS_10bfloat16_tEfNS_4arch4Sm80ELb0ELb0ELb1ELb1ELb0ELb0ELb0ELb0ELi2ELi2ELi2ELi1ELb1EEENS1_21CollectiveEpilogueBwdISB_SC_SE_Li256ELb1ELb0ELi4EEENS1_19SingleTileSchedulerILb1ELb0ELb0ELi64EEEEEEEEEvNT_6ParamsE:
	.zero		976


//--------------------- .nv.constant0._ZN7cutlass13device_kernelIN5flash19enable_sm80_to_sm89INS1_16FlashAttnBwdSm80INS1_25CollectiveMainloopBwdSm80ILi1ELi1EN4cute5tupleIJNS5_1CILi32EEENS7_ILi64EEENS7_ILi256EEEEEENS_10bfloat16_tEfNS_4arch4Sm80ELb0ELb0ELb1ELb1ELb0ELb0ELb0ELb0ELi2ELi2ELi2ELi1ELb1EEENS1_24CollectiveEpilogueBwdGQAISB_fSE_Li256ELb1ELb0EEENS1_19SingleTileSchedulerILb1ELb0ELb0ELi64EEEEEEEEEvNT_6ParamsE --------------------------
	.section	.nv.constant0._ZN7cutlass13device_kernelIN5flash19enable_sm80_to_sm89INS1_16FlashAttnBwdSm80INS1_25CollectiveMainloopBwdSm80ILi1ELi1EN4cute5tupleIJNS5_1CILi32EEENS7_ILi64EEENS7_ILi256EEEEEENS_10bfloat16_tEfNS_4arch4Sm80ELb0ELb0ELb1ELb1ELb0ELb0ELb0ELb0ELi2ELi2ELi2ELi1ELb1EEENS1_24CollectiveEpilogueBwdGQAISB_fSE_Li256ELb1ELb0EEENS1_19SingleTileSchedulerILb1ELb0ELb0ELi64EEEEEEEEEvNT_6ParamsE,"a",@progbits
	.sectionflags	@""
	.align	4
.nv.constant0._ZN7cutlass13device_kernelIN5flash19enable_sm80_to_sm89INS1_16FlashAttnBwdSm80INS1_25CollectiveMainloopBwdSm80ILi1ELi1EN4cute5tupleIJNS5_1CILi32EEENS7_ILi64EEENS7_ILi256EEEEEENS_10bfloat16_tEfNS_4arch4Sm80ELb0ELb0ELb1ELb1ELb0ELb0ELb0ELb0ELi2ELi2ELi2ELi1ELb1EEENS1_24CollectiveEpilogueBwdGQAISB_fSE_Li256ELb1ELb0EEENS1_19SingleTileSchedulerILb1ELb0ELb0ELi64EEEEEEEEEvNT_6ParamsE:
	.zero		984


//--------------------- .nv.constant0._ZN7cutlass13device_kernelIN5flash19enable_sm80_to_sm89INS1_16FlashAttnBwdSm80INS1_25CollectiveMainloopBwdSm80ILi1ELi1EN4cute5tupleIJNS5_1CILi32EEENS7_ILi64EEENS7_ILi256EEEEEENS_10bfloat16_tEfNS_4arch4Sm80ELb0ELb1ELb1ELb0ELb0ELb0ELb0ELb0ELi2ELi2ELi2ELi1ELb1EEENS1_21CollectiveEpilogueBwdISB_SC_SE_Li256ELb0ELb0ELi4EEENS1_19SingleTileSchedulerILb0ELb0ELb0ELi64EEEEEEEEEvNT_6ParamsE --------------------------
	.section	.nv.constant0._ZN7cutlass13device_kernelIN5flash19enable_sm80_to_sm89INS1_16FlashAttnBwdSm80INS1_25CollectiveMainloopBwdSm80ILi1ELi1EN4cute5tupleIJNS5_1CILi32EEENS7_ILi64EEENS7_ILi256EEEEEENS_10bfloat16_tEfNS_4arch4Sm80ELb0ELb1ELb1ELb0ELb0ELb0ELb0ELb0ELi2ELi2ELi2ELi1ELb1EEENS1_21CollectiveEpilogueBwdISB_SC_SE_Li256ELb0ELb0ELi4EEENS1_19SingleTileSchedulerILb0ELb0ELb0ELi64EEEEEEEEEvNT_6ParamsE,"a",@progbits
	.sectionflags	@""
	.align	4
.nv.constant0._ZN7cutlass13device_kernelIN5flash19enable_sm80_to_sm89INS1_16FlashAttnBwdSm80INS1_25CollectiveMainloopBwdSm80ILi1ELi1EN4cute5tupleIJNS5_1CILi32EEENS7_ILi64EEENS7_ILi256EEEEEENS_10bfloat16_tEfNS_4arch4Sm80ELb0ELb1ELb1ELb0ELb0ELb0ELb0ELb0ELi2ELi2ELi2ELi1ELb1EEENS1_21CollectiveEpilogueBwdISB_SC_SE_Li256ELb0ELb0ELi4EEENS1_19SingleTileSchedulerILb0ELb0ELb0ELi64EEEEEEEEEvNT_6ParamsE:
	.zero		976


//--------------------- .nv.constant0._ZN7cutlass13device_kernelIN5flash19enable_sm80_to_sm89INS1_16FlashAttnBwdSm80INS1_25CollectiveMainloopBwdSm80ILi1ELi1EN4cute5tupleIJNS5_1CILi32EEENS7_ILi64EEENS7_ILi256EEEEEENS_10bfloat16_tEfNS_4arch4Sm80ELb0ELb1ELb1ELb0ELb0ELb0ELb0ELb0ELi2ELi2ELi2ELi1ELb1EEENS1_24CollectiveEpilogueBwdGQAISB_fSE_Li256ELb0ELb0EEENS1_19SingleTileSchedulerILb0ELb0ELb0ELi64EEEEEEEEEvNT_6ParamsE --------------------------
	.section	.nv.constant0._ZN7cutlass13device_kernelIN5flash19enable_sm80_to_sm89INS1_16FlashAttnBwdSm80INS1_25CollectiveMainloopBwdSm80ILi1ELi1EN4cute5tupleIJNS5_1CILi32EEENS7_ILi64EEENS7_ILi256EEEEEENS_10bfloat16_tEfNS_4arch4Sm80ELb0ELb1ELb1ELb0ELb0ELb0ELb0ELb0ELi2ELi2ELi2ELi1ELb1EEENS1_24CollectiveEpilogueBwdGQAISB_fSE_Li256ELb0ELb0EEENS1_19SingleTileSchedulerILb0ELb0ELb0ELi64EEEEEEEEEvNT_6ParamsE,"a",@progbits
	.sectionflags	@""
	.align	4
.nv.constant0._ZN7cutlass13device_kernelIN5flash19enable_sm80_to_sm89INS1_16FlashAttnBwdSm80INS1_25CollectiveMainloopBwdSm80ILi1ELi1EN4cute5tupleIJNS5_1CILi32EEENS7_ILi64EEENS7_ILi256EEEEEENS_10bfloat16_tEfNS_4arch4Sm80ELb0ELb1ELb1ELb0ELb0ELb0ELb0ELb0ELi2ELi2ELi2ELi1ELb1EEENS1_24CollectiveEpilogueBwdGQAISB_fSE_Li256ELb0ELb0EEENS1_19SingleTileSchedulerILb0ELb0ELb0ELi64EEEEEEEEEvNT_6ParamsE:
	.zero		984


//--------------------- .nv.constant0._ZN7cutlass13device_kernelIN5flash19enable_sm80_to_sm89INS1_16FlashAttnBwdSm80INS1_25CollectiveMainloopBwdSm80ILi1ELi1EN4cute5tupleIJNS5_1CILi32EEENS7_ILi64EEENS7_ILi256EEEEEENS_10bfloat16_tEfNS_4arch4Sm80ELb0ELb1ELb1ELb1ELb0ELb0ELb0ELb0ELi2ELi2ELi2ELi1ELb1EEENS1_21CollectiveEpilogueBwdISB_SC_SE_Li256ELb1ELb0ELi4EEENS1_19SingleTileSchedulerILb1ELb0ELb0ELi64EEEEEEEEEvNT_6ParamsE --------------------------
	.section	.nv.constant0._ZN7cutlass13device_kernelIN5flash19enable_sm80_to_sm89INS1_16FlashAttnBwdSm80INS1_25CollectiveMainloopBwdSm80ILi1ELi1EN4cute5tupleIJNS5_1CILi32EEENS7_ILi64EEENS7_ILi256EEEEEENS_10bfloat16_tEfNS_4arch4Sm80ELb0ELb1ELb1ELb1ELb0ELb0ELb0ELb0ELi2ELi2ELi2ELi1ELb1EEENS1_21CollectiveEpilogueBwdISB_SC_SE_Li256ELb1ELb0ELi4EEENS1_19SingleTileSchedulerILb1ELb0ELb0ELi64EEEEEEEEEvNT_6ParamsE,"a",@progbits
	.sectionflags	@""
	.align	4
.nv.constant0._ZN7cutlass13device_kernelIN5flash19enable_sm80_to_sm89INS1_16FlashAttnBwdSm80INS1_25CollectiveMainloopBwdSm80ILi1ELi1EN4cute5tupleIJNS5_1CILi32EEENS7_ILi64EEENS7_ILi256EEEEEENS_10bfloat16_tEfNS_4arch4Sm80ELb0ELb1ELb1ELb1ELb0ELb0ELb0ELb0ELi2ELi2ELi2ELi1ELb1EEENS1_21CollectiveEpilogueBwdISB_SC_SE_Li256ELb1ELb0ELi4EEENS1_19SingleTileSchedulerILb1ELb0ELb0ELi64EEEEEEEEEvNT_6ParamsE:
	.zero		976


//--------------------- .nv.constant0._ZN7cutlass13device_kernelIN5flash19enable_sm80_to_sm89INS1_16FlashAttnBwdSm80INS1_25CollectiveMainloopBwdSm80ILi1ELi1EN4cute5tupleIJNS5_1CILi32EEENS7_ILi64EEENS7_ILi256EEEEEENS_10bfloat16_tEfNS_4arch4Sm80ELb0ELb1ELb1ELb1ELb0ELb0ELb0ELb0ELi2ELi2ELi2ELi1ELb1EEENS1_24CollectiveEpilogueBwdGQAISB_fSE_Li256ELb1ELb0EEENS1_19SingleTileSchedulerILb1ELb0ELb0ELi64EEEEEEEEEvNT_6ParamsE --------------------------
	.section	.nv.constant0._ZN7cutlass13device_kernelIN5flash19enable_sm80_to_sm89INS1_16FlashAttnBwdSm80INS1_25CollectiveMainloopBwdSm80ILi1ELi1EN4cute5tupleIJNS5_1CILi32EEENS7_ILi64EEENS7_ILi256EEEEEENS_10bfloat16_tEfNS_4arch4Sm80ELb0ELb1ELb1ELb1ELb0ELb0ELb0ELb0ELi2ELi2ELi2ELi1ELb1EEENS1_24CollectiveEpilogueBwdGQAISB_fSE_Li256ELb1ELb0EEENS1_19SingleTileSchedulerILb1ELb0ELb0ELi64EEEEEEEEEvNT_6ParamsE,"a",@progbits
	.sectionflags	@""
	.align	4
.nv.constant0._ZN7cutlass13device_kernelIN5flash19enable_sm80_to_sm89INS1_16FlashAttnBwdSm80INS1_25CollectiveMainloopBwdSm80ILi1ELi1EN4cute5tupleIJNS5_1CILi32EEENS7_ILi64EEENS7_ILi256EEEEEENS_10bfloat16_tEfNS_4arch4Sm80ELb0ELb1ELb1ELb1ELb0ELb0ELb0ELb0ELi2ELi2ELi2ELi1ELb1EEENS1_24CollectiveEpilogueBwdGQAISB_fSE_Li256ELb1ELb0EEENS1_19SingleTileSchedulerILb1ELb0ELb0ELi64EEEEEEEEEvNT_6ParamsE:
	.zero		984


//--------------------- .nv.constant0._ZN7cutlass13device_kernelIN5flash19enable_sm80_to_sm89INS1_16FlashAttnBwdSm80INS1_25CollectiveMainloopBwdSm80ILi1ELi1EN4cute5tupleIJNS5_1CILi32EEENS7_ILi64EEENS7_ILi256EEEEEENS_10bfloat16_tEfNS_4arch4Sm80ELb1ELb0ELb1ELb0ELb0ELb0ELb0ELb0ELi2ELi2ELi2ELi1ELb1EEENS1_21CollectiveEpilogueBwdISB_SC_SE_Li256ELb0ELb0ELi4EEENS1_25SingleTileBwdLPTSchedulerILb0ELi64ELb0EEEEEEEEEvNT_6ParamsE --------------------------
	.section	.nv.constant0._ZN7cutlass13device_kernelIN5flash19enable_sm80_to_sm89INS1_16FlashAttnBwdSm80INS1_25CollectiveMainloopBwdSm80ILi1ELi1EN4cute5tupleIJNS5_1CILi32EEENS7_ILi64EEENS7_ILi256EEEEEENS_10bfloat16_tEfNS_4arch4Sm80ELb1ELb0ELb1ELb0ELb0ELb0ELb0ELb0ELi2ELi2ELi2ELi1ELb1EEENS1_21CollectiveEpilogueBwdISB_SC_SE_Li256ELb0ELb0ELi4EEENS1_25SingleTileBwdLPTSchedulerILb0ELi64ELb0EEEEEEEEEvNT_6ParamsE,"a",@progbits
	.sectionflags	@""
	.align	4
.nv.constant0._ZN7cutlass13device_kernelIN5flash19enable_sm80_to_sm89INS1_16FlashAttnBwdSm80INS1_25CollectiveMainloopBwdSm80ILi1ELi1EN4cute5tupleIJNS5_1CILi32EEENS7_ILi64EEENS7_ILi256EEEEEENS_10bfloat16_tEfNS_4arch4Sm80ELb1ELb0ELb1ELb0ELb0ELb0ELb0ELb0ELi2ELi2ELi2ELi1ELb1EEENS1_21CollectiveEpilogueBwdISB_SC_SE_Li256ELb0ELb0ELi4EEENS1_25SingleTileBwdLPTSchedulerILb0ELi64ELb0EEEEEEEEEvNT_6ParamsE:
	.zero		1000


//--------------------- .nv.constant0._ZN7cutlass13device_kernelIN5flash19enable_sm80_to_sm89INS1_16FlashAttnBwdSm80INS1_25CollectiveMainloopBwdSm80ILi1ELi1EN4cute5tupleIJNS5_1CILi32EEENS7_ILi64EEENS7_ILi256EEEEEENS_10bfloat16_tEfNS_4arch4Sm80ELb1ELb0ELb1ELb0ELb0ELb0ELb0ELb0ELi2ELi2ELi2ELi1ELb1EEENS1_24CollectiveEpilogueBwdGQAISB_fSE_Li256ELb0ELb0EEENS1_25SingleTileBwdLPTSchedulerILb0ELi64ELb0EEEEEEEEEvNT_6ParamsE --------------------------
	.section	.nv.constant0._ZN7cutlass13device_kernelIN5flash19enable_sm80_to_sm89INS1_16FlashAttnBwdSm80INS1_25CollectiveMainloopBwdSm80ILi1ELi1EN4cute5tupleIJNS5_1CILi32EEENS7_ILi64EEENS7_ILi256EEEEEENS_10bfloat16_tEfNS_4arch4Sm80ELb1ELb0ELb1ELb0ELb0ELb0ELb0ELb0ELi2ELi2ELi2ELi1ELb1EEENS1_24CollectiveEpilogueBwdGQAISB_fSE_Li256ELb0ELb0EEENS1_25SingleTileBwdLPTSchedulerILb0ELi64ELb0EEEEEEEEEvNT_6ParamsE,"a",@progbits
	.sectionflags	@""
	.align	4
.nv.constant0._ZN7cutlass13device_kernelIN5flash19enable_sm80_to_sm89INS1_16FlashAttnBwdSm80INS1_25CollectiveMainloopBwdSm80ILi1ELi1EN4cute5tupleIJNS5_1CILi32EEENS7_ILi64EEENS7_ILi256EEEEEENS_10bfloat16_tEfNS_4arch4Sm80ELb1ELb0ELb1ELb0ELb0ELb0ELb0ELb0ELi2ELi2ELi2ELi1ELb1EEENS1_24CollectiveEpilogueBwdGQAISB_fSE_Li256ELb0ELb0EEENS1_25SingleTileBwdLPTSchedulerILb0ELi64ELb0EEEEEEEEEvNT_6ParamsE:
	.zero		1008


//--------------------- .nv.constant0._ZN7cutlass13device_kernelIN5flash22FlashAttnBwdPreprocessIN4cute5tupleIJNS3_1CILi32EEENS5_ILi256EEEEEENS_10bfloat16_tEfNS_4arch4Sm80ELb1ELb0EEEEEvNT_6ParamsE --------------------------
	.section	.nv.constant0._ZN7cutlass13device_kernelIN5flash22FlashAttnBwdPreprocessIN4cute5tupleIJNS3_1CILi32EEENS5_ILi256EEEEEENS_10bfloat16_tEfNS_4arch4Sm80ELb1ELb0EEEEEvNT_6ParamsE,"a",@progbits
	.sectionflags	@""
	.align	4
.nv.constant0._ZN7cutlass13device_kernelIN5flash22FlashAttnBwdPreprocessIN4cute5tupleIJNS3_1CILi32EEENS5_ILi256EEEEEENS_10bfloat16_tEfNS_4arch4Sm80ELb1ELb0EEEEEvNT_6ParamsE:
	.zero		592


//--------------------- .nv.constant0._ZN7cutlass13device_kernelIN5flash19enable_sm80_to_sm89INS1_16FlashAttnBwdSm80INS1_25CollectiveMainloopBwdSm80ILi1ELi1EN4cute5tupleIJNS5_1CILi32EEENS7_ILi64EEENS7_ILi256EEEEEENS_10bfloat16_tEfNS_4arch4Sm80ELb1ELb0ELb1ELb1ELb0ELb0ELb0ELb0ELi2ELi2ELi2ELi1ELb1EEENS1_21CollectiveEpilogueBwdISB_SC_SE_Li256ELb1ELb0ELi4EEENS1_25SingleTileBwdLPTSchedulerILb1ELi64ELb0EEEEEEEEEvNT_6ParamsE --------------------------
	.section	.nv.constant0._ZN7cutlass13device_kernelIN5flash19enable_sm80_to_sm89INS1_16FlashAttnBwdSm80INS1_25CollectiveMainloopBwdSm80ILi1ELi1EN4cute5tupleIJNS5_1CILi32EEENS7_ILi64EEENS7_ILi256EEEEEENS_10bfloat16_tEfNS_4arch4Sm80ELb1ELb0ELb1ELb1ELb0ELb0ELb0ELb0ELi2ELi2ELi2ELi1ELb1EEENS1_21CollectiveEpilogueBwdISB_SC_SE_Li256ELb1ELb0ELi4EEENS1_25SingleTileBwdLPTSchedulerILb1ELi64ELb0EEEEEEEEEvNT_6ParamsE,"a",@progbits
	.sectionflags	@""
	.align	4
.nv.constant0._ZN7cutlass13device_kernelIN5flash19enable_sm80_to_sm89INS1_16FlashAttnBwdSm80INS1_25CollectiveMainloopBwdSm80ILi1ELi1EN4cute5tupleIJNS5_1CILi32EEENS7_ILi64EEENS7_ILi256EEEEEENS_10bfloat16_tEfNS_4arch4Sm80ELb1ELb0ELb1ELb1ELb0ELb0ELb0ELb0ELi2ELi2ELi2ELi1ELb1EEENS1_21CollectiveEpilogueBwdISB_SC_SE_Li256ELb1ELb0ELi4EEENS1_25SingleTileBwdLPTSchedulerILb1ELi64ELb0EEEEEEEEEvNT_6ParamsE:
	.zero		1000


//--------------------- .nv.constant0._ZN7cutlass13device_kernelIN5flash32FlashAttnBwdPostprocessConvertdQIN4cute5tupleIJNS3_1CILi32EEENS5_ILi256EEEEEENS_10bfloat16_tEfNS_4arch4Sm80ELi256ENS3_8TiledMMAINS3_8MMA_AtomIJNS3_30SM80_16x8x16_F32BF16BF16F32_TNEEEENS3_6LayoutINS4_IJNS5_ILi1EEENS5_ILi8EEESH_EEENS4_IJNS5_ILi0EEESH_SK_EEEEENS4_IJNS5_ILi16EEENS5_ILi128EEESN_EEEEELb0EEEEEvNT_6ParamsE --------------------------
	.section	.nv.constant0._ZN7cutlass13device_kernelIN5flash32FlashAttnBwdPostprocessConvertdQIN4cute5tupleIJNS3_1CILi32EEENS5_ILi256EEEEEENS_10bfloat16_tEfNS_4arch4Sm80ELi256ENS3_8TiledMMAINS3_8MMA_AtomIJNS3_30SM80_16x8x16_F32BF16BF16F32_TNEEEENS3_6LayoutINS4_IJNS5_ILi1EEENS5_ILi8EEESH_EEENS4_IJNS5_ILi0EEESH_SK_EEEEENS4_IJNS5_ILi16EEENS5_ILi128EEESN_EEEEELb0EEEEEvNT_6ParamsE,"a",@progbits
	.sectionflags	@""
	.align	4
.nv.constant0._ZN7cutlass13device_kernelIN5flash32FlashAttnBwdPostprocessConvertdQIN4cute5tupleIJNS3_1CILi32EEENS5_ILi256EEEEEENS_10bfloat16_tEfNS_4arch4Sm80ELi256ENS3_8TiledMMAINS3_8MMA_AtomIJNS3_30SM80_16x8x16_F32BF16BF16F32_TNEEEENS3_6LayoutINS4_IJNS5_ILi1EEENS5_ILi8EEESH_EEENS4_IJNS5_ILi0EEESH_SK_EEEEENS4_IJNS5_ILi16EEENS5_ILi128EEESN_EEEEELb0EEEEEvNT_6ParamsE:
	.zero		464


//--------------------- .nv.constant0._ZN7cutlass13device_kernelIN5flash19enable_sm80_to_sm89INS1_16FlashAttnBwdSm80INS1_25CollectiveMainloopBwdSm80ILi1ELi1EN4cute5tupleIJNS5_1CILi32EEENS7_ILi64EEENS7_ILi256EEEEEENS_10bfloat16_tEfNS_4arch4Sm80ELb1ELb0ELb1ELb1ELb0ELb0ELb0ELb0ELi2ELi2ELi2ELi1ELb1EEENS1_24CollectiveEpilogueBwdGQAISB_fSE_Li256ELb1ELb0EEENS1_25SingleTileBwdLPTSchedulerILb1ELi64ELb0EEEEEEEEEvNT_6ParamsE --------------------------
	.section	.nv.constant0._ZN7cutlass13device_kernelIN5flash19enable_sm80_to_sm89INS1_16FlashAttnBwdSm80INS1_25CollectiveMainloopBwdSm80ILi1ELi1EN4cute5tupleIJNS5_1CILi32EEENS7_ILi64EEENS7_ILi256EEEEEENS_10bfloat16_tEfNS_4arch4Sm80ELb1ELb0ELb1ELb1ELb0ELb0ELb0ELb0ELi2ELi2ELi2ELi1ELb1EEENS1_24CollectiveEpilogueBwdGQAISB_fSE_Li256ELb1ELb0EEENS1_25SingleTileBwdLPTSchedulerILb1ELi64ELb0EEEEEEEEEvNT_6ParamsE,"a",@progbits
	.sectionflags	@""
	.align	4
.nv.constant0._ZN7cutlass13device_kernelIN5flash19enable_sm80_to_sm89INS1_16FlashAttnBwdSm80INS1_25CollectiveMainloopBwdSm80ILi1ELi1EN4cute5tupleIJNS5_1CILi32EEENS7_ILi64EEENS7_ILi256EEEEEENS_10bfloat16_tEfNS_4arch4Sm80ELb1ELb0ELb1ELb1ELb0ELb0ELb0ELb0ELi2ELi2ELi2ELi1ELb1EEENS1_24CollectiveEpilogueBwdGQAISB_fSE_Li256ELb1ELb0EEENS1_25SingleTileBwdLPTSchedulerILb1ELi64ELb0EEEEEEEEEvNT_6ParamsE:
	.zero		1008


//--------------------- .nv.constant0._ZN7cutlass13device_kernelIN5flash22FlashAttnBwdPreprocessIN4cute5tupleIJNS3_1CILi32EEENS5_ILi256EEEEEENS_10bfloat16_tEfNS_4arch4Sm80ELb1ELb1EEEEEvNT_6ParamsE --------------------------
	.section	.nv.constant0._ZN7cutlass13device_kernelIN5flash22FlashAttnBwdPreprocessIN4cute5tupleIJNS3_1CILi32EEENS5_ILi256EEEEEENS_10bfloat16_tEfNS_4arch4Sm80ELb1ELb1EEEEEvNT_6ParamsE,"a",@progbits
	.sectionflags	@""
	.align	4
.nv.constant0._ZN7cutlass13device_kernelIN5flash22FlashAttnBwdPreprocessIN4cute5tupleIJNS3_1CILi32EEENS5_ILi256EEEEEENS_10bfloat16_tEfNS_4arch4Sm80ELb1ELb1EEEEEvNT_6ParamsE:
	.zero		592


//--------------------- .nv.constant0._ZN7cutlass13device_kernelIN5flash19enable_sm80_to_sm89INS1_16FlashAttnBwdSm80INS1_25CollectiveMainloopBwdSm80ILi1ELi1EN4cute5tupleIJNS5_1CILi64EEES8_NS7_ILi256EEEEEENS_10bfloat16_tEfNS_4arch4Sm80ELb0ELb0ELb1ELb0ELb0ELb0ELb0ELb0ELi2ELi4ELi2ELi2ELb0EEENS1_21CollectiveEpilogueBwdISA_SB_SD_Li256ELb0ELb0ELi4EEENS1_19SingleTileSchedulerILb0ELb0ELb0ELi64EEEEEEEEEvNT_6ParamsE --------------------------
	.section	.nv.constant0._ZN7cutlass13device_kernelIN5flash19enable_sm80_to_sm89INS1_16FlashAttnBwdSm80INS1_25CollectiveMainloopBwdSm80ILi1ELi1EN4cute5tupleIJNS5_1CILi64EEES8_NS7_ILi256EEEEEENS_10bfloat16_tEfNS_4arch4Sm80ELb0ELb0ELb1ELb0ELb0ELb0ELb0ELb0ELi2ELi4ELi2ELi2ELb0EEENS1_21CollectiveEpilogueBwdISA_SB_SD_Li256ELb0ELb0ELi4EEENS1_19SingleTileSchedulerILb0ELb0ELb0ELi64EEEEEEEEEvNT_6ParamsE,"a",@progbits
	.sectionflags	@""
	.align	4
.nv.constant0._ZN7cutlass13device_kernelIN5flash19enable_sm80_to_sm89INS1_16FlashAttnBwdSm80INS1_25CollectiveMainloopBwdSm80ILi1ELi1EN4cute5tupleIJNS5_1CILi64EEES8_NS7_ILi256EEEEEENS_10bfloat16_tEfNS_4arch4Sm80ELb0ELb0ELb1ELb0ELb0ELb0ELb0ELb0ELi2ELi4ELi2ELi2ELb0EEENS1_21CollectiveEpilogueBwdISA_SB_SD_Li256ELb0ELb0ELi4EEENS1_19SingleTileSchedulerILb0ELb0ELb0ELi64EEEEEEEEEvNT_6ParamsE:
	.zero		976


//--------------------- .nv.constant0._ZN7cutlass13device_kernelIN5flash19enable_sm80_to_sm89INS1_16FlashAttnBwdSm80INS1_25CollectiveMainloopBwdSm80ILi1ELi1EN4cute5tupleIJNS5_1CILi64EEES8_NS7_ILi256EEEEEENS_10bfloat16_tEfNS_4arch4Sm80ELb0ELb0ELb1ELb0ELb0ELb0ELb0ELb0ELi2ELi4ELi2ELi2ELb0EEENS1_24CollectiveEpilogueBwdGQAISA_fSD_Li256ELb0ELb0EEENS1_19SingleTileSchedulerILb0ELb0ELb0ELi64EEEEEEEEEvNT_6ParamsE --------------------------
	.section	.nv.constant0._ZN7cutlass13device_kernelIN5flash19enable_sm80_to_sm89INS1_16FlashAttnBwdSm80INS1_25CollectiveMainloopBwdSm80ILi1ELi1EN4cute5tupleIJNS5_1CILi64EEES8_NS7_ILi256EEEEEENS_10bfloat16_tEfNS_4arch4Sm80ELb0ELb0ELb1ELb0ELb0ELb0ELb0ELb0ELi2ELi4ELi2ELi2ELb0EEENS1_24CollectiveEpilogueBwdGQAISA_fSD_Li256ELb0ELb0EEENS1_19SingleTileSchedulerILb0ELb0ELb0ELi64EEEEEEEEEvNT_6ParamsE,"a",@progbits
	.sectionflags	@""
	.align	4
.nv.constant0._ZN7cutlass13device_kernelIN5flash19enable_sm80_to_sm89INS1_16FlashAttnBwdSm80INS1_25CollectiveMainloopBwdSm80ILi1ELi1EN4cute5tupleIJNS5_1CILi64EEES8_NS7_ILi256EEEEEENS_10bfloat16_tEfNS_4arch4Sm80ELb0ELb0ELb1ELb0ELb0ELb0ELb0ELb0ELi2ELi4ELi2ELi2ELb0EEENS1_24CollectiveEpilogueBwdGQAISA_fSD_Li256ELb0ELb0EEENS1_19SingleTileSchedulerILb0ELb0ELb0ELi64EEEEEEEEEvNT_6ParamsE:
	.zero		984


//--------------------- .nv.constant0._ZN7cutlass13device_kernelIN5flash19enable_sm80_to_sm89INS1_16FlashAttnBwdSm80INS1_25CollectiveMainloopBwdSm80ILi1ELi1EN4cute5tupleIJNS5_1CILi64EEES8_NS7_ILi256EEEEEENS_10bfloat16_tEfNS_4arch4Sm80ELb0ELb0ELb1ELb1ELb0ELb0ELb0ELb0ELi2ELi4ELi2ELi2ELb0EEENS1_21CollectiveEpilogueBwdISA_SB_SD_Li256ELb1ELb0ELi4EEENS1_19SingleTileSchedulerILb1ELb0ELb0ELi64EEEEEEEEEvNT_6ParamsE --------------------------
	.section	.nv.constant0._ZN7cutlass13device_kernelIN5flash19enable_sm80_to_sm89INS1_16FlashAttnBwdSm80INS1_25CollectiveMainloopBwdSm80ILi1ELi1EN4cute5tupleIJNS5_1CILi64EEES8_NS7_ILi256EEEEEENS_10bfloat16_tEfNS_4arch4Sm80ELb0ELb0ELb1ELb1ELb0ELb0ELb0ELb0ELi2ELi4ELi2ELi2ELb0EEENS1_21CollectiveEpilogueBwdISA_SB_SD_Li256ELb1ELb0ELi4EEENS1_19SingleTileSchedulerILb1ELb0ELb0ELi64EEEEEEEEEvNT_6ParamsE,"a",@progbits
	.sectionflags	@""
	.align	4
.nv.constant0._ZN7cutlass13device_kernelIN5flash19enable_sm80_to_sm89INS1_16FlashAttnBwdSm80INS1_25CollectiveMainloopBwdSm80ILi1ELi1EN4cute5tupleIJNS5_1CILi64EEES8_NS7_ILi256EEEEEENS_10bfloat16_tEfNS_4arch4Sm80ELb0ELb0ELb1ELb1ELb0ELb0ELb0ELb0ELi2ELi4ELi2ELi2ELb0EEENS1_21CollectiveEpilogueBwdISA_SB_SD_Li256ELb1ELb0ELi4EEENS1_19SingleTileSchedulerILb1ELb0ELb0ELi64EEEEEEEEEvNT_6ParamsE:
	.zero		976


//--------------------- .nv.constant0._ZN7cutlass13device_kernelIN5flash19enable_sm80_to_sm89INS1_16FlashAttnBwdSm80INS1_25CollectiveMainloopBwdSm80ILi1ELi1EN4cute5tupleIJNS5_1CILi64EEES8_NS7_ILi256EEEEEENS_10bfloat16_tEfNS_4arch4Sm80ELb0ELb0ELb1ELb1ELb0ELb0ELb0ELb0ELi2ELi4ELi2ELi2ELb0EEENS1_24CollectiveEpilogueBwdGQAISA_fSD_Li256ELb1ELb0EEENS1_19SingleTileSchedulerILb1ELb0ELb0ELi64EEEEEEEEEvNT_6ParamsE --------------------------
	.section	.nv.constant0._ZN7cutlass13device_kernelIN5flash19enable_sm80_to_sm89INS1_16FlashAttnBwdSm80INS1_25CollectiveMainloopBwdSm80ILi1ELi1EN4cute5tupleIJNS5_1CILi64EEES8_NS7_ILi256EEEEEENS_10bfloat16_tEfNS_4arch4Sm80ELb0ELb0ELb1ELb1ELb0ELb0ELb0ELb0ELi2ELi4ELi2ELi2ELb0EEENS1_24CollectiveEpilogueBwdGQAISA_fSD_Li256ELb1ELb0EEENS1_19SingleTileSchedulerILb1ELb0ELb0ELi64EEEEEEEEEvNT_6ParamsE,"a",@progbits
	.sectionflags	@""
	.align	4
.nv.constant0._ZN7cutlass13device_kernelIN5flash19enable_sm80_to_sm89INS1_16FlashAttnBwdSm80INS1_25CollectiveMainloopBwdSm80ILi1ELi1EN4cute5tupleIJNS5_1CILi64EEES8_NS7_ILi256EEEEEENS_10bfloat16_tEfNS_4arch4Sm80ELb0ELb0ELb1ELb1ELb0ELb0ELb0ELb0ELi2ELi4ELi2ELi2ELb0EEENS1_24CollectiveEpilogueBwdGQAISA_fSD_Li256ELb1ELb0EEENS1_19SingleTileSchedulerILb1ELb0ELb0ELi64EEEEEEEEEvNT_6ParamsE:
	.zero		984


//--------------------- .nv.constant0._ZN7cutlass13device_kernelIN5flash19enable_sm80_to_sm89INS1_16FlashAttnBwdSm80INS1_25CollectiveMainloopBwdSm80ILi1ELi1EN4cute5tupleIJNS5_1CILi64EEES8_NS7_ILi256EEEEEENS_10bfloat16_tEfNS_4arch4Sm80ELb0ELb1ELb1ELb0ELb0ELb0ELb0ELb0ELi2ELi4ELi2ELi2ELb0EEENS1_21CollectiveEpilogueBwdISA_SB_SD_Li256ELb0ELb0ELi4EEENS1_19SingleTileSchedulerILb0ELb0ELb0ELi64EEEEEEEEEvNT_6ParamsE --------------------------
	.section	.nv.constant0._ZN7cutlass13device_kernelIN5flash19enable_sm80_to_sm89INS1_16FlashAttnBwdSm80INS1_25CollectiveMainloopBwdSm80ILi1ELi1EN4cute5tupleIJNS5_1CILi64EEES8_NS7_ILi256EEEEEENS_10bfloat16_tEfNS_4arch4Sm80ELb0ELb1ELb1ELb0ELb0ELb0ELb0ELb0ELi2ELi4ELi2ELi2ELb0EEENS1_21CollectiveEpilogueBwdISA_SB_SD_Li256ELb0ELb0ELi4EEENS1_19SingleTileSchedulerILb0ELb0ELb0ELi64EEEEEEEEEvNT_6ParamsE,"a",@progbits
	.sectionflags	@""
	.align	4
.nv.constant0._ZN7cutlass13device_kernelIN5flash19enable_sm80_to_sm89INS1_16FlashAttnBwdSm80INS1_25CollectiveMainloopBwdSm80ILi1ELi1EN4cute5tupleIJNS5_1CILi64EEES8_NS7_ILi256EEEEEENS_10bfloat16_tEfNS_4arch4Sm80ELb0ELb1ELb1ELb0ELb0ELb0ELb0ELb0ELi2ELi4ELi2ELi2ELb0EEENS1_21CollectiveEpilogueBwdISA_SB_SD_Li256ELb0ELb0ELi4EEENS1_19SingleTileSchedulerILb0ELb0ELb0ELi64EEEEEEEEEvNT_6ParamsE:
	.zero		976


//--------------------- .nv.constant0._ZN7cutlass13device_kernelIN5flash19enable_sm80_to_sm89INS1_16FlashAttnBwdSm80INS1_25CollectiveMainloopBwdSm80ILi1ELi1EN4cute5tupleIJNS5_1CILi64EEES8_NS7_ILi256EEEEEENS_10bfloat16_tEfNS_4arch4Sm80ELb0ELb1ELb1ELb0ELb0ELb0ELb0ELb0ELi2ELi4ELi2ELi2ELb0EEENS1_24CollectiveEpilogueBwdGQAISA_fSD_Li256ELb0ELb0EEENS1_19SingleTileSchedulerILb0ELb0ELb0ELi64EEEEEEEEEvNT_6ParamsE --------------------------
	.section	.nv.constant0._ZN7cutlass13device_kernelIN5flash19enable_sm80_to_sm89INS1_16FlashAttnBwdSm80INS1_25CollectiveMainloopBwdSm80ILi1ELi1EN4cute5tupleIJNS5_1CILi64EEES8_NS7_ILi256EEEEEENS_10bfloat16_tEfNS_4arch4Sm80ELb0ELb1ELb1ELb0ELb0ELb0ELb0ELb0ELi2ELi4ELi2ELi2ELb0EEENS1_24CollectiveEpilogueBwdGQAISA_fSD_Li256ELb0ELb0EEENS1_19SingleTileSchedulerILb0ELb0ELb0ELi64EEEEEEEEEvNT_6ParamsE,"a",@progbits
	.sectionflags	@""
	.align	4
.nv.constant0._ZN7cutlass13device_kernelIN5flash19enable_sm80_to_sm89INS1_16FlashAttnBwdSm80INS1_25CollectiveMainloopBwdSm80ILi1ELi1EN4cute5tupleIJNS5_1CILi64EEES8_NS7_ILi256EEEEEENS_10bfloat16_tEfNS_4arch4Sm80ELb0ELb1ELb1ELb0ELb0ELb0ELb0ELb0ELi2ELi4ELi2ELi2ELb0EEENS1_24CollectiveEpilogueBwdGQAISA_fSD_Li256ELb0ELb0EEENS1_19SingleTileSchedulerILb0ELb0ELb0ELi64EEEEEEEEEvNT_6ParamsE:
	.zero		984


//--------------------- .nv.constant0._ZN7cutlass13device_kernelIN5flash19enable_sm80_to_sm89INS1_16FlashAttnBwdSm80INS1_25CollectiveMainloopBwdSm80ILi1ELi1EN4cute5tupleIJNS5_1CILi64EEES8_NS7_ILi256EEEEEENS_10bfloat16_tEfNS_4arch4Sm80ELb0ELb1ELb1ELb1ELb0ELb0ELb0ELb0ELi2ELi4ELi2ELi2ELb0EEENS1_21CollectiveEpilogueBwdISA_SB_SD_Li256ELb1ELb0ELi4EEENS1_19SingleTileSchedulerILb1ELb0ELb0ELi64EEEEEEEEEvNT_6ParamsE --------------------------
	.section	.nv.constant0._ZN7cutlass13device_kernelIN5flash19enable_sm80_to_sm89INS1_16FlashAttnBwdSm80INS1_25CollectiveMainloopBwdSm80ILi1ELi1EN4cute5tupleIJNS5_1CILi64EEES8_NS7_ILi256EEEEEENS_10bfloat16_tEfNS_4arch4Sm80ELb0ELb1ELb1ELb1ELb0ELb0ELb0ELb0ELi2ELi4ELi2ELi2ELb0EEENS1_21CollectiveEpilogueBwdISA_SB_SD_Li256ELb1ELb0ELi4EEENS1_19SingleTileSchedulerILb1ELb0ELb0ELi64EEEEEEEEEvNT_6ParamsE,"a",@progbits
	.sectionflags	@""
	.align	4
.nv.constant0._ZN7cutlass13device_kernelIN5flash19enable_sm80_to_sm89INS1_16FlashAttnBwdSm80INS1_25CollectiveMainloopBwdSm80ILi1ELi1EN4cute5tupleIJNS5_1CILi64EEES8_NS7_ILi256EEEEEENS_10bfloat16_tEfNS_4arch4Sm80ELb0ELb1ELb1ELb1ELb0ELb0ELb0ELb0ELi2ELi4ELi2ELi2ELb0EEENS1_21CollectiveEpilogueBwdISA_SB_SD_Li256ELb1ELb0ELi4EEENS1_19SingleTileSchedulerILb1ELb0ELb0ELi64EEEEEEEEEvNT_6ParamsE:
	.zero		976


//--------------------- .nv.constant0._ZN7cutlass13device_kernelIN5flash19enable_sm80_to_sm89INS1_16FlashAttnBwdSm80INS1_25CollectiveMainloopBwdSm80ILi1ELi1EN4cute5tupleIJNS5_1CILi64EEES8_NS7_ILi256EEEEEENS_10bfloat16_tEfNS_4arch4Sm80ELb0ELb1ELb1ELb1ELb0ELb0ELb0ELb0ELi2ELi4ELi2ELi2ELb0EEENS1_24CollectiveEpilogueBwdGQAISA_fSD_Li256ELb1ELb0EEENS1_19SingleTileSchedulerILb1ELb0ELb0ELi64EEEEEEEEEvNT_6ParamsE --------------------------
	.section	.nv.constant0._ZN7cutlass13device_kernelIN5flash19enable_sm80_to_sm89INS1_16FlashAttnBwdSm80INS1_25CollectiveMainloopBwdSm80ILi1ELi1EN4cute5tupleIJNS5_1CILi64EEES8_NS7_ILi256EEEEEENS_10bfloat16_tEfNS_4arch4Sm80ELb0ELb1ELb1ELb1ELb0ELb0ELb0ELb0ELi2ELi4ELi2ELi2ELb0EEENS1_24CollectiveEpilogueBwdGQAISA_fSD_Li256ELb1ELb0EEENS1_19SingleTileSchedulerILb1ELb0ELb0ELi64EEEEEEEEEvNT_6ParamsE,"a",@progbits
	.sectionflags	@""
	.align	4
.nv.constant0._ZN7cutlass13device_kernelIN5flash19enable_sm80_to_sm89INS1_16FlashAttnBwdSm80INS1_25CollectiveMainloopBwdSm80ILi1ELi1EN4cute5tupleIJNS5_1CILi64EEES8_NS7_ILi256EEEEEENS_10bfloat16_tEfNS_4arch4Sm80ELb0ELb1ELb1ELb1ELb0ELb0ELb0ELb0ELi2ELi4ELi2ELi2ELb0EEENS1_24CollectiveEpilogueBwdGQAISA_fSD_Li256ELb1ELb0EEENS1_19SingleTileSchedulerILb1ELb0ELb0ELi64EEEEEEEEEvNT_6ParamsE:
	.zero		984


//--------------------- .nv.constant0._ZN7cutlass13device_kernelIN5flash19enable_sm80_to_sm89INS1_16FlashAttnBwdSm80INS1_25CollectiveMainloopBwdSm80ILi1ELi1EN4cute5tupleIJNS5_1CILi64EEES8_NS7_ILi256EEEEEENS_10bfloat16_tEfNS_4arch4Sm80ELb1ELb0ELb1ELb0ELb0ELb0ELb0ELb0ELi2ELi4ELi2ELi2ELb0EEENS1_21CollectiveEpilogueBwdISA_SB_SD_Li256ELb0ELb0ELi4EEENS1_25SingleTileBwdLPTSchedulerILb0ELi64ELb0EEEEEEEEEvNT_6ParamsE --------------------------
	.section	.nv.constant0._ZN7cutlass13device_kernelIN5flash19enable_sm80_to_sm89INS1_16FlashAttnBwdSm80INS1_25CollectiveMainloopBwdSm80ILi1ELi1EN4cute5tupleIJNS5_1CILi64EEES8_NS7_ILi256EEEEEENS_10bfloat16_tEfNS_4arch4Sm80ELb1ELb0ELb1ELb0ELb0ELb0ELb0ELb0ELi2ELi4ELi2ELi2ELb0EEENS1_21CollectiveEpilogueBwdISA_SB_SD_Li256ELb0ELb0ELi4EEENS1_25SingleTileBwdLPTSchedulerILb0ELi64ELb0EEEEEEEEEvNT_6ParamsE,"a",@progbits
	.sectionflags	@""
	.align	4
.nv.constant0._ZN7cutlass13device_kernelIN5flash19enable_sm80_to_sm89INS1_16FlashAttnBwdSm80INS1_25CollectiveMainloopBwdSm80ILi1ELi1EN4cute5tupleIJNS5_1CILi64EEES8_NS7_ILi256EEEEEENS_10bfloat16_tEfNS_4arch4Sm80ELb1ELb0ELb1ELb0ELb0ELb0ELb0ELb0ELi2ELi4ELi2ELi2ELb0EEENS1_21CollectiveEpilogueBwdISA_SB_SD_Li256ELb0ELb0ELi4EEENS1_25SingleTileBwdLPTSchedulerILb0ELi64ELb0EEEEEEEEEvNT_6ParamsE:
	.zero		1000


//--------------------- .nv.constant0._ZN7cutlass13device_kernelIN5flash19enable_sm80_to_sm89INS1_16FlashAttnBwdSm80INS1_25CollectiveMainloopBwdSm80ILi1ELi1EN4cute5tupleIJNS5_1CILi64EEES8_NS7_ILi256EEEEEENS_10bfloat16_tEfNS_4arch4Sm80ELb1ELb0ELb1ELb0ELb0ELb0ELb0ELb0ELi2ELi4ELi2ELi2ELb0EEENS1_24CollectiveEpilogueBwdGQAISA_fSD_Li256ELb0ELb0EEENS1_25SingleTileBwdLPTSchedulerILb0ELi64ELb0EEEEEEEEEvNT_6ParamsE --------------------------
	.section	.nv.constant0._ZN7cutlass13device_kernelIN5flash19enable_sm80_to_sm89INS1_16FlashAttnBwdSm80INS1_25CollectiveMainloopBwdSm80ILi1ELi1EN4cute5tupleIJNS5_1CILi64EEES8_NS7_ILi256EEEEEENS_10bfloat16_tEfNS_4arch4Sm80ELb1ELb0ELb1ELb0ELb0ELb0ELb0ELb0ELi2ELi4ELi2ELi2ELb0EEENS1_24CollectiveEpilogueBwdGQAISA_fSD_Li256ELb0ELb0EEENS1_25SingleTileBwdLPTSchedulerILb0ELi64ELb0EEEEEEEEEvNT_6ParamsE,"a",@progbits
	.sectionflags	@""
	.align	4
.nv.constant0._ZN7cutlass13device_kernelIN5flash19enable_sm80_to_sm89INS1_16FlashAttnBwdSm80INS1_25CollectiveMainloopBwdSm80ILi1ELi1EN4cute5tupleIJNS5_1CILi64EEES8_NS7_ILi256EEEEEENS_10bfloat16_tEfNS_4arch4Sm80ELb1ELb0ELb1ELb0ELb0ELb0ELb0ELb0ELi2ELi4ELi2ELi2ELb0EEENS1_24CollectiveEpilogueBwdGQAISA_fSD_Li256ELb0ELb0EEENS1_25SingleTileBwdLPTSchedulerILb0ELi64ELb0EEEEEEEEEvNT_6ParamsE:
	.zero		1008


//--------------------- .nv.constant0._ZN7cutlass13device_kernelIN5flash22FlashAttnBwdPreprocessIN4cute5tupleIJNS3_1CILi64EEENS5_ILi256EEEEEENS_10bfloat16_tEfNS_4arch4Sm80ELb1ELb0EEEEEvNT_6ParamsE --------------------------
	.section	.nv.constant0._ZN7cutlass13device_kernelIN5flash22FlashAttnBwdPreprocessIN4cute5tupleIJNS3_1CILi64EEENS5_ILi256EEEEEENS_10bfloat16_tEfNS_4arch4Sm80ELb1ELb0EEEEEvNT_6ParamsE,"a",@progbits
	.sectionflags	@""
	.align	4
.nv.constant0._ZN7cutlass13device_kernelIN5flash22FlashAttnBwdPreprocessIN4cute5tupleIJNS3_1CILi64EEENS5_ILi256EEEEEENS_10bfloat16_tEfNS_4arch4Sm80ELb1ELb0EEEEEvNT_6ParamsE:
	.zero		592


//--------------------- .nv.constant0._ZN7cutlass13device_kernelIN5flash19enable_sm80_to_sm89INS1_16FlashAttnBwdSm80INS1_25CollectiveMainloopBwdSm80ILi1ELi1EN4cute5tupleIJNS5_1CILi64EEES8_NS7_ILi256EEEEEENS_10bfloat16_tEfNS_4arch4Sm80ELb1ELb0ELb1ELb1ELb0ELb0ELb0ELb0ELi2ELi4ELi2ELi2ELb0EEENS1_21CollectiveEpilogueBwdISA_SB_SD_Li256ELb1ELb0ELi4EEENS1_25SingleTileBwdLPTSchedulerILb1ELi64ELb0EEEEEEEEEvNT_6ParamsE --------------------------
	.section	.nv.constant0._ZN7cutlass13device_kernelIN5flash19enable_sm80_to_sm89INS1_16FlashAttnBwdSm80INS1_25CollectiveMainloopBwdSm80ILi1ELi1EN4cute5tupleIJNS5_1CILi64EEES8_NS7_ILi256EEEEEENS_10bfloat16_tEfNS_4arch4Sm80ELb1ELb0ELb1ELb1ELb0ELb0ELb0ELb0ELi2ELi4ELi2ELi2ELb0EEENS1_21CollectiveEpilogueBwdISA_SB_SD_Li256ELb1ELb0ELi4EEENS1_25SingleTileBwdLPTSchedulerILb1ELi64ELb0EEEEEEEEEvNT_6ParamsE,"a",@progbits
	.sectionflags	@""
	.align	4
.nv.constant0._ZN7cutlass13device_kernelIN5flash19enable_sm80_to_sm89INS1_16FlashAttnBwdSm80INS1_25CollectiveMainloopBwdSm80ILi1ELi1EN4cute5tupleIJNS5_1CILi64EEES8_NS7_ILi256EEEEEENS_10bfloat16_tEfNS_4arch4Sm80ELb1ELb0ELb1ELb1ELb0ELb0ELb0ELb0ELi2ELi4ELi2ELi2ELb0EEENS1_21CollectiveEpilogueBwdISA_SB_SD_Li256ELb1ELb0ELi4EEENS1_25SingleTileBwdLPTSchedulerILb1ELi64ELb0EEEEEEEEEvNT_6ParamsE:
	.zero		1000


//--------------------- .nv.constant0._ZN7cutlass13device_kernelIN5flash32FlashAttnBwdPostprocessConvertdQIN4cute5tupleIJNS3_1CILi64EEENS5_ILi256EEEEEENS_10bfloat16_tEfNS_4arch4Sm80ELi256ENS3_8TiledMMAINS3_8MMA_AtomIJNS3_30SM80_16x8x16_F32BF16BF16F32_TNEEEENS3_6LayoutINS4_IJNS5_ILi2EEENS5_ILi4EEENS5_ILi1EEEEEENS4_IJSJ_SH_NS5_ILi0EEEEEEEENS4_IJNS5_ILi32EEES6_NS5_ILi16EEEEEEEELb0EEEEEvNT_6ParamsE --------------------------
	.section	.nv.constant0._ZN7cutlass13device_kernelIN5flash32FlashAttnBwdPostprocessConvertdQIN4cute5tupleIJNS3_1CILi64EEENS5_ILi256EEEEEENS_10bfloat16_tEfNS_4arch4Sm80ELi256ENS3_8TiledMMAINS3_8MMA_AtomIJNS3_30SM80_16x8x16_F32BF16BF16F32_TNEEEENS3_6LayoutINS4_IJNS5_ILi2EEENS5_ILi4EEENS5_ILi1EEEEEENS4_IJSJ_SH_NS5_ILi0EEEEEEEENS4_IJNS5_ILi32EEES6_NS5_ILi16EEEEEEEELb0EEEEEvNT_6ParamsE,"a",@progbits
	.sectionflags	@""
	.align	4
.nv.constant0._ZN7cutlass13device_kernelIN5flash32FlashAttnBwdPostprocessConvertdQIN4cute5tupleIJNS3_1CILi64EEENS5_ILi256EEEEEENS_10bfloat16_tEfNS_4arch4Sm80ELi256ENS3_8TiledMMAINS3_8MMA_AtomIJNS3_30SM80_16x8x16_F32BF16BF16F32_TNEEEENS3_6LayoutINS4_IJNS5_ILi2EEENS5_ILi4EEENS5_ILi1EEEEEENS4_IJSJ_SH_NS5_ILi0EEEEEEEENS4_IJNS5_ILi32EEES6_NS5_ILi16EEEEEEEELb0EEEEEvNT_6ParamsE:
	.zero		464


//--------------------- .nv.constant0._ZN7cutlass13device_kernelIN5flash19enable_sm80_to_sm89INS1_16FlashAttnBwdSm80INS1_25CollectiveMainloopBwdSm80ILi1ELi1EN4cute5tupleIJNS5_1CILi64EEES8_NS7_ILi256EEEEEENS_10bfloat16_tEfNS_4arch4Sm80ELb1ELb0ELb1ELb1ELb0ELb0ELb0ELb0ELi2ELi4ELi2ELi2ELb0EEENS1_24CollectiveEpilogueBwdGQAISA_fSD_Li256ELb1ELb0EEENS1_25SingleTileBwdLPTSchedulerILb1ELi64ELb0EEEEEEEEEvNT_6ParamsE --------------------------
	.section	.nv.constant0._ZN7cutlass13device_kernelIN5flash19enable_sm80_to_sm89INS1_16FlashAttnBwdSm80INS1_25CollectiveMainloopBwdSm80ILi1ELi1EN4cute5tupleIJNS5_1CILi64EEES8_NS7_ILi256EEEEEENS_10bfloat16_tEfNS_4arch4Sm80ELb1ELb0ELb1ELb1ELb0ELb0ELb0ELb0ELi2ELi4ELi2ELi2ELb0EEENS1_24CollectiveEpilogueBwdGQAISA_fSD_Li256ELb1ELb0EEENS1_25SingleTileBwdLPTSchedulerILb1ELi64ELb0EEEEEEEEEvNT_6ParamsE,"a",@progbits
	.sectionflags	@""
	.align	4
.nv.constant0._ZN7cutlass13device_kernelIN5flash19enable_sm80_to_sm89INS1_16FlashAttnBwdSm80INS1_25CollectiveMainloopBwdSm80ILi1ELi1EN4cute5tupleIJNS5_1CILi64EEES8_NS7_ILi256EEEEEENS_10bfloat16_tEfNS_4arch4Sm80ELb1ELb0ELb1ELb1ELb0ELb0ELb0ELb0ELi2ELi4ELi2ELi2ELb0EEENS1_24CollectiveEpilogueBwdGQAISA_fSD_Li256ELb1ELb0EEENS1_25SingleTileBwdLPTSchedulerILb1ELi64ELb0EEEEEEEEEvNT_6ParamsE:
	.zero		1008


//--------------------- .nv.constant0._ZN7cutlass13device_kernelIN5flash22FlashAttnBwdPreprocessIN4cute5tupleIJNS3_1CILi64EEENS5_ILi256EEEEEENS_10bfloat16_tEfNS_4arch4Sm80ELb1ELb1EEEEEvNT_6ParamsE --------------------------
	.section	.nv.constant0._ZN7cutlass13device_kernelIN5flash22FlashAttnBwdPreprocessIN4cute5tupleIJNS3_1CILi64EEENS5_ILi256EEEEEENS_10bfloat16_tEfNS_4arch4Sm80ELb1ELb1EEEEEvNT_6ParamsE,"a",@progbits
	.sectionflags	@""
	.align	4
.nv.constant0._ZN7cutlass13device_kernelIN5flash22FlashAttnBwdPreprocessIN4cute5tupleIJNS3_1CILi64EEENS5_ILi256EEEEEENS_10bfloat16_tEfNS_4arch4Sm80ELb1ELb1EEEEEvNT_6ParamsE:
	.zero		592


//--------------------- .text._ZN7cutlass13device_kernelIN5flash19enable_sm80_to_sm89INS1_16FlashAttnBwdSm80INS1_25CollectiveMainloopBwdSm80ILi1ELi1EN4cute5tupleIJNS5_1CILi32EEENS7_ILi64EEENS7_ILi256EEEEEENS_10bfloat16_tEfNS_4arch4Sm80ELb0ELb0ELb1ELb0ELb0ELb0ELb0ELb0ELi2ELi2ELi2ELi1ELb1EEENS1_21CollectiveEpilogueBwdISB_SC_SE_Li256ELb0ELb0ELi4EEENS1_19SingleTileSchedulerILb0ELb0ELb0ELi64EEEEEEEEEvNT_6ParamsE --------------------------
	.section	.text._ZN7cutlass13device_kernelIN5flash19enable_sm80_to_sm89INS1_16FlashAttnBwdSm80INS1_25CollectiveMainloopBwdSm80ILi1ELi1EN4cute5tupleIJNS5_1CILi32EEENS7_ILi64EEENS7_ILi256EEEEEENS_10bfloat16_tEfNS_4arch4Sm80ELb0ELb0ELb1ELb0ELb0ELb0ELb0ELb0ELi2ELi2ELi2ELi1ELb1EEENS1_21CollectiveEpilogueBwdISB_SC_SE_Li256ELb0ELb0ELi4EEENS1_19SingleTileSchedulerILb0ELb0ELb0ELi64EEEEEEEEEvNT_6ParamsE,"ax",@progbits
	.sectioninfo	@"SHI_REGISTERS=255"
	.align	128
.text._ZN7cutlass13device_kernelIN5flash19enable_sm80_to_sm89INS1_16FlashAttnBwdSm80INS1_25CollectiveMainloopBwdSm80ILi1ELi1EN4cute5tupleIJNS5_1CILi32EEENS7_ILi64EEENS7_ILi256EEEEEENS_10bfloat16_tEfNS_4arch4Sm80ELb0ELb0ELb1ELb0ELb0ELb0ELb0ELb0ELi2ELi2ELi2ELi1ELb1EEENS1_21CollectiveEpilogueBwdISB_SC_SE_Li256ELb0ELb0ELi4EEENS1_19SingleTileSchedulerILb0ELb0ELb0ELi64EEEEEEEEEvNT_6ParamsE:
        .type           _ZN7cutlass13device_kernelIN5flash19enable_sm80_to_sm89INS1_16FlashAttnBwdSm80INS1_25CollectiveMainloopBwdSm80ILi1ELi1EN4cute5tupleIJNS5_1CILi32EEENS7_ILi64EEENS7_ILi256EEEEEENS_10bfloat16_tEfNS_4arch4Sm80ELb0ELb0ELb1ELb0ELb0ELb0ELb0ELb0ELi2ELi2ELi2ELi1ELb1EEENS1_21CollectiveEpilogueBwdISB_SC_SE_Li256ELb0ELb0ELi4EEENS1_19SingleTileSchedulerILb0ELb0ELb0ELi64EEEEEEEEEvNT_6ParamsE,@function
        .size           _ZN7cutlass13device_kernelIN5flash19enable_sm80_to_sm89INS1_16FlashAttnBwdSm80INS1_25CollectiveMainloopBwdSm80ILi1ELi1EN4cute5tupleIJNS5_1CILi32EEENS7_ILi64EEENS7_ILi256EEEEEENS_10bfloat16_tEfNS_4arch4Sm80ELb0ELb0ELb1ELb0ELb0ELb0ELb0ELb0ELi2ELi2ELi2ELi1ELb1EEENS1_21CollectiveEpilogueBwdISB_SC_SE_Li256ELb0ELb0ELi4EEENS1_19SingleTileSchedulerILb0ELb0ELb0ELi64EEEEEEEEEvNT_6ParamsE,(.L_x_1146 - _ZN7cutlass13device_kernelIN5flash19enable_sm80_to_sm89INS1_16FlashAttnBwdSm80INS1_25CollectiveMainloopBwdSm80ILi1ELi1EN4cute5tupleIJNS5_1CILi32EEENS7_ILi64EEENS7_ILi256EEEEEENS_10bfloat16_tEfNS_4arch4Sm80ELb0ELb0ELb1ELb0ELb0ELb0ELb0ELb0ELi2ELi2ELi2ELi1ELb1EEENS1_21CollectiveEpilogueBwdISB_SC_SE_Li256ELb0ELb0ELi4EEENS1_19SingleTileSchedulerILb0ELb0ELb0ELi64EEEEEEEEEvNT_6ParamsE)
        .other          _ZN7cutlass13device_kernelIN5flash19enable_sm80_to_sm89INS1_16FlashAttnBwdSm80INS1_25CollectiveMainloopBwdSm80ILi1ELi1EN4cute5tupleIJNS5_1CILi32EEENS7_ILi64EEENS7_ILi256EEEEEENS_10bfloat16_tEfNS_4arch4Sm80ELb0ELb0ELb1ELb0ELb0ELb0ELb0ELb0ELi2ELi2ELi2ELi1ELb1EEENS1_21CollectiveEpilogueBwdISB_SC_SE_Li256ELb0ELb0ELi4EEENS1_19SingleTileSchedulerILb0ELb0ELb0ELi64EEEEEEEEEvNT_6ParamsE,@"STO_CUDA_ENTRY STV_DEFAULT"
_ZN7cutlass13device_kernelIN5flash19enable_sm80_to_sm89INS1_16FlashAttnBwdSm80INS1_25CollectiveMainloopBwdSm80ILi1ELi1EN4cute5tupleIJNS5_1CILi32EEENS7_ILi64EEENS7_ILi256EEEEEENS_10bfloat16_tEfNS_4arch4Sm80ELb0ELb0ELb1ELb0ELb0ELb0ELb0ELb0ELi2ELi2ELi2ELi1ELb1EEENS1_21CollectiveEpilogueBwdISB_SC_SE_Li256ELb0ELb0ELi4EEENS1_19SingleTileSchedulerILb0ELb0ELb0ELi64EEEEEEEEEvNT_6ParamsE:
[----:B------:R-:W-:-:S03]  /*0000*/  MOV R1, c[0x0][0x28] ;  /* 0x00000a0000017a02 */ /* 0x000fc60000000f00 */
[----:B------:R-:W1:Y:S01]  /*0010*/  S2UR UR12, SR_CTAID.Z ;  /* 0x00000000000c79c3 */ /* 0x000e620000002700 */
[----:B------:R-:W-:Y:S02]  /*0020*/  IADD3 R1, R1, -0xb8, RZ ;  /* 0xffffff4801017810 */ /* 0x000fe40007ffe0ff */
[----:B-1----:R-:W-:-:S13]  /*0030*/  ISETP.LE.AND P0, PT, RZ, UR12, PT ;  /* 0x0000000cff007c0c */ /* 0x002fda000bf03270 */
[----:B------:R-:W-:Y:S05]  /*0040*/  @!P0 EXIT ;  /* 0x000000000000894d */ /* 0x000fea0003800000 */
[----:B------:R-:W1:Y:S01]  /*0050*/  S2R R2, SR_TID.X ;  /* 0x0000000000027919 */ /* 0x000e620000002100 */
[----:B------:R-:W2:Y:S01]  /*0060*/  S2UR UR11, SR_CTAID.Y ;  /* 0x00000000000b79c3 */ /* 0x000ea20000002600 */
[----:B------:R-:W-:Y:S01]  /*0070*/  ULDC.64 UR6, c[0x0][0x248] ;  /* 0x0000920000067ab9 */ /* 0x000fe20000000a00 */
[----:B------:R-:W-:Y:S01]  /*0080*/  IMAD.MOV.U32 R149, RZ, RZ, R3 ;  /* 0x000000ffff957224 */ /* 0x000fe200078e0003 */
[----:B------:R-:W-:Y:S01]  /*0090*/  USHF.R.S32.HI UR10, URZ, 0x1f, UR12 ;  /* 0x0000001f3f0a7899 */ /* 0x000fe2000801140c */
[----:B------:R-:W3:Y:S01]  /*00a0*/  S2R R9, SR_CTAID.X ;  /* 0x0000000000097919 */ /* 0x000ee20000002500 */
[----:B------:R-:W-:Y:S01]  /*00b0*/  UISETP.NE.AND UP0, UPT, UR6, 0x1, UPT ;  /* 0x000000010600788c */ /* 0x000fe2000bf05270 */
[----:B------:R-:W-:Y:S01]  /*00c0*/  IMAD.U32 R8, RZ, RZ, UR12 ;  /* 0x0000000cff087e24 */ /* 0x000fe2000f8e00ff */
[----:B------:R-:W-:Y:S01]  /*00d0*/  ULDC.64 UR4, c[0x0][0x1e8] ;  /* 0x00007a0000047ab9 */ /* 0x000fe20000000a00 */
[----:B------:R-:W-:Y:S01]  /*00e0*/  IMAD.MOV.U32 R36, RZ, RZ, -0x40 ;  /* 0xffffffc0ff247424 */ /* 0x000fe200078e00ff */
[----:B------:R-:W-:Y:S01]  /*00f0*/  UIMAD UR4, UR10, UR4, URZ ;  /* 0x000000040a0472a4 */ /* 0x000fe2000f8e023f */
[----:B------:R-:W-:Y:S01]  /*0100*/  IMAD.MOV.U32 R37, RZ, RZ, 0x20 ;  /* 0x00000020ff257424 */ /* 0x000fe200078e00ff */
[----:B------:R-:W-:-:S02]  /*0110*/  ULDC.64 UR18, c[0x0][0x118] ;  /* 0x0000460000127ab9 */ /* 0x000fc40000000a00 */
[----:B------:R-:W-:-:S03]  /*0120*/  UIMAD UR13, UR12, UR5, UR4 ;  /* 0x000000050c0d72a4 */ /* 0x000fc6000f8e0204 */
[----:B------:R-:W-:Y:S02]  /*0130*/  ULDC.64 UR4, c[0x0][0x278] ;  /* 0x00009e0000047ab9 */ /* 0x000fe40000000a00 */
[----:B------:R-:W-:Y:S02]  /*0140*/  UIMAD UR8, UR10, UR4, URZ ;  /* 0x000000040a0872a4 */ /* 0x000fe4000f8e023f */
[----:B------:R-:W-:Y:S02]  /*0150*/  UIMAD.WIDE.U32 UR14, UR12, UR4, URZ ;  /* 0x000000040c0e72a5 */ /* 0x000fe4000f8e003f */
[----:B------:R-:W-:Y:S01]  /*0160*/  UIMAD UR8, UR12, UR5, UR8 ;  /* 0x000000050c0872a4 */ /* 0x000fe2000f8e0208 */
[--C-:B-1----:R-:W-:Y:S01]  /*0170*/  IMAD.MOV.U32 R148, RZ, RZ, R2.reuse ;  /* 0x000000ffff947224 */ /* 0x102fe200078e0002 */
[----:B--2---:R-:W-:Y:S01]  /*0180*/  UIMAD.WIDE.U32 UR16, UR11, UR7, URZ ;  /* 0x000000070b1072a5 */ /* 0x004fe2000f8e003f */
[----:B------:R-:W-:Y:S01]  /*0190*/  IMAD.MOV.U32 R148, RZ, RZ, R2 ;  /* 0x000000ffff947224 */ /* 0x000fe200078e0002 */
[----:B------:R-:W-:Y:S01]  /*01a0*/  UMOV UR6, UR11 ;  /* 0x0000000b00067c82 */ /* 0x000fe20008000000 */
[----:B------:R1:W-:Y:S01]  /*01b0*/  STL [R1+0x70], R2 ;  /* 0x0000700201007387 */ /* 0x0003e20000100800 */
[----:B------:R-:W-:Y:S01]  /*01c0*/  ULDC UR7, c[0x0][0x250] ;  /* 0x0000940000077ab9 */ /* 0x000fe20000000800 */
[----:B------:R-:W-:Y:S01]  /*01d0*/  IMAD.SHL.U32 R4, R148, 0x4, RZ ;  /* 0x0000000494047824 */ /* 0x000fe200078e00ff */
[----:B------:R-:W-:Y:S01]  /*01e0*/  SHF.R.S32.HI R33, RZ, 0x1f, R148 ;  /* 0x0000001fff217819 */ /* 0x000fe20000011494 */
[----:B------:R-:W-:Y:S01]  /*01f0*/  @UP0 USHF.R.U32.HI UR6, URZ, UR7, UR17 ;  /* 0x000000073f060299 */ /* 0x000fe20008011611 */
[----:B------:R-:W-:Y:S01]  /*0200*/  IMAD.U32 R3, RZ, RZ, UR11 ;  /* 0x0000000bff037e24 */ /* 0x000fe2000f8e00ff */
[----:B------:R-:W-:Y:S01]  /*0210*/  ULDC.64 UR4, c[0x0][0x1e0] ;  /* 0x0000780000047ab9 */ /* 0x000fe20000000a00 */
[----:B------:R-:W-:Y:S01]  /*0220*/  LEA.HI R30, R33, R148, RZ, 0x3 ;  /* 0x00000094211e7211 */ /* 0x000fe200078f18ff */
[----:B------:R-:W-:Y:S01]  /*0230*/  USHF.R.S32.HI UR9, URZ, 0x1f, UR6 ;  /* 0x0000001f3f097899 */ /* 0x000fe20008011406 */
[----:B------:R-:W-:Y:S01]  /*0240*/  SHF.R.S32.HI R5, RZ, 0x1f, R4 ;  /* 0x0000001fff057819 */ /* 0x000fe20000011404 */
[----:B------:R-:W-:Y:S01]  /*0250*/  UIADD3 UR8, UR15, UR8, URZ ;  /* 0x000000080f087290 */ /* 0x000fe2000fffe03f */
[----:B------:R-:W-:Y:S01]  /*0260*/  LOP3.LUT R0, R30, 0xfffffff8, RZ, 0xc0, !PT ;  /* 0xfffffff81e007812 */ /* 0x000fe200078ec0ff */
[----:B------:R-:W-:Y:S01]  /*0270*/  UIMAD UR4, UR9, UR4, URZ ;  /* 0x00000004090472a4 */ /* 0x000fe2000f8e023f */
[----:B------:R-:W-:Y:S01]  /*0280*/  SHF.R.S32.HI R42, RZ, 0x3, R30 ;  /* 0x00000003ff2a7819 */ /* 0x000fe2000001141e */
[----:B------:R2:W-:Y:S01]  /*0290*/  STL.64 [R1+0x78], R4 ;  /* 0x0000780401007387 */ /* 0x0005e20000100a00 */
[----:B------:R-:W-:Y:S01]  /*02a0*/  IMAD.WIDE.U32 R20, R3, c[0x0][0x288], R4 ;  /* 0x0000a20003147a25 */ /* 0x000fe200078e0004 */
[----:B------:R-:W-:Y:S01]  /*02b0*/  UIMAD UR7, UR6, UR5, UR4 ;  /* 0x00000005060772a4 */ /* 0x000fe2000f8e0204 */
[----:B------:R-:W-:-:S02]  /*02c0*/  SHF.R.S32.HI R43, RZ, 0x1f, R42 ;  /* 0x0000001fff2b7819 */ /* 0x000fc4000001142a */
[----:B------:R-:W-:Y:S01]  /*02d0*/  IMAD.IADD R19, R148, 0x1, -R0 ;  /* 0x0000000194137824 */ /* 0x000fe200078e0a00 */
[----:B------:R-:W-:Y:S01]  /*02e0*/  ULDC.64 UR4, c[0x0][0x1b0] ;  /* 0x00006c0000047ab9 */ /* 0x000fe20000000a00 */
[----:B------:R-:W-:Y:S01]  /*02f0*/  IMAD.U32 R0, RZ, RZ, UR6 ;  /* 0x00000006ff007e24 */ /* 0x000fe2000f8e00ff */
[----:B------:R-:W-:Y:S01]  /*0300*/  UIMAD UR4, UR9, UR4, URZ ;  /* 0x00000004090472a4 */ /* 0x000fe2000f8e023f */
[----:B------:R-:W-:Y:S01]  /*0310*/  IMAD.SHL.U32 R14, R19, 0x8, RZ ;  /* 0x00000008130e7824 */ /* 0x000fe200078e00ff */
[----:B------:R-:W-:Y:S01]  /*0320*/  USHF.R.S32.HI UR9, URZ, 0x1f, UR11 ;  /* 0x0000001f3f097899 */ /* 0x000fe2000801140b */
[----:B-1----:R-:W-:Y:S01]  /*0330*/  IMAD.U32 R2, RZ, RZ, UR11 ;  /* 0x0000000bff027e24 */ /* 0x002fe2000f8e00ff */
[----:B------:R-:W-:Y:S01]  /*0340*/  UIMAD UR16, UR6, UR5, UR4 ;  /* 0x00000005061072a4 */ /* 0x000fe2000f8e0204 */
[----:B---3--:R-:W-:Y:S01]  /*0350*/  IMAD R36, R9, R36, c[0x0][0x198] ;  /* 0x0000660009247624 */ /* 0x008fe200078e0224 */
[----:B------:R-:W-:Y:S01]  /*0360*/  SHF.R.S32.HI R15, RZ, 0x1f, R14 ;  /* 0x0000001fff0f7819 */ /* 0x000fe2000001140e */
[----:B------:R-:W-:Y:S01]  /*0370*/  IMAD.WIDE.U32 R6, R2, c[0x0][0x270], R4 ;  /* 0x00009c0002067a25 */ /* 0x000fe200078e0004 */
[----:B------:R-:W-:Y:S01]  /*0380*/  ULDC.64 UR4, c[0x0][0x1b8] ;  /* 0x00006e0000047ab9 */ /* 0x000fe20000000a00 */
[----:B------:R-:W-:Y:S01]  /*0390*/  IADD3 R29, R14, 0x40, RZ ;  /* 0x000000400e1d7810 */ /* 0x000fe20007ffe0ff */
[----:B------:R-:W-:Y:S01]  /*03a0*/  UIMAD UR4, UR10, UR4, URZ ;  /* 0x000000040a0472a4 */ /* 0x000fe2000f8e023f */
[--C-:B------:R-:W-:Y:S01]  /*03b0*/  IMAD.WIDE.U32 R2, R0, c[0x0][0x1b0], R14.reuse ;  /* 0x00006c0000027a25 */ /* 0x100fe200078e000e */
[----:B------:R-:W-:Y:S01]  /*03c0*/  IADD3 R12, P0, R6, UR14, RZ ;  /* 0x0000000e060c7c10 */ /* 0x000fe2000ff1e0ff */
[----:B------:R-:W-:Y:S01]  /*03d0*/  STL.64 [R1+0x58], R42 ;  /* 0x0000582a01007387 */ /* 0x000fe20000100a00 */
[----:B------:R-:W-:Y:S01]  /*03e0*/  UIMAD UR4, UR12, UR5, UR4 ;  /* 0x000000050c0472a4 */ /* 0x000fe2000f8e0204 */
[----:B------:R-:W-:Y:S01]  /*03f0*/  IMAD.SHL.U32 R6, R42, 0x40, RZ ;  /* 0x000000402a067824 */ /* 0x000fe200078e00ff */
[----:B------:R-:W-:Y:S01]  /*0400*/  IADD3 R3, R3, UR16, RZ ;  /* 0x0000001003037c10 */ /* 0x000fe2000fffe0ff */
[----:B------:R-:W-:Y:S01]  /*0410*/  IMAD.U32 R24, RZ, RZ, UR11 ;  /* 0x0000000bff187e24 */ /* 0x000fe2000f8e00ff */
[----:B------:R-:W-:Y:S01]  /*0420*/  LEA R26, P2, R12, c[0x0][0x258], 0x2 ;  /* 0x000096000c1a7a11 */ /* 0x000fe200078410ff */
[----:B--2---:R-:W-:Y:S01]  /*0430*/  IMAD.WIDE.U32 R4, R0, c[0x0][0x1e0], R14 ;  /* 0x0000780000047a25 */ /* 0x004fe200078e000e */
[----:B------:R-:W-:-:S02]  /*0440*/  ISETP.GE.AND P4, PT, R14, c[0x0][0x1cc], PT ;  /* 0x000073000e007a0c */ /* 0x000fc40003f86270 */
[----:B------:R-:W-:Y:S01]  /*0450*/  ISETP.GE.AND P3, PT, R29, c[0x0][0x1cc], PT ;  /* 0x000073001d007a0c */ /* 0x000fe20003f66270 */
[----:B------:R-:W-:Y:S01]  /*0460*/  IMAD.U32 R0, RZ, RZ, UR12 ;  /* 0x0000000cff007e24 */ /* 0x000fe2000f8e00ff */
[----:B------:R-:W-:Y:S01]  /*0470*/  IADD3 R5, R5, UR7, RZ ;  /* 0x0000000705057c10 */ /* 0x000fe2000fffe0ff */
[----:B------:R-:W-:Y:S01]  /*0480*/  ULDC.64 UR6, c[0x0][0x270] ;  /* 0x00009c0000067ab9 */ /* 0x000fe20000000a00 */
[----:B------:R-:W-:Y:S01]  /*0490*/  IMAD.WIDE.U32 R2, R8, c[0x0][0x1b8], R2 ;  /* 0x00006e0008027a25 */ /* 0x000fe200078e0002 */
[----:B------:R-:W-:Y:S01]  /*04a0*/  UIMAD UR6, UR9, UR6, URZ ;  /* 0x00000006090672a4 */ /* 0x000fe2000f8e023f */
[----:B------:R-:W-:Y:S02]  /*04b0*/  IADD3 R28, R14, 0x80, RZ ;  /* 0x000000800e1c7810 */ /* 0x000fe40007ffe0ff */
[----:B------:R-:W-:Y:S01]  /*04c0*/  IMAD.WIDE.U32 R4, R0, c[0x0][0x1e8], R4 ;  /* 0x00007a0000047a25 */ /* 0x000fe200078e0004 */
[----:B------:R-:W-:Y:S01]  /*04d0*/  UIMAD UR6, UR11, UR7, UR6 ;  /* 0x000000070b0672a4 */ /* 0x000fe2000f8e0206 */
[----:B------:R-:W-:Y:S01]  /*04e0*/  IADD3 R3, R3, UR4, RZ ;  /* 0x0000000403037c10 */ /* 0x000fe2000fffe0ff */
[----:B------:R-:W-:Y:S01]  /*04f0*/  ULDC.64 UR4, c[0x0][0x288] ;  /* 0x0000a20000047ab9 */ /* 0x000fe20000000a00 */
[----:B------:R-:W-:Y:S01]  /*0500*/  IMAD.WIDE R8, R9, 0x40, R42 ;  /* 0x0000004009087825 */ /* 0x000fe200078e022a */
[----:B------:R-:W-:Y:S01]  /*0510*/  IADD3 R5, R5, UR13, RZ ;  /* 0x0000000d05057c10 */ /* 0x000fe2000fffe0ff */
[----:B------:R-:W-:Y:S01]  /*0520*/  UIMAD UR4, UR9, UR4, URZ ;  /* 0x00000004090472a4 */ /* 0x000fe2000f8e023f */
[----:B------:R-:W-:Y:S01]  /*0530*/  IADD3 R31, R14, 0xc0, RZ ;  /* 0x000000c00e1f7810 */ /* 0x000fe20007ffe0ff */
[----:B------:R-:W-:Y:S01]  /*0540*/  IMAD.U32 R0, RZ, RZ, UR6 ;  /* 0x00000006ff007e24 */ /* 0x000fe2000f8e00ff */
[----:B------:R-:W-:Y:S01]  /*0550*/  ULDC.64 UR6, c[0x0][0x290] ;  /* 0x0000a40000067ab9 */ /* 0x000fe20000000a00 */
[C---:B------:R-:W-:Y:S01]  /*0560*/  IMAD R10, R9.reuse, c[0x0][0x1d8], RZ ;  /* 0x00007600090a7a24 */ /* 0x040fe200078e02ff */
[----:B------:R-:W-:Y:S01]  /*0570*/  UIMAD UR13, UR10, UR6, URZ ;  /* 0x000000060a0d72a4 */ /* 0x000fe2000f8e023f */
[----:B------:R-:W-:Y:S01]  /*0580*/  IMAD R11, R9, c[0x0][0x1a8], RZ ;  /* 0x00006a00090b7a24 */ /* 0x000fe200078e02ff */
[----:B------:R-:W-:Y:S01]  /*0590*/  IADD3.X R13, R7, UR8, R0, P0, !PT ;  /* 0x00000008070d7c10 */ /* 0x000fe200087fe400 */
[C---:B------:R-:W-:Y:S01]  /*05a0*/  IMAD R10, R8.reuse, c[0x0][0x1dc], R10 ;  /* 0x00007700080a7a24 */ /* 0x040fe200078e020a */
[----:B------:R-:W-:Y:S01]  /*05b0*/  LEA.HI R0, R33, R148, RZ, 0x6 ;  /* 0x0000009421007211 */ /* 0x000fe200078f30ff */
[----:B------:R-:W-:Y:S01]  /*05c0*/  IMAD R11, R8, c[0x0][0x1ac], R11 ;  /* 0x00006b00080b7a24 */ /* 0x000fe200078e020b */
[----:B------:R-:W-:Y:S01]  /*05d0*/  LEA.HI.X R27, R12, c[0x0][0x25c], R13, 0x2, P2 ;  /* 0x000097000c1b7a11 */ /* 0x000fe200010f140d */
[----:B------:R-:W-:Y:S01]  /*05e0*/  UIMAD.WIDE.U32 UR16, UR12, UR6, URZ ;  /* 0x000000060c1072a5 */ /* 0x000fe2000f8e003f */
[----:B------:R-:W-:Y:S01]  /*05f0*/  SHF.R.S32.HI R23, RZ, 0x6, R0 ;  /* 0x00000006ff177819 */ /* 0x000fe20000011400 */
[----:B------:R-:W-:Y:S01]  /*0600*/  UIMAD UR5, UR11, UR5, UR4 ;  /* 0x000000050b0572a4 */ /* 0x000fe2000f8e0204 */
[----:B------:R-:W-:Y:S01]  /*0610*/  LOP3.LUT R0, R6, 0x1c0, RZ, 0xc0, !PT ;  /* 0x000001c006007812 */ /* 0x000fe200078ec0ff */
[----:B------:R-:W-:Y:S01]  /*0620*/  IMAD.WIDE.U32 R6, R8, c[0x0][0x1d8], R4 ;  /* 0x0000760008067a25 */ /* 0x000fe200078e0004 */
[----:B------:R-:W-:Y:S01]  /*0630*/  ISETP.GE.AND P2, PT, R28, c[0x0][0x1cc], PT ;  /* 0x000073001c007a0c */ /* 0x000fe20003f46270 */
[----:B------:R-:W-:Y:S01]  /*0640*/  UIMAD UR6, UR12, UR7, UR13 ;  /* 0x000000070c0672a4 */ /* 0x000fe2000f8e020d */
[----:B------:R-:W-:Y:S01]  /*0650*/  LOP3.LUT R9, R0, 0x38, R14, 0xf8, !PT ;  /* 0x0000003800097812 */ /* 0x000fe200078ef80e */
[----:B------:R-:W-:Y:S01]  /*0660*/  IMAD.WIDE.U32 R4, R8, c[0x0][0x1a8], R2 ;  /* 0x00006a0008047a25 */ /* 0x000fe200078e0002 */
[----:B------:R-:W-:Y:S01]  /*0670*/  SHF.R.U32.HI R3, RZ, 0x3, R0 ;  /* 0x00000003ff037819 */ /* 0x000fe20000011600 */
[----:B------:R-:W-:Y:S01]  /*0680*/  UIADD3 UR6, UR17, UR6, URZ ;  /* 0x0000000611067290 */ /* 0x000fe2000fffe03f */
[----:B------:R-:W-:Y:S01]  /*0690*/  LEA R2, P1, R6, c[0x0][0x1c0], 0x1 ;  /* 0x0000700006027a11 */ /* 0x000fe200078208ff */
[----:B------:R-:W-:Y:S01]  /*06a0*/  IMAD.SHL.U32 R22, R23, 0x200, RZ ;  /* 0x0000020017167824 */ /* 0x000fe200078e00ff */
[----:B------:R-:W-:Y:S01]  /*06b0*/  LEA R8, P0, R4, c[0x0][0x190], 0x1 ;  /* 0x0000640004087a11 */ /* 0x000fe200078008ff */
[----:B------:R-:W-:-:S02]  /*06c0*/  IMAD.IADD R0, R7, 0x1, R10 ;  /* 0x0000000107007824 */ /* 0x000fc400078e020a */
[----:B------:R-:W-:Y:S01]  /*06d0*/  IMAD.IADD R5, R5, 0x1, R11 ;  /* 0x0000000105057824 */ /* 0x000fe200078e020b */
[----:B------:R-:W-:Y:S01]  /*06e0*/  LOP3.LUT R10, R22, R9, R3, 0xf6, !PT ;  /* 0x00000009160a7212 */ /* 0x000fe200078ef603 */
[----:B------:R-:W-:Y:S01]  /*06f0*/  IMAD.MOV.U32 R7, RZ, RZ, c[0x0][0x1dc] ;  /* 0x00007700ff077624 */ /* 0x000fe200078e00ff */
[----:B------:R-:W-:Y:S01]  /*0700*/  LEA.HI.X R3, R6, c[0x0][0x1c4], R0, 0x1, P1 ;  /* 0x0000710006037a11 */ /* 0x000fe200008f0c00 */
[----:B------:R-:W-:Y:S01]  /*0710*/  IMAD.MOV.U32 R0, RZ, RZ, c[0x0][0x1a8] ;  /* 0x00006a00ff007624 */ /* 0x000fe200078e00ff */
[----:B------:R-:W-:Y:S01]  /*0720*/  LEA.HI.X R9, R4, c[0x0][0x194], R5, 0x1, P0 ;  /* 0x0000650004097a11 */ /* 0x000fe200000f0c05 */
[----:B------:R-:W-:Y:S02]  /*0730*/  IMAD.MOV.U32 R6, RZ, RZ, c[0x0][0x1ac] ;  /* 0x00006b00ff067624 */ /* 0x000fe400078e00ff */
[----:B------:R-:W-:Y:S01]  /*0740*/  IMAD.MOV.U32 R5, RZ, RZ, c[0x0][0x1d8] ;  /* 0x00007600ff057624 */ /* 0x000fe200078e00ff */
[----:B------:R-:W-:Y:S01]  /*0750*/  LEA R12, P0, R0, R8, 0x6 ;  /* 0x00000008000c7211 */ /* 0x000fe200078030ff */
[----:B------:R-:W-:-:S02]  /*0760*/  IMAD.SHL.U32 R38, R10, 0x2, RZ ;  /* 0x000000020a267824 */ /* 0x000fc400078e00ff */
[----:B------:R-:W-:Y:S01]  /*0770*/  IMAD.U32 R18, RZ, RZ, UR5 ;  /* 0x00000005ff127e24 */ /* 0x000fe2000f8e00ff */
[----:B------:R-:W-:Y:S01]  /*0780*/  LEA.HI.X R13, R0, R9, R6, 0x6, P0 ;  /* 0x00000009000d7211 */ /* 0x000fe200000f3406 */
[----:B------:R-:W-:Y:S01]  /*0790*/  IMAD.IADD R0, R36, 0x1, -R42 ;  /* 0x0000000124007824 */ /* 0x000fe200078e0a2a */
[----:B------:R-:W-:Y:S01]  /*07a0*/  LEA R4, P1, R5, R2, 0x6 ;  /* 0x0000000205047211 */ /* 0x000fe200078230ff */
[----:B------:R-:W-:Y:S01]  /*07b0*/  ULDC.64 UR4, c[0x0][0x180] ;  /* 0x0000600000047ab9 */ /* 0x000fe20000000a00 */
[----:B------:R-:W-:Y:S01]  /*07c0*/  IADD3 R25, P0, R20, UR16, RZ ;  /* 0x0000001014197c10 */ /* 0x000fe2000ff1e0ff */
[----:B------:R-:W-:Y:S01]  /*07d0*/  IMAD R6, R43, c[0x0][0x208], RZ ;  /* 0x000082002b067a24 */ /* 0x000fe200078e02ff */
[----:B------:R-:W-:Y:S01]  /*07e0*/  LEA.HI.X R5, R5, R3, R7, 0x6, P1 ;  /* 0x0000000305057211 */ /* 0x000fe200008f3407 */
[----:B------:R-:W-:Y:S01]  /*07f0*/  IMAD R7, R43, c[0x0][0x178], RZ ;  /* 0x00005e002b077a24 */ /* 0x000fe200078e02ff */
[C---:B------:R-:W-:Y:S01]  /*0800*/  ISETP.LT.OR P1, PT, R0.reuse, 0x1, P4 ;  /* 0x000000010000780c */ /* 0x040fe20002721670 */
[----:B------:R-:W-:Y:S01]  /*0810*/  UIMAD UR4, UR9, UR4, URZ ;  /* 0x00000004090472a4 */ /* 0x000fe2000f8e023f */
[----:B------:R-:W-:Y:S01]  /*0820*/  ISETP.LT.OR P5, PT, R0, 0x1, P3 ;  /* 0x000000010000780c */ /* 0x000fe20001fa1670 */
[----:B------:R-:W-:Y:S01]  /*0830*/  IMAD R16, R42, c[0x0][0x17c], R7 ;  /* 0x00005f002a107a24 */ /* 0x000fe200078e0207 */
[----:B------:R-:W-:Y:S01]  /*0840*/  ISETP.LT.OR P6, PT, R0, 0x1, P2 ;  /* 0x000000010000780c */ /* 0x000fe200017c1670 */
[----:B------:R-:W-:Y:S01]  /*0850*/  IMAD R17, R42, c[0x0][0x20c], R6 ;  /* 0x000083002a117a24 */ /* 0x000fe200078e0206 */
[----:B------:R-:W-:Y:S01]  /*0860*/  ISETP.LT.OR P4, PT, R0, 0x21, P4 ;  /* 0x000000210000780c */ /* 0x000fe20002781670 */
[--C-:B------:R-:W-:Y:S01]  /*0870*/  IMAD.WIDE.U32 R6, R42, c[0x0][0x208], R14.reuse ;  /* 0x000082002a067a25 */ /* 0x100fe200078e000e */
[C---:B------:R-:W-:Y:S01]  /*0880*/  ISETP.LT.OR P3, PT, R0.reuse, 0x21, P3 ;  /* 0x000000210000780c */ /* 0x040fe20001f61670 */
[----:B------:R-:W-:Y:S01]  /*0890*/  UIMAD UR7, UR11, UR5, UR4 ;  /* 0x000000050b0772a4 */ /* 0x000fe2000f8e0204 */
[----:B------:R-:W-:Y:S01]  /*08a0*/  ISETP.LT.OR P2, PT, R0, 0x21, P2 ;  /* 0x000000210000780c */ /* 0x000fe20001741670 */
[----:B------:R-:W-:Y:S01]  /*08b0*/  IMAD.WIDE.U32 R10, R42, c[0x0][0x178], R14 ;  /* 0x00005e002a0a7a25 */ /* 0x000fe200078e000e */
[----:B------:R-:W-:Y:S01]  /*08c0*/  IADD3.X R32, R21, UR6, R18, P0, !PT ;  /* 0x0000000615207c10 */ /* 0x000fe200087fe412 */
[----:B------:R1:W-:Y:S01]  /*08d0*/  LDGSTS.E.BYPASS.LTC128B.128 [R38+0x8080], [R2.64], !P1 ;  /* 0x0808000002267fae */ /* 0x0003e2000c901d52 */
[----:B------:R-:W-:Y:S01]  /*08e0*/  ISETP.GE.AND P1, PT, R31, c[0x0][0x1cc], PT ;  /* 0x000073001f007a0c */ /* 0x000fe20003f26270 */
[----:B------:R-:W-:Y:S01]  /*08f0*/  ULDC.64 UR4, c[0x0][0x210] ;  /* 0x0000840000047ab9 */ /* 0x000fe20000000a00 */
[-C--:B------:R-:W-:Y:S01]  /*0900*/  LEA.HI R18, R33, R148.reuse, RZ, 0x4 ;  /* 0x0000009421127211 */ /* 0x080fe200078f20ff */
[----:B------:R1:W-:Y:S01]  /*0910*/  LDGSTS.E.BYPASS.LTC128B.128 [R38+0xa080], [R2.64+0x80], !P5 ;  /* 0x0a08008002267fae */ /* 0x0003e2000e901d52 */
[C---:B------:R-:W-:Y:S01]  /*0920*/  ISETP.LT.OR P5, PT, R0.reuse, 0x1, P1 ;  /* 0x000000010000780c */ /* 0x040fe20000fa1670 */
[----:B------:R-:W-:Y:S01]  /*0930*/  IMAD.IADD R7, R7, 0x1, R17 ;  /* 0x0000000107077824 */ /* 0x000fe200078e0211 */
[----:B------:R-:W-:Y:S01]  /*0940*/  ISETP.LT.OR P1, PT, R0, 0x21, P1 ;  /* 0x000000210000780c */ /* 0x000fe20000f21670 */
[----:B------:R1:W-:Y:S01]  /*0950*/  LDGSTS.E.BYPASS.LTC128B.128 [R38+0xc080], [R2.64+0x100], !P6 ;  /* 0x0c08010002267fae */ /* 0x0003e2000f101d52 */
[----:B------:R-:W-:Y:S01]  /*0960*/  LEA.HI R20, R33, R148, RZ, 0x2 ;  /* 0x0000009421147211 */ /* 0x000fe200078f10ff */
[----:B------:R-:W-:Y:S01]  /*0970*/  UIMAD UR4, UR9, UR4, URZ ;  /* 0x00000004090472a4 */ /* 0x000fe2000f8e023f */
[----:B------:R-:W-:Y:S01]  /*0980*/  IMAD.U32 R17, RZ, RZ, UR11 ;  /* 0x0000000bff117e24 */ /* 0x000fe2000f8e00ff */
[----:B------:R-:W-:Y:S01]  /*0990*/  STL [R1+0x50], R38 ;  /* 0x0000502601007387 */ /* 0x000fe20000100800 */
[----:B------:R-:W-:Y:S01]  /*09a0*/  IMAD.IADD R11, R11, 0x1, R16 ;  /* 0x000000010b0b7824 */ /* 0x000fe200078e0210 */
[----:B------:R-:W-:Y:S01]  /*09b0*/  UIMAD UR4, UR11, UR5, UR4 ;  /* 0x000000050b0472a4 */ /* 0x000fe2000f8e0204 */
[----:B------:R-:W-:-:S02]  /*09c0*/  ISETP.GE.AND P6, PT, R28, c[0x0][0x1fc], PT ;  /* 0x00007f001c007a0c */ /* 0x000fc40003fc6270 */
[----:B------:R-:W-:Y:S01]  /*09d0*/  IMAD.WIDE.U32 R10, R24, c[0x0][0x180], R10 ;  /* 0x00006000180a7a25 */ /* 0x000fe200078e000a */
[----:B------:R1:W-:Y:S01]  /*09e0*/  LDGSTS.E.BYPASS.LTC128B.128 [R38+0xe080], [R2.64+0x180], !P5 ;  /* 0x0e08018002267fae */ /* 0x0003e2000e901d52 */
[----:B------:R-:W-:-:S03]  /*09f0*/  ISETP.GE.AND P5, PT, R14, c[0x0][0x19c], PT ;  /* 0x000067000e007a0c */ /* 0x000fc60003fa6270 */
[----:B------:R2:W-:Y:S01]  /*0a00*/  LDGSTS.E.BYPASS.LTC128B.128 [R38+0x9080], [R4.64], !P4 ;  /* 0x0908000004267fae */ /* 0x0005e2000e101d52 */
[----:B------:R-:W-:-:S03]  /*0a10*/  ISETP.GE.AND P4, PT, R29, c[0x0][0x19c], PT ;  /* 0x000067001d007a0c */ /* 0x000fc60003f86270 */
[----:B------:R2:W-:Y:S01]  /*0a20*/  LDGSTS.E.BYPASS.LTC128B.128 [R38+0xb080], [R4.64+0x80], !P3 ;  /* 0x0b08008004267fae */ /* 0x0005e2000d901d52 */
[----:B------:R-:W-:Y:S02]  /*0a30*/  ISETP.LT.OR P0, PT, R0, 0x1, P4 ;  /* 0x000000010000780c */ /* 0x000fe40002701670 */
[----:B------:R-:W-:Y:S01]  /*0a40*/  ISETP.GE.AND P3, PT, R28, c[0x0][0x19c], PT ;  /* 0x000067001c007a0c */ /* 0x000fe20003f66270 */
[----:B------:R2:W-:Y:S01]  /*0a50*/  LDGSTS.E.BYPASS.LTC128B.128 [R38+0xd080], [R4.64+0x100], !P2 ;  /* 0x0d08010004267fae */ /* 0x0005e2000d101d52 */
[C---:B------:R-:W-:Y:S02]  /*0a60*/  ISETP.LT.OR P2, PT, R0.reuse, 0x1, P5 ;  /* 0x000000010000780c */ /* 0x040fe40002f41670 */
[C---:B------:R-:W-:Y:S01]  /*0a70*/  ISETP.LT.OR P5, PT, R0.reuse, 0x21, P5 ;  /* 0x000000210000780c */ /* 0x040fe20002fa1670 */
[----:B------:R2:W-:Y:S01]  /*0a80*/  LDGSTS.E.BYPASS.LTC128B.128 [R38+0xf080], [R4.64+0x180], !P1 ;  /* 0x0f08018004267fae */ /* 0x0005e2000c901d52 */
[----:B------:R-:W-:Y:S02]  /*0a90*/  ISETP.GE.AND P1, PT, R31, c[0x0][0x19c], PT ;  /* 0x000067001f007a0c */ /* 0x000fe40003f26270 */
[C---:B------:R-:W-:Y:S01]  /*0aa0*/  ISETP.LT.OR P4, PT, R0.reuse, 0x21, P4 ;  /* 0x000000210000780c */ /* 0x040fe20002781670 */
[----:B------:R-:W0:Y:S06]  /*0ab0*/  LDGDEPBAR ;  /* 0x00000000000079af */ /* 0x000e2c0000000000 */
[----:B------:R3:W-:Y:S01]  /*0ac0*/  LDGSTS.E.BYPASS.LTC128B.128 [R38+0x80], [R8.64], !P2 ;  /* 0x0008000008267fae */ /* 0x0007e2000d101d52 */
[----:B------:R-:W-:-:S02]  /*0ad0*/  ISETP.LT.OR P2, PT, R0, 0x1, P3 ;  /* 0x000000010000780c */ /* 0x000fc40001f41670 */
[C---:B------:R-:W-:Y:S01]  /*0ae0*/  ISETP.LT.OR P3, PT, R0.reuse, 0x21, P3 ;  /* 0x000000210000780c */ /* 0x040fe20001f61670 */
[----:B------:R3:W-:Y:S01]  /*0af0*/  LDGSTS.E.BYPASS.LTC128B.128 [R38+0x2080], [R8.64+0x80], !P0 ;  /* 0x0208008008267fae */ /* 0x0007e2000c101d52 */
[C---:B------:R-:W-:Y:S02]  /*0b00*/  ISETP.LT.OR P0, PT, R0.reuse, 0x1, P1 ;  /* 0x000000010000780c */ /* 0x040fe40000f01670 */
[----:B------:R-:W-:Y:S01]  /*0b10*/  ISETP.LT.OR P1, PT, R0, 0x21, P1 ;  /* 0x000000210000780c */ /* 0x000fe20000f21670 */
[----:B------:R-:W-:Y:S01]  /*0b20*/  IMAD.SHL.U32 R0, R19, 0x40, RZ ;  /* 0x0000004013007824 */ /* 0x000fe200078e00ff */
[----:B-1----:R-:W-:-:S05]  /*0b30*/  SHF.R.S32.HI R2, RZ, 0x1f, R20 ;  /* 0x0000001fff027819 */ /* 0x002fca0000011414 */
[----:B------:R3:W-:Y:S01]  /*0b40*/  LDGSTS.E.BYPASS.LTC128B.128 [R38+0x4080], [R8.64+0x100], !P2 ;  /* 0x0408010008267fae */ /* 0x0007e2000d101d52 */
[----:B------:R-:W-:Y:S02]  /*0b50*/  LOP3.LUT P2, RZ, R19, 0x4, RZ, 0xc0, !PT ;  /* 0x0000000413ff7812 */ /* 0x000fe4000784c0ff */
[----:B--2---:R-:W-:Y:S01]  /*0b60*/  SHF.R.S32.HI R5, RZ, 0x4, R18 ;  /* 0x00000004ff057819 */ /* 0x004fe20000011412 */
[----:B------:R3:W-:Y:S01]  /*0b70*/  LDGSTS.E.BYPASS.LTC128B.128 [R38+0x6080], [R8.64+0x180], !P0 ;  /* 0x0608018008267fae */ /* 0x0007e2000c101d52 */
[----:B------:R-:W-:Y:S02]  /*0b80*/  SHF.R.S32.HI R4, RZ, 0x2, R20 ;  /* 0x00000002ff047819 */ /* 0x000fe40000011414 */
[----:B------:R-:W-:Y:S01]  /*0b90*/  LEA.HI R3, R18, R5, RZ, 0x1 ;  /* 0x0000000512037211 */ /* 0x000fe200078f08ff */
[----:B------:R1:W-:Y:S01]  /*0ba0*/  LDGSTS.E.BYPASS.LTC128B.128 [R38+0x1080], [R12.64], !P5 ;  /* 0x010800000c267fae */ /* 0x0003e2000e901d52 */
[----:B------:R-:W-:Y:S02]  /*0bb0*/  LEA.HI R2, R2, R4, RZ, 0x3 ;  /* 0x0000000402027211 */ /* 0x000fe400078f18ff */
[----:B------:R-:W-:Y:S01]  /*0bc0*/  LOP3.LUT R16, R3, 0xfffffffe, RZ, 0xc0, !PT ;  /* 0xfffffffe03107812 */ /* 0x000fe200078ec0ff */
[----:B------:R1:W-:Y:S01]  /*0bd0*/  LDGSTS.E.BYPASS.LTC128B.128 [R38+0x3080], [R12.64+0x80], !P4 ;  /* 0x030800800c267fae */ /* 0x0003e2000e101d52 */
[----:B------:R-:W-:Y:S01]  /*0be0*/  LOP3.LUT R15, R2, 0xfffffff8, RZ, 0xc0, !PT ;  /* 0xfffffff8020f7812 */ /* 0x000fe200078ec0ff */
[----:B------:R-:W-:Y:S01]  /*0bf0*/  IMAD.WIDE.U32 R2, R17, c[0x0][0x210], R6 ;  /* 0x0000840011027a25 */ /* 0x000fe200078e0006 */
[----:B------:R-:W-:Y:S01]  /*0c00*/  LOP3.LUT P0, RZ, R19, 0x2, RZ, 0xc0, !PT ;  /* 0x0000000213ff7812 */ /* 0x000fe2000780c0ff */
[----:B------:R1:W-:Y:S01]  /*0c10*/  LDGSTS.E.BYPASS.LTC128B.128 [R38+0x5080], [R12.64+0x100], !P3 ;  /* 0x050801000c267fae */ /* 0x0003e2000d901d52 */
[----:B------:R-:W-:Y:S01]  /*0c20*/  ISETP.GE.AND P4, PT, R14, c[0x0][0x16c], PT ;  /* 0x00005b000e007a0c */ /* 0x000fe20003f86270 */
[----:B------:R-:W-:Y:S01]  /*0c30*/  IMAD.IADD R16, R5, 0x1, -R16 ;  /* 0x0000000105107824 */ /* 0x000fe200078e0a10 */
[----:B------:R-:W-:Y:S01]  /*0c40*/  IADD3 R3, R3, UR4, RZ ;  /* 0x0000000403037c10 */ /* 0x000fe2000fffe0ff */
[----:B------:R1:W-:Y:S01]  /*0c50*/  LDGSTS.E.BYPASS.LTC128B.128 [R38+0x7080], [R12.64+0x180], !P1 ;  /* 0x070801800c267fae */ /* 0x0003e2000c901d52 */
[----:B------:R-:W-:Y:S01]  /*0c60*/  ULDC.64 UR4, c[0x0][0x188] ;  /* 0x0000620000047ab9 */ /* 0x000fe20000000a00 */
[----:B------:R-:W-:Y:S01]  /*0c70*/  IMAD.IADD R21, R4, 0x1, -R15 ;  /* 0x0000000104157824 */ /* 0x000fe200078e0a0f */
[----:B------:R-:W-:Y:S01]  /*0c80*/  UIMAD UR4, UR10, UR4, URZ ;  /* 0x000000040a0472a4 */ /* 0x000fe2000f8e023f */
[----:B------:R-:W0:Y:S01]  /*0c90*/  LDGDEPBAR ;  /* 0x00000000000079af */ /* 0x000e220000000000 */
[----:B------:R-:W-:Y:S01]  /*0ca0*/  IADD3 R5, R11, UR7, RZ ;  /* 0x000000070b057c10 */ /* 0x000fe2000fffe0ff */
[----:B------:R-:W-:Y:S01]  /*0cb0*/  IMAD.MOV.U32 R4, RZ, RZ, R10 ;  /* 0x000000ffff047224 */ /* 0x000fe200078e000a */
[----:B------:R-:W-:Y:S01]  /*0cc0*/  UIMAD UR7, UR12, UR5, UR4 ;  /* 0x000000050c0772a4 */ /* 0x000fe2000f8e0204 */
[----:B------:R-:W-:-:S02]  /*0cd0*/  IMAD.U32 R6, RZ, RZ, UR12 ;  /* 0x0000000cff067e24 */ /* 0x000fc4000f8e00ff */
[----:B------:R-:W-:Y:S01]  /*0ce0*/  ULDC.64 UR4, c[0x0][0x218] ;  /* 0x0000860000047ab9 */ /* 0x000fe20000000a00 */
[----:B---3--:R-:W-:Y:S01]  /*0cf0*/  IMAD.U32 R8, RZ, RZ, UR12 ;  /* 0x0000000cff087e24 */ /* 0x008fe2000f8e00ff */
[----:B------:R-:W-:Y:S01]  /*0d00*/  LOP3.LUT R9, R0, 0x1c0, RZ, 0xc0, !PT ;  /* 0x000001c000097812 */ /* 0x000fe200078ec0ff */
[----:B------:R-:W-:Y:S01]  /*0d10*/  IMAD.WIDE.U32 R6, R6, c[0x0][0x188], R4 ;  /* 0x0000620006067a25 */ /* 0x000fe200078e0004 */
[----:B------:R-:W-:Y:S02]  /*0d20*/  UIMAD UR4, UR10, UR4, URZ ;  /* 0x000000040a0472a4 */ /* 0x000fe4000f8e023f */
[----:B------:R-:W-:Y:S01]  /*0d30*/  SHF.R.U32.HI R15, RZ, 0x3, R9 ;  /* 0x00000003ff0f7819 */ /* 0x000fe20000011609 */
[----:B------:R-:W-:Y:S01]  /*0d40*/  IMAD.WIDE.U32 R4, R8, c[0x0][0x218], R2 ;  /* 0x0000860008047a25 */ /* 0x000fe200078e0002 */
[----:B------:R-:W-:Y:S01]  /*0d50*/  LOP3.LUT R2, R9, 0x8, R30, 0xf8, !PT ;  /* 0x0000000809027812 */ /* 0x000fe200078ef81e */
[----:B------:R-:W-:Y:S01]  /*0d60*/  UIMAD UR4, UR12, UR5, UR4 ;  /* 0x000000050c0472a4 */ /* 0x000fe2000f8e0204 */
[----:B------:R-:W-:Y:S01]  /*0d70*/  IADD3 R3, R7, UR7, RZ ;  /* 0x0000000707037c10 */ /* 0x000fe2000fffe0ff */
[----:B------:R-:W-:Y:S01]  /*0d80*/  IMAD R0, R16, 0x800, R22 ;  /* 0x0000080010007824 */ /* 0x000fe200078e0216 */
[----:B------:R-:W-:-:S02]  /*0d90*/  LOP3.LUT R2, R2, R15, RZ, 0x3c, !PT ;  /* 0x0000000f02027212 */ /* 0x000fc400078e3cff */
[----:B------:R-:W-:Y:S02]  /*0da0*/  LEA R34, P3, R6, c[0x0][0x160], 0x1 ;  /* 0x0000580006227a11 */ /* 0x000fe400078608ff */
[----:B------:R-:W-:Y:S01]  /*0db0*/  LEA R40, P1, R4, c[0x0][0x1f0], 0x1 ;  /* 0x00007c0004287a11 */ /* 0x000fe200078208ff */
[----:B------:R-:W-:Y:S01]  /*0dc0*/  IMAD.IADD R2, R0, 0x1, R2 ;  /* 0x0000000100027824 */ /* 0x000fe200078e0202 */
[----:B------:R-:W-:-:S04]  /*0dd0*/  DEPBAR.LE SB0, 0x1 ;  /* 0x000080400000791a */ /* 0x000fc80000000000 */
[----:B------:R-:W-:Y:S01]  /*0de0*/  IADD3 R0, R5, UR4, RZ ;  /* 0x0000000405007c10 */ /* 0x000fe2000fffe0ff */
[----:B------:R-:W-:Y:S01]  /*0df0*/  IMAD.SHL.U32 R2, R2, 0x2, RZ ;  /* 0x0000000202027824 */ /* 0x000fe200078e00ff */
[----:B------:R-:W-:Y:S01]  /*0e00*/  BAR.SYNC.DEFER_BLOCKING 0x0 ;  /* 0x0000000000007b1d */ /* 0x000fe20000010000 */
[----:B------:R-:W-:Y:S01]  /*0e10*/  LEA.HI.X R35, R6, c[0x0][0x164], R3, 0x1, P3 ;  /* 0x0000590006237a11 */ /* 0x000fe200018f0c03 */
[----:B------:R-:W-:Y:S01]  /*0e20*/  IMAD.MOV.U32 R3, RZ, RZ, 0x40 ;  /* 0x00000040ff037424 */ /* 0x000fe200078e00ff */
[----:B------:R-:W-:Y:S02]  /*0e30*/  LEA.HI.X R41, R4, c[0x0][0x1f4], R0, 0x1, P1 ;  /* 0x00007d0004297a11 */ /* 0x000fe400008f0c00 */
[----:B------:R-:W-:Y:S01]  /*0e40*/  SEL R0, R37, 0xffffffe0, !P0 ;  /* 0xffffffe025007807 */ /* 0x000fe20004000000 */
[----:B------:R-:W-:Y:S01]  /*0e50*/  STL.64 [R1+0x88], R34 ;  /* 0x0000882201007387 */ /* 0x000fe20000100a00 */
[----:B------:R-:W-:Y:S02]  /*0e60*/  SEL R3, R3, 0xffffffc0, !P2 ;  /* 0xffffffc003037807 */ /* 0x000fe40005000000 */
[----:B------:R-:W-:Y:S01]  /*0e70*/  ISETP.GE.AND P1, PT, R42, c[0x0][0x168], PT ;  /* 0x00005a002a007a0c */ /* 0x000fe20003f26270 */
[C---:B------:R-:W-:Y:S01]  /*0e80*/  IMAD.IADD R6, R2.reuse, 0x1, R0 ;  /* 0x0000000102067824 */ /* 0x040fe200078e0200 */
[----:B------:R-:W-:Y:S01]  /*0e90*/  STL.64 [R1+0x80], R40 ;  /* 0x0000802801007387 */ /* 0x000fe20000100a00 */
[----:B------:R-:W-:Y:S01]  /*0ea0*/  IMAD.IADD R5, R2, 0x1, R3 ;  /* 0x0000000102057824 */ /* 0x000fe200078e0203 */
[----:B------:R-:W-:Y:S01]  /*0eb0*/  ISETP.GE.OR P3, PT, R14, c[0x0][0x16c], P1 ;  /* 0x00005b000e007a0c */ /* 0x000fe20000f66670 */
[----:B------:R-:W-:Y:S01]  /*0ec0*/  IMAD.IADD R4, R3, 0x1, R6 ;  /* 0x0000000103047824 */ /* 0x000fe200078e0206 */
[----:B------:R-:W-:Y:S01]  /*0ed0*/  ISETP.GE.OR P5, PT, R29, c[0x0][0x16c], P1 ;  /* 0x00005b001d007a0c */ /* 0x000fe20000fa6670 */
[----:B------:R-:W-:Y:S01]  /*0ee0*/  STL [R1+0x28], R2 ;  /* 0x0000280201007387 */ /* 0x000fe20000100800 */
[----:B------:R-:W-:-:S02]  /*0ef0*/  ISETP.GE.OR P2, PT, R28, c[0x0][0x16c], P1 ;  /* 0x00005b001c007a0c */ /* 0x000fc40000f46670 */
[----:B------:R-:W-:Y:S01]  /*0f00*/  LOP3.LUT R0, R18, 0xfffffff0, RZ, 0xc0, !PT ;  /* 0xfffffff012007812 */ /* 0x000fe200078ec0ff */
[----:B------:R-:W-:Y:S01]  /*0f10*/  STL [R1+0x2c], R6 ;  /* 0x00002c0601007387 */ /* 0x000fe20000100800 */
[----:B------:R-:W-:Y:S02]  /*0f20*/  ISETP.GE.OR P0, PT, R31, c[0x0][0x16c], P1 ;  /* 0x00005b001f007a0c */ /* 0x000fe40000f06670 */
[----:B------:R-:W-:Y:S01]  /*0f30*/  SEL R22, RZ, 0x4, P6 ;  /* 0x00000004ff167807 */ /* 0x000fe20003000000 */
[----:B------:R-:W2:Y:S01]  /*0f40*/  LDSM.16.M88.4 R164, [R2+0x8080] ;  /* 0x0080800002a4783b */ /* 0x000ea20000000200 */
[----:B------:R-:W-:-:S03]  /*0f50*/  IMAD.IADD R0, R148, 0x1, -R0 ;  /* 0x0000000194007824 */ /* 0x000fc600078e0a00 */
[----:B------:R-:W3:Y:S02]  /*0f60*/  LDSM.16.M88.4 R168, [R6+0x8080] ;  /* 0x0080800006a8783b */ /* 0x000ee40000000200 */
[----:B------:R-:W-:Y:S02]  /*0f70*/  SHF.R.S32.HI R8, RZ, 0x1f, R0 ;  /* 0x0000001fff087819 */ /* 0x000fe40000011400 */
[----:B------:R-:W4:Y:S02]  /*0f80*/  LDSM.16.M88.4 R172, [R5+0x8080] ;  /* 0x0080800005ac783b */ /* 0x000f240000000200 */
[----:B------:R-:W-:Y:S02]  /*0f90*/  LEA.HI R8, R8, R0, RZ, 0x3 ;  /* 0x0000000008087211 */ /* 0x000fe400078f18ff */
[----:B------:R-:W2:Y:S02]  /*0fa0*/  LDSM.16.M88.4 R176, [R4+0x8080] ;  /* 0x0080800004b0783b */ /* 0x000ea40000000200 */
[----:B-1----:R-:W-:-:S02]  /*0fb0*/  LOP3.LUT R13, R8, 0xfffffff8, RZ, 0xc0, !PT ;  /* 0xfffffff8080d7812 */ /* 0x002fc400078ec0ff */
[----:B------:R-:W1:Y:S03]  /*0fc0*/  LDSM.16.M88.4 R180, [R2+0xa080] ;  /* 0x00a0800002b4783b */ /* 0x000e660000000200 */
[----:B------:R-:W-:Y:S01]  /*0fd0*/  IMAD.IADD R0, R0, 0x1, -R13 ;  /* 0x0000000100007824 */ /* 0x000fe200078e0a0d */
[----:B------:R-:W1:Y:S04]  /*0fe0*/  LDSM.16.M88.4 R184, [R6+0xa080] ;  /* 0x00a0800006b8783b */ /* 0x000e680000000200 */
[----:B------:R-:W1:Y:S04]  /*0ff0*/  LDSM.16.M88.4 R188, [R5+0xa080] ;  /* 0x00a0800005bc783b */ /* 0x000e680000000200 */
[----:B------:R-:W1:Y:S04]  /*1000*/  LDSM.16.M88.4 R192, [R4+0xa080] ;  /* 0x00a0800004c0783b */ /* 0x000e680000000200 */
[----:B------:R-:W1:Y:S04]  /*1010*/  LDSM.16.M88.4 R196, [R2+0xc080] ;  /* 0x00c0800002c4783b */ /* 0x000e680000000200 */
[----:B------:R-:W1:Y:S04]  /*1020*/  LDSM.16.M88.4 R200, [R6+0xc080] ;  /* 0x00c0800006c8783b */ /* 0x000e680000000200 */
[----:B------:R-:W1:Y:S04]  /*1030*/  LDSM.16.M88.4 R204, [R5+0xc080] ;  /* 0x00c0800005cc783b */ /* 0x000e680000000200 */
[----:B------:R-:W1:Y:S04]  /*1040*/  LDSM.16.M88.4 R208, [R4+0xc080] ;  /* 0x00c0800004d0783b */ /* 0x000e680000000200 */
[----:B------:R-:W1:Y:S04]  /*1050*/  LDSM.16.M88.4 R212, [R2+0xe080] ;  /* 0x00e0800002d4783b */ /* 0x000e680000000200 */
[----:B------:R5:W1:Y:S04]  /*1060*/  LDSM.16.M88.4 R216, [R6+0xe080] ;  /* 0x00e0800006d8783b */ /* 0x000a680000000200 */
[----:B------:R-:W1:Y:S04]  /*1070*/  LDSM.16.M88.4 R220, [R5+0xe080] ;  /* 0x00e0800005dc783b */ /* 0x000e680000000200 */
[----:B------:R-:W1:Y:S04]  /*1080*/  LDSM.16.M88.4 R224, [R4+0xe080] ;  /* 0x00e0800004e0783b */ /* 0x000e680000000200 */
[----:B------:R-:W-:Y:S06]  /*1090*/  BAR.SYNC.DEFER_BLOCKING 0x0 ;  /* 0x0000000000007b1d */ /* 0x000fec0000010000 */
[----:B------:R2:W-:Y:S04]  /*10a0*/  STL [R1+0x34], R5 ;  /* 0x0000340501007387 */ /* 0x0005e80000100800 */
[----:B------:R3:W-:Y:S01]  /*10b0*/  STL [R1+0x30], R4 ;  /* 0x0000300401007387 */ /* 0x0007e20000100800 */
[----:B-----5:R-:W-:-:S05]  /*10c0*/  IMAD.SHL.U32 R6, R21, 0x40, RZ ;  /* 0x0000004015067824 */ /* 0x020fca00078e00ff */
[----:B------:R-:W-:-:S04]  /*10d0*/  LOP3.LUT R6, R6, 0x1c0, RZ, 0xc0, !PT ;  /* 0x000001c006067812 */ /* 0x000fc800078ec0ff */
[----:B------:R-:W-:Y:S01]  /*10e0*/  SHF.R.U32.HI R17, RZ, 0x3, R6 ;  /* 0x00000003ff117819 */ /* 0x000fe20000011606 */
[----:B------:R-:W-:Y:S01]  /*10f0*/  @!PT LDS RZ, [RZ] ;  /* 0x00000000fffff984 */ /* 0x000fe20000000800 */
[----:B------:R-:W-:Y:S01]  /*1100*/  @!PT LDS RZ, [RZ] ;  /* 0x00000000fffff984 */ /* 0x000fe20000000800 */
[----:B------:R-:W-:Y:S01]  /*1110*/  @!PT LDS RZ, [RZ] ;  /* 0x00000000fffff984 */ /* 0x000fe20000000800 */
[----:B------:R5:W-:Y:S01]  /*1120*/  LDGSTS.E.BYPASS.LTC128B.128 [R38+0x8080], [R34.64], !P3 ;  /* 0x0808000022267fae */ /* 0x000be2000d901d52 */
[----:B------:R-:W-:-:S03]  /*1130*/  ISETP.GE.AND P3, PT, R14, c[0x0][0x1fc], PT ;  /* 0x00007f000e007a0c */ /* 0x000fc60003f66270 */
[----:B------:R5:W-:Y:S01]  /*1140*/  LDGSTS.E.BYPASS.LTC128B.128 [R38+0x9080], [R34.64+0x80], !P5 ;  /* 0x0908008022267fae */ /* 0x000be2000e901d52 */
[----:B------:R-:W-:Y:S01]  /*1150*/  ISETP.GE.OR P5, PT, R14, c[0x0][0x1fc], P1 ;  /* 0x00007f000e007a0c */ /* 0x000fe20000fa6670 */
[----:B------:R-:W-:Y:S02]  /*1160*/  IMAD.SHL.U32 R14, R16, 0x20, RZ ;  /* 0x00000020100e7824 */ /* 0x000fe400078e00ff */
[----:B------:R5:W-:Y:S01]  /*1170*/  LDGSTS.E.BYPASS.LTC128B.128 [R38+0xa080], [R34.64+0x100], !P2 ;  /* 0x0a08010022267fae */ /* 0x000be2000d101d52 */
[----:B------:R-:W-:Y:S01]  /*1180*/  ISETP.GE.AND P2, PT, R29, c[0x0][0x16c], PT ;  /* 0x00005b001d007a0c */ /* 0x000fe20003f46270 */
[----:B--2---:R-:W-:Y:S01]  /*1190*/  IMAD.SHL.U32 R5, R23, 0x8, RZ ;  /* 0x0000000817057824 */ /* 0x004fe200078e00ff */
[----:B---3--:R-:W-:Y:S01]  /*11a0*/  LEA.HI R4, R33, R148, RZ, 0x5 ;  /* 0x0000009421047211 */ /* 0x008fe200078f28ff */
[----:B------:R5:W-:Y:S01]  /*11b0*/  LDGSTS.E.BYPASS.LTC128B.128 [R38+0xb080], [R34.64+0x180], !P0 ;  /* 0x0b08018022267fae */ /* 0x000be2000c101d52 */
[----:B------:R-:W-:Y:S02]  /*11c0*/  SEL R19, RZ, 0xffffffff, P2 ;  /* 0xffffffffff137807 */ /* 0x000fe40001000000 */
[----:B------:R-:W-:-:S02]  /*11d0*/  SHF.R.S32.HI R2, RZ, 0x5, R4 ;  /* 0x00000005ff027819 */ /* 0x000fc40000011404 */
[----:B------:R-:W-:Y:S01]  /*11e0*/  ISETP.GE.AND P2, PT, R31, c[0x0][0x16c], PT ;  /* 0x00005b001f007a0c */ /* 0x000fe20003f46270 */
[----:B------:R-:W-:Y:S01]  /*11f0*/  IMAD.SHL.U32 R13, R19, 0x2, RZ ;  /* 0x00000002130d7824 */ /* 0x000fe200078e00ff */
[----:B------:R-:W-:Y:S02]  /*1200*/  LEA.HI R7, R4, R2, RZ, 0x1 ;  /* 0x0000000204077211 */ /* 0x000fe400078f08ff */
[----:B------:R-:W-:Y:S02]  /*1210*/  SEL R24, RZ, 0x8, P2 ;  /* 0x00000008ff187807 */ /* 0x000fe40001000000 */
[----:B------:R-:W-:Y:S02]  /*1220*/  LOP3.LUT R7, R7, 0xfffffffe, RZ, 0xc0, !PT ;  /* 0xfffffffe07077812 */ /* 0x000fe400078ec0ff */
[----:B------:R-:W-:Y:S02]  /*1230*/  LEA R10, P2, R25, c[0x0][0x280], 0x2 ;  /* 0x0000a000190a7a11 */ /* 0x000fe400078410ff */
[----:B------:R-:W-:Y:S01]  /*1240*/  ISETP.GE.AND P0, PT, R29, c[0x0][0x1fc], PT ;  /* 0x00007f001d007a0c */ /* 0x000fe20003f06270 */
[----:B------:R-:W-:Y:S01]  /*1250*/  IMAD.IADD R7, R2, 0x1, -R7 ;  /* 0x0000000102077824 */ /* 0x000fe200078e0a07 */
[----:B------:R-:W-:-:S02]  /*1260*/  LEA.HI.X R11, R25, c[0x0][0x284], R32, 0x2, P2 ;  /* 0x0000a100190b7a11 */ /* 0x000fc400010f1420 */
[----:B------:R-:W-:Y:S01]  /*1270*/  ISETP.GT.AND P2, PT, R148, 0x7, PT ;  /* 0x000000079400780c */ /* 0x000fe20003f44270 */
[----:B------:R-:W-:Y:S01]  /*1280*/  IMAD.SHL.U32 R12, R7, 0x10, RZ ;  /* 0x00000010070c7824 */ /* 0x000fe200078e00ff */
[----:B------:R-:W-:Y:S01]  /*1290*/  LOP3.LUT R5, R5, 0x18, RZ, 0xc0, !PT ;  /* 0x0000001805057812 */ /* 0x000fe200078ec0ff */
[----:B------:R-:W-:Y:S01]  /*12a0*/  IMAD.SHL.U32 R7, R7, 0x400, RZ ;  /* 0x0000040007077824 */ /* 0x000fe200078e00ff */
[----:B------:R-:W-:Y:S02]  /*12b0*/  SEL R18, RZ, 0xffffffff, P0 ;  /* 0xffffffffff127807 */ /* 0x000fe40000000000 */
[----:B------:R-:W-:Y:S02]  /*12c0*/  LOP3.LUT R9, R9, 0x10, R12, 0xf8, !PT ;  /* 0x0000001009097812 */ /* 0x000fe400078ef80c */
[----:B------:R-:W-:Y:S02]  /*12d0*/  LOP3.LUT R14, R5, 0x20, R14, 0xf8, !PT ;  /* 0x00000020050e7812 */ /* 0x000fe400078ef80e */
[----:B------:R-:W-:-:S02]  /*12e0*/  LOP3.LUT R9, R9, 0x8, R30, 0xf8, !PT ;  /* 0x0000000809097812 */ /* 0x000fc400078ef81e */
[----:B------:R-:W-:Y:S01]  /*12f0*/  LOP3.LUT R17, R17, R6, R5, 0x1e, !PT ;  /* 0x0000000611117212 */ /* 0x000fe200078e1e05 */
[----:B------:R-:W-:Y:S01]  /*1300*/  @!P2 IMAD.SHL.U32 R5, R148, 0x10, RZ ;  /* 0x000000109405a824 */ /* 0x000fe200078e00ff */
[----:B-----5:R-:W-:Y:S02]  /*1310*/  SEL R35, RZ, 0x1, P3 ;  /* 0x00000001ff237807 */ /* 0x020fe40001800000 */
[----:B------:R-:W-:Y:S01]  /*1320*/  LOP3.LUT R15, R9, R15, RZ, 0x3c, !PT ;  /* 0x0000000f090f7212 */ /* 0x000fe200078e3cff */
[----:B------:R-:W-:Y:S01]  /*1330*/  IMAD.SHL.U32 R9, R18, 0x2, RZ ;  /* 0x0000000212097824 */ /* 0x000fe200078e00ff */
[----:B------:R-:W-:Y:S01]  /*1340*/  SEL R34, RZ, 0x1, P4 ;  /* 0x00000001ff227807 */ /* 0x000fe20002000000 */
[----:B------:R2:W-:Y:S01]  /*1350*/  @!P2 LDGSTS.E.BYPASS.LTC128B.128 [R5+0x14080], [R26.64] ;  /* 0x140800001a05afae */ /* 0x0005e2000b901d52 */
[----:B------:R-:W-:Y:S02]  /*1360*/  ISETP.GE.AND P3, PT, R28, c[0x0][0x16c], PT ;  /* 0x00005b001c007a0c */ /* 0x000fe40003f66270 */
[----:B------:R-:W-:Y:S01]  /*1370*/  ISETP.GE.AND P0, PT, R31, c[0x0][0x1fc], PT ;  /* 0x00007f001f007a0c */ /* 0x000fe20003f06270 */
[----:B------:R-:W0:Y:S01]  /*1380*/  LDGDEPBAR ;  /* 0x00000000000079af */ /* 0x000e220000000000 */
[----:B------:R-:W-:-:S02]  /*1390*/  ISETP.GE.OR P4, PT, R29, c[0x0][0x1fc], P1 ;  /* 0x00007f001d007a0c */ /* 0x000fc40000f86670 */
[----:B------:R-:W-:Y:S01]  /*13a0*/  SEL R29, RZ, 0x4, P3 ;  /* 0x00000004ff1d7807 */ /* 0x000fe20001800000 */
[----:B------:R3:W-:Y:S01]  /*13b0*/  LDGSTS.E.BYPASS.LTC128B.128 [R38+0x10080], [R40.64], !P5 ;  /* 0x1008000028267fae */ /* 0x0007e2000e901d52 */
[----:B------:R-:W-:Y:S02]  /*13c0*/  LOP3.LUT R13, R13, 0x2, R34, 0xe2, !PT ;  /* 0x000000020d0d7812 */ /* 0x000fe400078ee222 */
[----:B------:R-:W-:Y:S02]  /*13d0*/  LOP3.LUT R9, R9, 0x2, R35, 0xe2, !PT ;  /* 0x0000000209097812 */ /* 0x000fe400078ee223 */
[----:B------:R-:W-:Y:S02]  /*13e0*/  LOP3.LUT P5, RZ, R0, 0x2, RZ, 0xc0, !PT ;  /* 0x0000000200ff7812 */ /* 0x000fe400078ac0ff */
[----:B------:R-:W-:Y:S02]  /*13f0*/  LOP3.LUT R13, R24, R13, R29, 0xfe, !PT ;  /* 0x0000000d180d7212 */ /* 0x000fe400078efe1d */
[----:B------:R-:W-:Y:S01]  /*1400*/  ISETP.GE.OR P3, PT, R28, c[0x0][0x1fc], P1 ;  /* 0x00007f001c007a0c */ /* 0x000fe20000f66670 */
[----:B------:R3:W-:Y:S01]  /*1410*/  LDGSTS.E.BYPASS.LTC128B.128 [R38+0x11080], [R40.64+0x80], !P4 ;  /* 0x1108008028267fae */ /* 0x0007e2000e101d52 */
[----:B------:R-:W-:-:S02]  /*1420*/  ISETP.GE.OR P1, PT, R31, c[0x0][0x1fc], P1 ;  /* 0x00007f001f007a0c */ /* 0x000fc40000f26670 */
[----:B------:R-:W-:Y:S01]  /*1430*/  LOP3.LUT R6, R20, 0x7ffffffc, RZ, 0xc0, !PT ;  /* 0x7ffffffc14067812 */ /* 0x000fe200078ec0ff */
[----:B------:R5:W-:Y:S01]  /*1440*/  STL [R1+0x64], R13 ;  /* 0x0000640d01007387 */ /* 0x000be20000100800 */
[----:B------:R-:W-:-:S03]  /*1450*/  LOP3.LUT R18, R21, 0x4, RZ, 0xc0, !PT ;  /* 0x0000000415127812 */ /* 0x000fc600078ec0ff */
[----:B------:R-:W-:Y:S01]  /*1460*/  IMAD.IADD R6, R148, 0x1, -R6 ;  /* 0x0000000194067824 */ /* 0x000fe200078e0a06 */
[----:B--2---:R-:W-:Y:S02]  /*1470*/  SEL R5, RZ, 0x8, P0 ;  /* 0x00000008ff057807 */ /* 0x004fe40000000000 */
[C---:B------:R-:W-:Y:S01]  /*1480*/  LOP3.LUT P0, RZ, R0.reuse, 0x4, RZ, 0xc0, !PT ;  /* 0x0000000400ff7812 */ /* 0x040fe2000780c0ff */
[----:B------:R-:W-:Y:S01]  /*1490*/  IMAD.SHL.U32 R0, R0, 0x40, RZ ;  /* 0x0000004000007824 */ /* 0x000fe200078e00ff */
[----:B------:R-:W-:Y:S01]  /*14a0*/  LOP3.LUT R5, R5, R9, R22, 0xfe, !PT ;  /* 0x0000000905057212 */ /* 0x000fe200078efe16 */
[----:B------:R-:W-:Y:S01]  /*14b0*/  IMAD.SHL.U32 R9, R2, 0x8, RZ ;  /* 0x0000000802097824 */ /* 0x000fe200078e00ff */
[----:B------:R3:W-:Y:S01]  /*14c0*/  LDGSTS.E.BYPASS.LTC128B.128 [R38+0x12080], [R40.64+0x100], !P3 ;  /* 0x1208010028267fae */ /* 0x0007e2000d901d52 */
[----:B------:R-:W-:Y:S01]  /*14d0*/  IMAD R6, R6, 0x2, R7 ;  /* 0x0000000206067824 */ /* 0x000fe200078e0207 */
[----:B------:R-:W-:Y:S02]  /*14e0*/  LOP3.LUT R0, R0, 0x1c0, RZ, 0xc0, !PT ;  /* 0x000001c000007812 */ /* 0x000fe400078ec0ff */
[----:B------:R2:W-:Y:S01]  /*14f0*/  STL [R1+0x60], R5 ;  /* 0x0000600501007387 */ /* 0x0005e20000100800 */
[----:B------:R-:W-:Y:S01]  /*1500*/  IMAD.IADD R17, R6, 0x1, R17 ;  /* 0x0000000106117824 */ /* 0x000fe200078e0211 */
[--C-:B------:R-:W-:Y:S01]  /*1510*/  SHF.R.U32.HI R2, RZ, 0x3, R0.reuse ;  /* 0x00000003ff027819 */ /* 0x100fe20000011600 */
[----:B------:R-:W-:Y:S01]  /*1520*/  IMAD.SHL.U32 R6, R8, 0x40, RZ ;  /* 0x0000004008067824 */ /* 0x000fe200078e00ff */
[----:B------:R3:W-:Y:S01]  /*1530*/  LDGSTS.E.BYPASS.LTC128B.128 [R38+0x13080], [R40.64+0x180], !P1 ;  /* 0x1308018028267fae */ /* 0x0007e2000c901d52 */
[----:B------:R-:W-:Y:S01]  /*1540*/  IMAD.SHL.U32 R17, R17, 0x2, RZ ;  /* 0x0000000211117824 */ /* 0x000fe200078e00ff */
[----:B------:R-:W-:-:S02]  /*1550*/  LOP3.LUT R14, R2, R14, R0, 0x1e, !PT ;  /* 0x0000000e020e7212 */ /* 0x000fc400078e1e00 */
[----:B------:R3:W-:Y:S01]  /*1560*/  STL [R1+0x9c], R18 ;  /* 0x00009c1201007387 */ /* 0x0007e20000100800 */
[----:B------:R-:W-:Y:S02]  /*1570*/  LOP3.LUT R6, R6, 0xfffffe00, RZ, 0xc0, !PT ;  /* 0xfffffe0006067812 */ /* 0x000fe400078ec0ff */
[----:B-----5:R-:W-:Y:S02]  /*1580*/  LOP3.LUT R13, R0, 0x38, R9, 0xf8, !PT ;  /* 0x00000038000d7812 */ /* 0x020fe400078ef809 */
[----:B------:R-:W-:Y:S01]  /*1590*/  LOP3.LUT R9, R4, 0xffffffe0, RZ, 0xc0, !PT ;  /* 0xffffffe004097812 */ /* 0x000fe200078ec0ff */
[----:B------:R-:W-:Y:S01]  /*15a0*/  IMAD R4, R16, 0x200, R15 ;  /* 0x0000020010047824 */ /* 0x000fe200078e020f */
[----:B------:R-:W-:Y:S02]  /*15b0*/  ISETP.LT.AND P1, PT, RZ, c[0x0][0x168], PT ;  /* 0x00005a00ff007a0c */ /* 0x000fe40003f21270 */
[----:B------:R-:W-:Y:S01]  /*15c0*/  LOP3.LUT R8, R13, R2, RZ, 0x3c, !PT ;  /* 0x000000020d087212 */ /* 0x000fe200078e3cff */
[----:B------:R-:W-:Y:S01]  /*15d0*/  IMAD.IADD R9, R148, 0x1, -R9 ;  /* 0x0000000194097824 */ /* 0x000fe200078e0a09 */
[----:B------:R-:W-:Y:S01]  /*15e0*/  IADD3 R13, R17, 0x14180, RZ ;  /* 0x00014180110d7810 */ /* 0x000fe20007ffe0ff */
[----:B--2---:R-:W-:-:S02]  /*15f0*/  IMAD.SHL.U32 R5, R16, 0x8, RZ ;  /* 0x0000000810057824 */ /* 0x004fc400078e00ff */
[----:B------:R-:W-:-:S03]  /*1600*/  IMAD R16, R16, 0x1000, R6 ;  /* 0x0000100010107824 */ /* 0x000fc600078e0206 */
[----:B------:R-:W-:Y:S01]  /*1610*/  LOP3.LUT R5, R0, 0x8, R5, 0xf8, !PT ;  /* 0x0000000800057812 */ /* 0x000fe200078ef805 */
[----:B------:R-:W-:-:S03]  /*1620*/  @!P2 IMAD.SHL.U32 R0, R148, 0x10, RZ ;  /* 0x000000109400a824 */ /* 0x000fc600078e00ff */
[----:B------:R-:W-:Y:S02]  /*1630*/  LOP3.LUT R5, R5, R2, RZ, 0x3c, !PT ;  /* 0x0000000205057212 */ /* 0x000fe400078e3cff */
[----:B------:R2:W-:Y:S02]  /*1640*/  @!P2 LDGSTS.E.BYPASS.LTC128B.128 [R0+0x14100], [R10.64] ;  /* 0x141000000a00afae */ /* 0x0005e4000b901d52 */
[-C--:B------:R-:W-:Y:S02]  /*1650*/  IADD3 R2, R5, R6.reuse, R7 ;  /* 0x0000000605027210 */ /* 0x080fe40007ffe007 */
[----:B------:R-:W0:Y:S01]  /*1660*/  LDGDEPBAR ;  /* 0x00000000000079af */ /* 0x000e220000000000 */
[----:B------:R-:W-:Y:S02]  /*1670*/  SEL R7, R37, 0xffffffe0, !P0 ;  /* 0xffffffe025077807 */ /* 0x000fe40004000000 */
[----:B--2---:R-:W-:Y:S02]  /*1680*/  SHF.R.S32.HI R10, RZ, 0x1f, R9 ;  /* 0x0000001fff0a7819 */ /* 0x004fe40000011409 */
[----:B------:R-:W-:-:S02]  /*1690*/  LOP3.LUT R0, R14, R6, RZ, 0xfc, !PT ;  /* 0x000000060e007212 */ /* 0x000fc400078efcff */
[----:B------:R-:W-:Y:S02]  /*16a0*/  LEA.HI R10, R10, R9, RZ, 0x2 ;  /* 0x000000090a0a7211 */ /* 0x000fe400078f10ff */
[----:B------:R-:W-:Y:S01]  /*16b0*/  LOP3.LUT R6, R5, R6, RZ, 0xfc, !PT ;  /* 0x0000000605067212 */ /* 0x000fe200078efcff */
[----:B------:R-:W-:Y:S01]  /*16c0*/  IMAD.IADD R5, R16, 0x1, R8 ;  /* 0x0000000110057824 */ /* 0x000fe200078e0208 */
[----:B------:R-:W-:Y:S01]  /*16d0*/  LEA.HI R11, R10, R12, RZ, 0x1e ;  /* 0x0000000c0a0b7211 */ /* 0x000fe200078ff0ff */
[----:B------:R-:W-:-:S04]  /*16e0*/  IMAD.MOV.U32 R8, RZ, RZ, 0x10 ;  /* 0x00000010ff087424 */ /* 0x000fc800078e00ff */
[----:B------:R3:W-:Y:S01]  /*16f0*/  STL [R1+0x6c], R11 ;  /* 0x00006c0b01007387 */ /* 0x0007e20000100800 */
[----:B------:R-:W-:-:S03]  /*1700*/  SEL R8, R8, 0xfffffff0, !P5 ;  /* 0xfffffff008087807 */ /* 0x000fc60006800000 */
[----:B------:R3:W-:Y:S01]  /*1710*/  STL [R1+0x54], R17 ;  /* 0x0000541101007387 */ /* 0x0007e20000100800 */
[----:B------:R-:W-:Y:S05]  /*1720*/  @P1 BRA `(.L_x_0) ;  /* 0x0000041000001947 */ /* 0x000fea0003800000 */
[----:B-1--4-:R-:W-:Y:S01]  /*1730*/  CS2R R142, SRZ ;  /* 0x00000000008e7805 */ /* 0x012fe2000001ff00 */
[----:B------:R-:W-:Y:S01]  /*1740*/  CS2R R140, SRZ ;  /* 0x00000000008c7805 */ /* 0x000fe2000001ff00 */
        /* <DEDUP_REMOVED lines=51> */
[----:B---3--:R-:W-:Y:S01]  /*1a80*/  CS2R R40, SRZ ;  /* 0x0000000000287805 */ /* 0x008fe2000001ff00 */
        /* <DEDUP_REMOVED lines=10> */
[----:B------:R-:W-:Y:S05]  /*1b30*/  BRA `(.L_x_1) ;  /* 0x0000294000007947 */ /* 0x000fea0003800000 */
.L_x_0:
[----:B-1-34-:R-:W-:Y:S01]  /*1b40*/  SHF.R.S32.HI R11, RZ, 0x1f, R23 ;  /* 0x0000001fff0b7819 */ /* 0x01afe20000011417 */
[----:B------:R-:W-:Y:S01]  /*1b50*/  ULDC.64 UR4, c[0x0][0x238] ;  /* 0x00008e0000047ab9 */ /* 0x000fe20000000a00 */
[----:B------:R-:W-:Y:S01]  /*1b60*/  ISETP.NE.AND P0, PT, R18, RZ, PT ;  /* 0x000000ff1200720c */ /* 0x000fe20003f05270 */
[----:B------:R-:W-:Y:S01]  /*1b70*/  UIMAD UR4, UR9, UR4, URZ ;  /* 0x00000004090472a4 */ /* 0x000fe2000f8e023f */
[----:B------:R-:W-:Y:S01]  /*1b80*/  LEA.HI R11, R11, R23, RZ, 0x2 ;  /* 0x000000170b0b7211 */ /* 0x000fe200078f10ff */
[----:B------:R-:W-:Y:S01]  /*1b90*/  IMAD.SHL.U32 R2, R2, 0x2, RZ ;  /* 0x0000000202027824 */ /* 0x000fe200078e00ff */
[----:B------:R-:W-:Y:S01]  /*1ba0*/  SHF.R.S32.HI R149, RZ, 0x1f, R148 ;  /* 0x0000001fff957819 */ /* 0x000fe20000011494 */
[----:B------:R-:W-:Y:S01]  /*1bb0*/  UIMAD UR4, UR11, UR5, UR4 ;  /* 0x000000050b0472a4 */ /* 0x000fe2000f8e0204 */
[----:B------:R-:W-:Y:S01]  /*1bc0*/  LOP3.LUT R11, R11, 0xfffffffc, RZ, 0xc0, !PT ;  /* 0xfffffffc0b0b7812 */ /* 0x000fe200078ec0ff */
[----:B------:R-:W-:Y:S01]  /*1bd0*/  UMOV UR7, 0x1f ;  /* 0x0000001f00077882 */ /* 0x000fe20000000000 */
[----:B------:R-:W-:Y:S01]  /*1be0*/  LOP3.LUT R12, R10, 0xfffffffc, RZ, 0xc0, !PT ;  /* 0xfffffffc0a0c7812 */ /* 0x000fe200078ec0ff */
[----:B------:R-:W-:Y:S01]  /*1bf0*/  STL [R1+0x74], R149 ;  /* 0x0000749501007387 */ /* 0x000fe20000100800 */
[----:B------:R-:W-:Y:S01]  /*1c00*/  IADD3 R14, R17, 0x141c0, RZ ;  /* 0x000141c0110e7810 */ /* 0x000fe20007ffe0ff */
[----:B------:R-:W-:Y:S01]  /*1c10*/  IMAD.IADD R23, R23, 0x1, -R11 ;  /* 0x0000000117177824 */ /* 0x000fe200078e0a0b */
[----:B------:R-:W-:Y:S01]  /*1c20*/  LEA R5, R5, 0x80, 0x1 ;  /* 0x0000008005057811 */ /* 0x000fe200078e08ff */
[----:B------:R-:W-:Y:S01]  /*1c30*/  IMAD.U32 R11, RZ, RZ, UR11 ;  /* 0x0000000bff0b7e24 */ /* 0x000fe2000f8e00ff */
[----:B------:R-:W-:Y:S01]  /*1c40*/  @P0 IADD3 R14, R13, -0x40, RZ ;  /* 0xffffffc00d0e0810 */ /* 0x000fe20007ffe0ff */
[----:B------:R-:W-:Y:S01]  /*1c50*/  IMAD.IADD R12, R9, 0x1, -R12 ;  /* 0x00000001090c7824 */ /* 0x000fe200078e0a0c */
[----:B------:R-:W-:Y:S01]  /*1c60*/  LEA R6, R6, 0x15180, 0x1 ;  /* 0x0001518006067811 */ /* 0x000fe200078e08ff */
[----:B------:R-:W-:Y:S01]  /*1c70*/  IMAD.WIDE.U32 R10, R11, c[0x0][0x238], R148 ;  /* 0x00008e000b0a7a25 */ /* 0x000fe200078e0094 */
[----:B------:R-:W-:Y:S01]  /*1c80*/  CS2R R146, SRZ ;  /* 0x0000000000927805 */ /* 0x000fe2000001ff00 */
[----:B------:R1:W-:Y:S01]  /*1c90*/  STL [R1+0x68], R14 ;  /* 0x0000680e01007387 */ /* 0x0003e20000100800 */
[----:B------:R-:W-:Y:S01]  /*1ca0*/  CS2R R144, SRZ ;  /* 0x0000000000907805 */ /* 0x000fe2000001ff00 */
[----:B------:R-:W-:Y:S01]  /*1cb0*/  IMAD.U32 R9, RZ, RZ, UR12 ;  /* 0x0000000cff097e24 */ /* 0x000fe2000f8e00ff */
[----:B------:R-:W-:Y:S01]  /*1cc0*/  IADD3 R11, R11, UR4, RZ ;  /* 0x000000040b0b7c10 */ /* 0x000fe2000fffe0ff */
[----:B------:R-:W-:Y:S01]  /*1cd0*/  ULDC.64 UR4, c[0x0][0x240] ;  /* 0x0000900000047ab9 */ /* 0x000fe20000000a00 */
[----:B------:R-:W-:Y:S01]  /*1ce0*/  IMAD R23, R23, -0x8, R36 ;  /* 0xfffffff817177824 */ /* 0x000fe200078e0224 */
[----:B------:R-:W-:Y:S01]  /*1cf0*/  UIMAD UR4, UR10, UR4, URZ ;  /* 0x000000040a0472a4 */ /* 0x000fe2000f8e023f */
[----:B------:R-:W-:Y:S01]  /*1d00*/  IMAD.SHL.U32 R0, R0, 0x2, RZ ;  /* 0x0000000200007824 */ /* 0x000fe200078e00ff */
[----:B------:R-:W-:Y:S01]  /*1d10*/  CS2R R142, SRZ ;  /* 0x00000000008e7805 */ /* 0x000fe2000001ff00 */
[----:B------:R-:W-:Y:S01]  /*1d20*/  IMAD R12, R12, -0x2, R23 ;  /* 0xfffffffe0c0c7824 */ /* 0x000fe200078e0217 */
[----:B------:R-:W-:Y:S01]  /*1d30*/  UIMAD UR5, UR12, UR5, UR4 ;  /* 0x000000050c0572a4 */ /* 0x000fe2000f8e0204 */
[----:B------:R-:W-:Y:S01]  /*1d40*/  CS2R R140, SRZ ;  /* 0x00000000008c7805 */ /* 0x000fe2000001ff00 */
[----:B------:R-:W-:Y:S01]  /*1d50*/  CS2R R138, SRZ ;  /* 0x00000000008a7805 */ /* 0x000fe2000001ff00 */
[----:B------:R-:W-:Y:S01]  /*1d60*/  ULDC UR4, c[0x0][0x168] ;  /* 0x00005a0000047ab9 */ /* 0x000fe20000000800 */
[----:B------:R-:W-:Y:S01]  /*1d70*/  CS2R R136, SRZ ;  /* 0x0000000000887805 */ /* 0x000fe2000001ff00 */
[----:B------:R-:W-:Y:S01]  /*1d80*/  UIADD3 UR7, UR7, UR4, URZ ;  /* 0x0000000407077290 */ /* 0x000fe2000fffe03f */
[----:B------:R-:W-:Y:S01]  /*1d90*/  CS2R R134, SRZ ;  /* 0x0000000000867805 */ /* 0x000fe2000001ff00 */
[----:B------:R-:W-:Y:S01]  /*1da0*/  CS2R R132, SRZ ;  /* 0x0000000000847805 */ /* 0x000fe2000001ff00 */
[----:B------:R-:W-:Y:S01]  /*1db0*/  CS2R R130, SRZ ;  /* 0x0000000000827805 */ /* 0x000fe2000001ff00 */
[----:B------:R-:W-:Y:S01]  /*1dc0*/  USHF.R.S32.HI UR4, URZ, 0x1f, UR7 ;  /* 0x0000001f3f047899 */ /* 0x000fe20008011407 */
[----:B------:R-:W-:Y:S01]  /*1dd0*/  CS2R R128, SRZ ;  /* 0x0000000000807805 */ /* 0x000fe2000001ff00 */
[----:B------:R-:W-:Y:S01]  /*1de0*/  CS2R R126, SRZ ;  /* 0x00000000007e7805 */ /* 0x000fe2000001ff00 */
[----:B------:R-:W-:Y:S01]  /*1df0*/  CS2R R124, SRZ ;  /* 0x00000000007c7805 */ /* 0x000fe2000001ff00 */
[----:B------:R-:W-:Y:S01]  /*1e00*/  ULEA.HI UR4, UR4, UR7, URZ, 0x5 ;  /* 0x0000000704047291 */ /* 0x000fe2000f8f283f */
[----:B------:R-:W-:Y:S01]  /*1e10*/  CS2R R122, SRZ ;  /* 0x00000000007a7805 */ /* 0x000fe2000001ff00 */
[----:B-1----:R-:W-:Y:S01]  /*1e20*/  IMAD.WIDE.U32 R14, R9, c[0x0][0x240], R10 ;  /* 0x00009000090e7a25 */ /* 0x002fe200078e000a */
[----:B------:R-:W-:Y:S01]  /*1e30*/  CS2R R120, SRZ ;  /* 0x0000000000787805 */ /* 0x000fe2000001ff00 */
[----:B------:R-:W-:Y:S01]  /*1e40*/  CS2R R118, SRZ ;  /* 0x0000000000767805 */ /* 0x000fe2000001ff00 */
[----:B------:R-:W-:Y:S01]  /*1e50*/  CS2R R116, SRZ ;  /* 0x0000000000747805 */ /* 0x000fe2000001ff00 */
[----:B------:R-:W-:Y:S01]  /*1e60*/  CS2R R114, SRZ ;  /* 0x0000000000727805 */ /* 0x000fe2000001ff00 */
[----:B------:R-:W-:Y:S01]  /*1e70*/  STL.64 [R1+0x90], R14 ;  /* 0x0000900e01007387 */ /* 0x000fe20000100a00 */
[----:B------:R-:W-:Y:S01]  /*1e80*/  CS2R R112, SRZ ;  /* 0x0000000000707805 */ /* 0x000fe2000001ff00 */
[----:B------:R-:W-:Y:S01]  /*1e90*/  CS2R R110, SRZ ;  /* 0x00000000006e7805 */ /* 0x000fe2000001ff00 */
[----:B------:R-:W-:Y:S01]  /*1ea0*/  CS2R R108, SRZ ;  /* 0x00000000006c7805 */ /* 0x000fe2000001ff00 */
[----:B------:R1:W-:Y:S01]  /*1eb0*/  STL [R1+0x24], R5 ;  /* 0x0000240501007387 */ /* 0x0003e20000100800 */
[----:B------:R-:W-:Y:S01]  /*1ec0*/  CS2R R106, SRZ ;  /* 0x00000000006a7805 */ /* 0x000fe2000001ff00 */
[----:B------:R-:W-:Y:S01]  /*1ed0*/  CS2R R104, SRZ ;  /* 0x0000000000687805 */ /* 0x000fe2000001ff00 */
[----:B------:R-:W-:Y:S01]  /*1ee0*/  CS2R R102, SRZ ;  /* 0x0000000000667805 */ /* 0x000fe2000001ff00 */
[----:B------:R-:W-:Y:S01]  /*1ef0*/  STL [R1+0x40], R6 ;  /* 0x0000400601007387 */ /* 0x000fe20000100800 */
        /* <DEDUP_REMOVED lines=20> */
[C---:B-1----:R-:W-:Y:S01]  /*2040*/  IMAD R5, R4.reuse, 0x2, R3 ;  /* 0x0000000204057824 */ /* 0x042fe200078e0203 */
[----:B------:R-:W-:Y:S01]  /*2050*/  SHF.L.U32 R3, R4, 0x1, RZ ;  /* 0x0000000104037819 */ /* 0x000fe200000006ff */
[----:B------:R-:W-:Y:S01]  /*2060*/  CS2R R60, SRZ ;  /* 0x00000000003c7805 */ /* 0x000fe2000001ff00 */
[C---:B------:R-:W-:Y:S01]  /*2070*/  LEA R4, R7.reuse, R6, 0x1 ;  /* 0x0000000607047211 */ /* 0x040fe200078e08ff */
[----:B------:R-:W-:Y:S01]  /*2080*/  CS2R R58, SRZ ;  /* 0x00000000003a7805 */ /* 0x000fe2000001ff00 */
[----:B------:R1:W-:Y:S01]  /*2090*/  STL [R1+0x38], R5 ;  /* 0x0000380501007387 */ /* 0x0003e20000100800 */
[----:B------:R-:W-:Y:S01]  /*20a0*/  CS2R R56, SRZ ;  /* 0x0000000000387805 */ /* 0x000fe2000001ff00 */
[----:B------:R-:W-:Y:S01]  /*20b0*/  CS2R R54, SRZ ;  /* 0x0000000000367805 */ /* 0x000fe2000001ff00 */
[----:B------:R-:W-:Y:S01]  /*20c0*/  CS2R R52, SRZ ;  /* 0x0000000000347805 */ /* 0x000fe2000001ff00 */
[----:B------:R2:W-:Y:S01]  /*20d0*/  STL [R1+0x3c], R3 ;  /* 0x00003c0301007387 */ /* 0x0005e20000100800 */
        /* <DEDUP_REMOVED lines=16> */
[C---:B------:R-:W-:Y:S01]  /*21e0*/  ISETP.GT.AND P6, PT, R12.reuse, RZ, PT ;  /* 0x000000ff0c00720c */ /* 0x040fe20003fc4270 */
[----:B------:R-:W-:Y:S01]  /*21f0*/  UMOV UR10, URZ ;  /* 0x0000003f000a7c82 */ /* 0x000fe20008000000 */
[----:B------:R-:W-:Y:S01]  /*2200*/  ISETP.GT.AND P5, PT, R12, 0x1, PT ;  /* 0x000000010c00780c */ /* 0x000fe20003fa4270 */
[----:B------:R-:W-:Y:S01]  /*2210*/  UMOV UR11, 0xffffffe0 ;  /* 0xffffffe0000b7882 */ /* 0x000fe20000000000 */
[----:B-1----:R-:W-:Y:S01]  /*2220*/  IMAD R5, R8, 0x2, R6 ;  /* 0x0000000208057824 */ /* 0x002fe200078e0206 */
[C---:B------:R-:W-:Y:S01]  /*2230*/  ISETP.GT.AND P4, PT, R12.reuse, 0x20, PT ;  /* 0x000000200c00780c */ /* 0x040fe20003f84270 */
[----:B------:R-:W-:Y:S01]  /*2240*/  ULDC UR9, c[0x0][0x168] ;  /* 0x00005a0000097ab9 */ /* 0x000fe20000000800 */
[----:B------:R-:W-:Y:S01]  /*2250*/  ISETP.GT.AND P3, PT, R12, 0x21, PT ;  /* 0x000000210c00780c */ /* 0x000fe20003f64270 */
[--C-:B--2---:R-:W-:Y:S01]  /*2260*/  IMAD R3, R8, 0x2, R2.reuse ;  /* 0x0000000208037824 */ /* 0x104fe200078e0202 */
[----:B------:R1:W-:Y:S01]  /*2270*/  STL [R1+0x44], R5 ;  /* 0x0000440501007387 */ /* 0x0003e20000100800 */
[C---:B------:R-:W-:Y:S01]  /*2280*/  IMAD R8, R7.reuse, 0x2, R2 ;  /* 0x0000000207087824 */ /* 0x040fe200078e0202 */
[----:B------:R-:W-:Y:S01]  /*2290*/  USHF.R.S32.HI UR13, URZ, 0x5, UR4 ;  /* 0x000000053f0d7899 */ /* 0x000fe20008011404 */
[----:B------:R-:W-:Y:S01]  /*22a0*/  IMAD R252, R7, 0x2, R3 ;  /* 0x0000000207fc7824 */ /* 0x000fe200078e0203 */
[----:B------:R-:W-:-:S02]  /*22b0*/  ULDC UR7, c[0x0][0x168] ;  /* 0x00005a0000077ab9 */ /* 0x000fc40000000800 */
[----:B------:R-:W-:Y:S04]  /*22c0*/  STL [R1+0x20], R8 ;  /* 0x0000200801007387 */ /* 0x000fe80000100800 */
[----:B------:R2:W-:Y:S01]  /*22d0*/  STL [R1+0x4c], R4 ;  /* 0x00004c0401007387 */ /* 0x0005e20000100800 */
[----:B-1----:R-:W-:-:S05]  /*22e0*/  IMAD R5, R7, 0x2, R5 ;  /* 0x0000000207057824 */ /* 0x002fca00078e0205 */
[----:B------:R1:W-:Y:S01]  /*22f0*/  STL [R1+0x48], R5 ;  /* 0x0000480501007387 */ /* 0x0003e20000100800 */
[----:B--2---:R-:W-:-:S05]  /*2300*/  IADD3 R4, R15, UR5, RZ ;  /* 0x000000050f047c10 */ /* 0x004fca000fffe0ff */
[----:B------:R1:W-:Y:S02]  /*2310*/  STL [R1+0x98], R4 ;  /* 0x0000980401007387 */ /* 0x0003e40000100800 */
.L_x_4:
[----:B-1----:R-:W2:Y:S01]  /*2320*/  LDL R159, [R1+0x28] ;  /* 0x00002800019f7983 */ /* 0x002ea20000100800 */
[----:B------:R-:W-:Y:S04]  /*2330*/  DEPBAR.LE SB0, 0x0 ;  /* 0x000080000000791a */ /* 0x000fe80000000000 */
[----:B------:R-:W3:Y:S01]  /*2340*/  LDL R158, [R1+0x2c] ;  /* 0x00002c00019e7983 */ /* 0x000ee20000100800 */
[----:B------:R-:W-:Y:S03]  /*2350*/  UIADD3 UR20, UR10, 0x1, URZ ;  /* 0x000000010a147890 */ /* 0x000fe6000fffe03f */
[----:B------:R-:W4:Y:S01]  /*2360*/  LDL R157, [R1+0x34] ;  /* 0x00003400019d7983 */ /* 0x000f220000100800 */
[----:B------:R-:W-:Y:S03]  /*2370*/  UISETP.GE.AND UP0, UPT, UR20, UR13, UPT ;  /* 0x0000000d1400728c */ /* 0x000fe6000bf06270 */
[----:B-----5:R-:W5:Y:S04]  /*2380*/  LDL R162, [R1+0x20] ;  /* 0x0000200001a27983 */ /* 0x020f680000100800 */
[----:B------:R-:W-:Y:S01]  /*2390*/  BAR.SYNC.DEFER_BLOCKING 0x0 ;  /* 0x0000000000007b1d */ /* 0x000fe20000010000 */
[----:B------:R-:W-:Y:S05]  /*23a0*/  PLOP3.LUT P0, PT, PT, PT, UP0, 0x80, 0x0 ;  /* 0x000000000000781c */ /* 0x000fea0003f0f008 */
[----:B------:R-:W-:Y:S04]  /*23b0*/  LDSM.16.M88.4 R8, [R2+0x8080] ;  /* 0x008080000208783b */ /* 0x000fe80000000200 */
[----:B------:R-:W5:Y:S04]  /*23c0*/  LDL R156, [R1+0x30] ;  /* 0x00003000019c7983 */ /* 0x000f680000100800 */
[----:B------:R-:W-:Y:S04]  /*23d0*/  LDSM.16.M88.4 R16, [R3+0x8080] ;  /* 0x008080000310783b */ /* 0x000fe80000000200 */
[----:B------:R-:W5:Y:S04]  /*23e0*/  LDL R229, [R1+0x6c] ;  /* 0x00006c0001e57983 */ /* 0x000f680000100800 */
[----:B------:R-:W5:Y:S04]  /*23f0*/  LDL R241, [R1+0x3c] ;  /* 0x00003c0001f17983 */ /* 0x000f680000100800 */
[----:B------:R-:W5:Y:S04]  /*2400*/  LDL R240, [R1+0x38] ;  /* 0x0000380001f07983 */ /* 0x000f680000100800 */
[----:B--2---:R-:W2:Y:S04]  /*2410*/  LDSM.16.M88.4 R12, [R159+0x80] ;  /* 0x000080009f0c783b */ /* 0x004ea80000000200 */
[----:B---3--:R-:W3:Y:S04]  /*2420*/  LDSM.16.M88.4 R148, [R158+0x80] ;  /* 0x000080009e94783b */ /* 0x008ee80000000200 */
[----:B----4-:R-:W-:Y:S01]  /*2430*/  LDSM.16.M88.4 R152, [R157+0x80] ;  /* 0x000080009d98783b */ /* 0x010fe20000000200 */
[C---:B-12---:R-:W-:Y:S08]  /*2440*/  HMMA.16816.F32.BF16 R4, R8.reuse, R12, RZ ;  /* 0x0000000c0804723c */ /* 0x046ff000000418ff */
[----:B------:R-:W-:Y:S01]  /*2450*/  HMMA.16816.F32.BF16 R8, R8, R14, RZ ;  /* 0x0000000e0808723c */ /* 0x000fe200000418ff */
[----:B-----5:R-:W1:Y:S04]  /*2460*/  LDSM.16.M88.4 R12, [R162+0x8080] ;  /* 0x00808000a20c783b */ /* 0x020e680000000200 */
[----:B------:R-:W-:Y:S04]  /*2470*/  LDS R160, [R229.X4+0x14080] ;  /* 0x01408000e5a07984 */ /* 0x000fe80000004800 */
[----:B------:R-:W-:Y:S07]  /*2480*/  LDS R161, [R229.X4+0x140a0] ;  /* 0x0140a000e5a17984 */ /* 0x000fee0000004800 */
[C---:B---3--:R-:W-:Y:S08]  /*2490*/  HMMA.16816.F32.BF16 R4, R16.reuse, R148, R4 ;  /* 0x000000941004723c */ /* 0x048ff00000041804 */
[----:B------:R-:W-:Y:S01]  /*24a0*/  HMMA.16816.F32.BF16 R8, R16, R150, R8 ;  /* 0x000000961008723c */ /* 0x000fe20000041808 */
[----:B------:R-:W-:Y:S04]  /*24b0*/  LDSM.16.M88.4 R16, [R252+0x8080] ;  /* 0x00808000fc10783b */ /* 0x000fe80000000200 */
[----:B------:R-:W2:Y:S11]  /*24c0*/  LDSM.16.M88.4 R148, [R156+0x80] ;  /* 0x000080009c94783b */ /* 0x000eb60000000200 */
[C---:B-1----:R-:W-:Y:S08]  /*24d0*/  HMMA.16816.F32.BF16 R4, R12.reuse, R152, R4 ;  /* 0x000000980c04723c */ /* 0x042ff00000041804 */
[----:B------:R-:W-:Y:S01]  /*24e0*/  HMMA.16816.F32.BF16 R8, R12, R154, R8 ;  /* 0x0000009a0c08723c */ /* 0x000fe20000041808 */
[----:B------:R-:W-:Y:S04]  /*24f0*/  LDSM.16.M88.4 R12, [R2+0x9080] ;  /* 0x00908000020c783b */ /* 0x000fe80000000200 */
[----:B------:R-:W1:Y:S11]  /*2500*/  LDSM.16.M88.4 R152, [R159+0x2080] ;  /* 0x002080009f98783b */ /* 0x000e760000000200 */
[C---:B--2---:R-:W-:Y:S08]  /*2510*/  HMMA.16816.F32.BF16 R4, R16.reuse, R148, R4 ;  /* 0x000000941004723c */ /* 0x044ff00000041804 */
        /* <DEDUP_REMOVED lines=42> */
[----:B------:R-:W2:Y:S03]  /*27c0*/  LDSM.16.M88.4 R148, [R156+0x6080] ;  /* 0x006080009c94783b */ /* 0x000ea60000000200 */
[----:B------:R-:W-:Y:S04]  /*27d0*/  DEPBAR.LE SB0, 0x0 ;  /* 0x000080000000791a */ /* 0x000fe80000000000 */
[----:B------:R-:W-:Y:S04]  /*27e0*/  BAR.SYNC.DEFER_BLOCKING 0x0 ;  /* 0x0000000000007b1d */ /* 0x000fe80000010000 */
[C---:B-1----:R-:W-:Y:S08]  /*27f0*/  HMMA.16816.F32.BF16 R4, R12.reuse, R152, R4 ;  /* 0x000000980c04723c */ /* 0x042ff00000041804 */
[----:B------:R-:W-:Y:S01]  /*2800*/  HMMA.16816.F32.BF16 R8, R12, R154, R8 ;  /* 0x0000009a0c08723c */ /* 0x000fe20000041808 */
[----:B------:R-:W1:Y:S04]  /*2810*/  LDSM.16.M88.4 R156, [R2+0x10080] ;  /* 0x01008000029c783b */ /* 0x000e680000000200 */
[----:B------:R-:W3:Y:S11]  /*2820*/  LDSM.16.M88.4 R152, [R3+0x10080] ;  /* 0x010080000398783b */ /* 0x000ef60000000200 */
[C---:B--2---:R-:W-:Y:S08]  /*2830*/  HMMA.16816.F32.BF16 R4, R16.reuse, R148, R4 ;  /* 0x000000941004723c */ /* 0x044ff00000041804 */
[----:B------:R-:W-:Y:S01]  /*2840*/  HMMA.16816.F32.BF16 R8, R16, R150, R8 ;  /* 0x000000961008723c */ /* 0x000fe20000041808 */
[----:B------:R-:W2:-:S15]  /*2850*/  LDSM.16.M88.4 R148, [R162+0x10080] ;  /* 0x01008000a294783b */ /* 0x000e9e0000000200 */
[----:B------:R-:W-:Y:S02]  /*2860*/  FMUL.FTZ R4, R4, c[0x0][0x2b4] ;  /* 0x0000ad0004047a20 */ /* 0x000fe40000410000 */
[----:B------:R-:W-:Y:S02]  /*2870*/  FMUL.FTZ R5, R5, c[0x0][0x2b4] ;  /* 0x0000ad0005057a20 */ /* 0x000fe40000410000 */
[----:B------:R-:W-:Y:S02]  /*2880*/  FMUL.FTZ R6, R6, c[0x0][0x2b4] ;  /* 0x0000ad0006067a20 */ /* 0x000fe40000410000 */
[----:B------:R-:W-:Y:S01]  /*2890*/  FMUL.FTZ R7, R7, c[0x0][0x2b4] ;  /* 0x0000ad0007077a20 */ /* 0x000fe20000410000 */
[C---:B-1----:R-:W-:Y:S01]  /*28a0*/  HMMA.16816.F32.BF16 R12, R156.reuse, R164, RZ ;  /* 0x000000a49c0c723c */ /* 0x042fe200000418ff */
[----:B------:R-:W-:Y:S02]  /*28b0*/  MUFU.TANH R228, R6 ;  /* 0x0000000600e47308 */ /* 0x000fe40000002400 */
[----:B------:R-:W-:Y:S02]  /*28c0*/  FMUL.FTZ R8, R8, c[0x0][0x2b4] ;  /* 0x0000ad0008087a20 */ /* 0x000fe40000410000 */
[----:B------:R-:W-:Y:S02]  /*28d0*/  FMUL.FTZ R9, R9, c[0x0][0x2b4] ;  /* 0x0000ad0009097a20 */ /* 0x000fe40000410000 */
[----:B------:R-:W-:Y:S01]  /*28e0*/  FMUL.FTZ R10, R10, c[0x0][0x2b4] ;  /* 0x0000ad000a0a7a20 */ /* 0x000fe20000410000 */
[----:B------:R-:W-:Y:S01]  /*28f0*/  HMMA.16816.F32.BF16 R16, R156, R166, RZ ;  /* 0x000000a69c10723c */ /* 0x000fe200000418ff */
[----:B------:R-:W-:Y:S02]  /*2900*/  FMUL.FTZ R11, R11, c[0x0][0x2b4] ;  /* 0x0000ad000b0b7a20 */ /* 0x000fe40000410000 */
[----:B------:R-:W1:Y:S10]  /*2910*/  MUFU.TANH R159, R4 ;  /* 0x00000004009f7308 */ /* 0x000e740000002400 */
[----:B------:R-:W4:Y:S03]  /*2920*/  MUFU.TANH R158, R5 ;  /* 0x00000005009e7308 */ /* 0x000f260000002400 */
[C---:B---3--:R-:W-:Y:S07]  /*2930*/  HMMA.16816.F32.BF16 R12, R152.reuse, R168, R12 ;  /* 0x000000a8980c723c */ /* 0x048fee000004180c */
[----:B------:R3:W5:Y:S01]  /*2940*/  MUFU.TANH R163, R7 ;  /* 0x0000000700a37308 */ /* 0x0007620000002400 */
[----:B------:R-:W-:Y:S01]  /*2950*/  HMMA.16816.F32.BF16 R16, R152, R170, R16 ;  /* 0x000000aa9810723c */ /* 0x000fe20000041810 */
[----:B------:R-:W1:Y:S08]  /*2960*/  LDSM.16.M88.4 R152, [R252+0x10080] ;  /* 0x01008000fc98783b */ /* 0x000e700000000200 */
[----:B------:R-:W1:Y:S07]  /*2970*/  MUFU.TANH R157, R8 ;  /* 0x00000008009d7308 */ /* 0x000e6e0000002400 */
[C---:B--2---:R-:W-:Y:S03]  /*2980*/  HMMA.16816.F32.BF16 R12, R148.reuse, R172, R12 ;  /* 0x000000ac940c723c */ /* 0x044fe6000004180c */
[----:B------:R-:W2:Y:S01]  /*2990*/  MUFU.TANH R156, R9 ;  /* 0x00000009009c7308 */ /* 0x000ea20000002400 */
[----:B---3--:R-:W-:Y:S04]  /*29a0*/  LDSM.16.M88.4 R4, [R162+0x13080] ;  /* 0x01308000a204783b */ /* 0x008fe80000000200 */
[----:B------:R-:W-:Y:S01]  /*29b0*/  HMMA.16816.F32.BF16 R16, R148, R174, R16 ;  /* 0x000000ae9410723c */ /* 0x000fe20000041810 */
[----:B------:R-:W3:-:S15]  /*29c0*/  LDSM.16.M88.4 R148, [R2+0x11080] ;  /* 0x011080000294783b */ /* 0x000ede0000000200 */
[C---:B-1----:R-:W-:Y:S08]  /*29d0*/  HMMA.16816.F32.BF16 R12, R152.reuse, R176, R12 ;  /* 0x000000b0980c723c */ /* 0x042ff0000004180c */
[----:B------:R-:W-:Y:S01]  /*29e0*/  HMMA.16816.F32.BF16 R16, R152, R178, R16 ;  /* 0x000000b29810723c */ /* 0x000fe20000041810 */
[----:B------:R-:W1:-:S15]  /*29f0*/  LDSM.16.M88.4 R152, [R3+0x11080] ;  /* 0x011080000398783b */ /* 0x000e5e0000000200 */
[C---:B---3--:R-:W-:Y:S08]  /*2a00*/  HMMA.16816.F32.BF16 R12, R148.reuse, R180, R12 ;  /* 0x000000b4940c723c */ /* 0x048ff0000004180c */
        /* <DEDUP_REMOVED lines=13> */
[----:B------:R3:W2:-:S15]  /*2ae0*/  LDSM.16.M88.4 R148, [R162+0x12080] ;  /* 0x01208000a294783b */ /* 0x00069e0000000200 */
[C---:B-1----:R-:W-:Y:S08]  /*2af0*/  HMMA.16816.F32.BF16 R12, R152.reuse, R200, R12 ;  /* 0x000000c8980c723c */ /* 0x042ff0000004180c */
[----:B------:R-:W-:Y:S01]  /*2b00*/  HMMA.16816.F32.BF16 R16, R152, R202, R16 ;  /* 0x000000ca9810723c */ /* 0x000fe20000041810 */
[----:B------:R-:W1:Y:S01]  /*2b10*/  LDSM.16.M88.4 R152, [R252+0x12080] ;  /* 0x01208000fc98783b */ /* 0x000e620000000200 */
[----:B---3--:R-:W3:-:S14]  /*2b20*/  MUFU.TANH R162, R10 ;  /* 0x0000000a00a27308 */ /* 0x008edc0000002400 */
[C---:B--2---:R-:W-:Y:S08]  /*2b30*/  HMMA.16816.F32.BF16 R12, R148.reuse, R204, R12 ;  /* 0x000000cc940c723c */ /* 0x044ff0000004180c */
[----:B------:R-:W-:Y:S01]  /*2b40*/  HMMA.16816.F32.BF16 R16, R148, R206, R16 ;  /* 0x000000ce9410723c */ /* 0x000fe20000041810 */
[----:B------:R-:W2:-:S15]  /*2b50*/  LDSM.16.M88.4 R148, [R2+0x13080] ;  /* 0x013080000294783b */ /* 0x000e9e0000000200 */
[C---:B-1----:R-:W-:Y:S08]  /*2b60*/  HMMA.16816.F32.BF16 R12, R152.reuse, R208, R12 ;  /* 0x000000d0980c723c */ /* 0x042ff0000004180c */
[----:B------:R-:W-:Y:S01]  /*2b70*/  HMMA.16816.F32.BF16 R16, R152, R210, R16 ;  /* 0x000000d29810723c */ /* 0x000fe20000041810 */
[----:B------:R-:W1:-:S15]  /*2b80*/  LDSM.16.M88.4 R152, [R3+0x13080] ;  /* 0x013080000398783b */ /* 0x000e5e0000000200 */
[C---:B--2---:R-:W-:Y:S08]  /*2b90*/  HMMA.16816.F32.BF16 R12, R148.reuse, R212, R12 ;  /* 0x000000d4940c723c */ /* 0x044ff0000004180c */
[----:B------:R-:W-:Y:S07]  /*2ba0*/  HMMA.16816.F32.BF16 R16, R148, R214, R16 ;  /* 0x000000d69410723c */ /* 0x000fee0000041810 */
[----:B------:R-:W-:Y:S02]  /*2bb0*/  FSEL R151, R159, -INF , P6 ;  /* 0xff8000009f977808 */ /* 0x000fe40003000000 */
[----:B----4-:R-:W-:Y:S03]  /*2bc0*/  FSEL R148, R158, -INF , P5 ;  /* 0xff8000009e947808 */ /* 0x010fe60002800000 */
[----:B-----5:R-:W-:Y:S01]  /*2bd0*/  FSEL R149, R163, -INF , P5 ;  /* 0xff800000a3957808 */ /* 0x020fe20002800000 */
[--C-:B------:R-:W-:Y:S02]  /*2be0*/  FFMA.FTZ R151, R151, c[0x0][0x29c], -R160.reuse ;  /* 0x0000a70097977a23 */ /* 0x100fe400000108a0 */
[--C-:B------:R-:W-:Y:S01]  /*2bf0*/  FFMA.FTZ R148, R148, c[0x0][0x29c], -R160.reuse ;  /* 0x0000a70094947a23 */ /* 0x100fe200000108a0 */
[C---:B-1----:R-:W-:Y:S03]  /*2c00*/  HMMA.16816.F32.BF16 R12, R152.reuse, R216, R12 ;  /* 0x000000d8980c723c */ /* 0x042fe6000004180c */
[----:B------:R1:W-:Y:S02]  /*2c10*/  MUFU.EX2 R150, R148 ;  /* 0x0000009400967308 */ /* 0x0003e40000000800 */
[--C-:B------:R-:W-:Y:S03]  /*2c20*/  FFMA.FTZ R149, R149, c[0x0][0x29c], -R161.reuse ;  /* 0x0000a70095957a23 */ /* 0x100fe600000108a1 */
[----:B------:R-:W-:Y:S01]  /*2c30*/  HMMA.16816.F32.BF16 R16, R152, R218, R16 ;  /* 0x000000da9810723c */ /* 0x000fe20000041810 */
[----:B------:R-:W2:Y:S04]  /*2c40*/  LDL R155, [R1+0x54] ;  /* 0x00005400019b7983 */ /* 0x000ea80000100800 */
[----:B------:R-:W4:Y:S01]  /*2c50*/  LDL R154, [R1+0x68] ;  /* 0x00006800019a7983 */ /* 0x000f220000100800 */
[----:B------:R5:W3:Y:S01]  /*2c60*/  MUFU.TANH R153, R11 ;  /* 0x0000000b00997308 */ /* 0x000ae20000002400 */
[C---:B------:R-:W-:Y:S09]  /*2c70*/  FFMA.FTZ R152, -R157.reuse, R157, 1 ;  /* 0x3f8000009d987423 */ /* 0x040ff2000001019d */
[C---:B------:R-:W-:Y:S01]  /*2c80*/  HMMA.16816.F32.BF16 R12, R4.reuse, R220, R12 ;  /* 0x000000dc040c723c */ /* 0x040fe2000004180c */
[----:B------:R-:W3:Y:S04]  /*2c90*/  MUFU.EX2 R151, R151 ;  /* 0x0000009700977308 */ /* 0x000ee80000000800 */
[----:B-1----:R-:W-:Y:S03]  /*2ca0*/  FSEL R148, R228, -INF , P6 ;  /* 0xff800000e4947808 */ /* 0x002fe60003000000 */
[----:B------:R-:W-:Y:S01]  /*2cb0*/  HMMA.16816.F32.BF16 R16, R4, R222, R16 ;  /* 0x000000de0410723c */ /* 0x000fe20000041810 */
[----:B------:R-:W-:Y:S02]  /*2cc0*/  LDS R5, [R229.X4+0x14100] ;  /* 0x01410000e5057984 */ /* 0x000fe40000004800 */
[----:B------:R-:W-:Y:S01]  /*2cd0*/  MUFU.EX2 R149, R149 ;  /* 0x0000009500957308 */ /* 0x000fe20000000800 */
[--C-:B------:R-:W-:Y:S01]  /*2ce0*/  FFMA.FTZ R148, R148, c[0x0][0x29c], -R161.reuse ;  /* 0x0000a70094947a23 */ /* 0x100fe200000108a1 */
[----:B------:R-:W-:Y:S02]  /*2cf0*/  LDS R4, [R229.X4+0x14120] ;  /* 0x01412000e5047984 */ /* 0x000fe40000004800 */
[----:B------:R-:W-:Y:S02]  /*2d00*/  FSEL R6, R157, -INF , P4 ;  /* 0xff8000009d067808 */ /* 0x000fe40002000000 */
[----:B-----5:R-:W1:Y:S03]  /*2d10*/  LDSM.16.M88.4 R8, [R252+0x13080] ;  /* 0x01308000fc08783b */ /* 0x020e660000000200 */
[----:B------:R-:W-:Y:S01]  /*2d20*/  FSEL R7, R156, -INF , P3 ;  /* 0xff8000009c077808 */ /* 0x000fe20001800000 */
[----:B------:R-:W-:Y:S01]  /*2d30*/  MUFU.EX2 R148, R148 ;  /* 0x0000009400947308 */ /* 0x000fe20000000800 */
[--C-:B------:R-:W-:Y:S03]  /*2d40*/  FFMA.FTZ R6, R6, c[0x0][0x29c], -R160.reuse ;  /* 0x0000a70006067a23 */ /* 0x100fe600000108a0 */
[----:B------:R-:W-:Y:S06]  /*2d50*/  FFMA.FTZ R160, R7, c[0x0][0x29c], -R160 ;  /* 0x0000a70007a07a23 */ /* 0x000fec00000108a0 */
[----:B------:R-:W-:Y:S10]  /*2d60*/  MUFU.EX2 R7, R160 ;  /* 0x000000a000077308 */ /* 0x000ff40000000800 */
[----:B------:R-:W5:Y:S01]  /*2d70*/  MUFU.EX2 R6, R6 ;  /* 0x0000000600067308 */ /* 0x000f620000000800 */
[C---:B-1----:R-:W-:Y:S08]  /*2d80*/  HMMA.16816.F32.BF16 R12, R8.reuse, R224, R12 ;  /* 0x000000e0080c723c */ /* 0x042ff0000004180c */
[----:B------:R-:W-:Y:S07]  /*2d90*/  HMMA.16816.F32.BF16 R16, R8, R226, R16 ;  /* 0x000000e20810723c */ /* 0x000fee0000041810 */
[----:B---3--:R-:W-:Y:S02]  /*2da0*/  FSEL R11, R162, -INF , P4 ;  /* 0xff800000a20b7808 */ /* 0x008fe40002000000 */
[----:B------:R-:W-:Y:S03]  /*2db0*/  FSEL R8, R153, -INF , P3 ;  /* 0xff80000099087808 */ /* 0x000fe60001800000 */
[--C-:B------:R-:W-:Y:S02]  /*2dc0*/  FFMA.FTZ R11, R11, c[0x0][0x29c], -R161.reuse ;  /* 0x0000a7000b0b7a23 */ /* 0x100fe400000108a1 */
[----:B------:R-:W-:Y:S02]  /*2dd0*/  FFMA.FTZ R161, R8, c[0x0][0x29c], -R161 ;  /* 0x0000a70008a17a23 */ /* 0x000fe400000108a1 */
[--C-:B------:R-:W-:Y:S02]  /*2de0*/  FADD.FTZ R12, R12, -R5.reuse ;  /* 0x800000050c0c7221 */ /* 0x100fe40000010000 */
[--C-:B------:R-:W-:Y:S01]  /*2df0*/  FADD.FTZ R10, R13, -R5.reuse ;  /* 0x800000050d0a7221 */ /* 0x100fe20000010000 */
[----:B------:R-:W-:Y:S01]  /*2e00*/  MUFU.EX2 R8, R161 ;  /* 0x000000a100087308 */ /* 0x000fe20000000800 */
[----:B------:R-:W-:Y:S02]  /*2e10*/  FFMA.FTZ R13, -R159, R159, 1 ;  /* 0x3f8000009f0d7423 */ /* 0x000fe4000001019f */
[----:B------:R-:W-:Y:S02]  /*2e20*/  FMUL.FTZ R12, R151, R12 ;  /* 0x0000000c970c7220 */ /* 0x000fe40000410000 */
[--C-:B------:R-:W-:Y:S02]  /*2e30*/  FADD.FTZ R9, R16, -R5.reuse ;  /* 0x8000000510097221 */ /* 0x100fe40000010000 */
[----:B------:R-:W-:Y:S02]  /*2e40*/  FADD.FTZ R5, R17, -R5 ;  /* 0x8000000511057221 */ /* 0x000fe40000010000 */
[----:B------:R-:W-:Y:S01]  /*2e50*/  FFMA.FTZ R17, -R156, R156, 1 ;  /* 0x3f8000009c117423 */ /* 0x000fe2000001019c */
[----:B------:R-:W1:Y:S01]  /*2e60*/  MUFU.EX2 R11, R11 ;  /* 0x0000000b000b7308 */ /* 0x000e620000000800 */
[----:B-----5:R-:W-:Y:S02]  /*2e70*/  FMUL.FTZ R9, R6, R9 ;  /* 0x0000000906097220 */ /* 0x020fe40000410000 */
[C---:B------:R-:W-:Y:S01]  /*2e80*/  FMUL.FTZ R5, R7.reuse, R5 ;  /* 0x0000000507057220 */ /* 0x040fe20000410000 */
[----:B------:R-:W-:Y:S01]  /*2e90*/  F2FP.BF16.PACK_AB R7, R7, R6 ;  /* 0x000000060707723e */ /* 0x000fe200000010ff */
[----:B------:R-:W-:Y:S02]  /*2ea0*/  FMUL.FTZ R13, R13, R12 ;  /* 0x0000000c0d0d7220 */ /* 0x000fe40000410000 */
[----:B------:R-:W-:Y:S02]  /*2eb0*/  FMUL.FTZ R12, R152, R9 ;  /* 0x00000009980c7220 */ /* 0x000fe40000410000 */
[----:B------:R-:W-:Y:S01]  /*2ec0*/  FMUL.FTZ R9, R17, R5 ;  /* 0x0000000511097220 */ /* 0x000fe20000410000 */
[----:B------:R-:W-:Y:S01]  /*2ed0*/  F2FP.BF16.PACK_AB R5, R150, R151 ;  /* 0x000000979605723e */ /* 0x000fe200000010ff */
[--C-:B------:R-:W-:Y:S02]  /*2ee0*/  FADD.FTZ R19, R19, -R4.reuse ;  /* 0x8000000413137221 */ /* 0x100fe40000010000 */
[--C-:B------:R-:W-:Y:S01]  /*2ef0*/  FADD.FTZ R14, R14, -R4.reuse ;  /* 0x800000040e0e7221 */ /* 0x100fe20000010000 */
[----:B------:R-:W-:Y:S01]  /*2f00*/  F2FP.BF16.PACK_AB R9, R9, R12 ;  /* 0x0000000c0909723e */ /* 0x000fe200000010ff */
[--C-:B------:R-:W-:Y:S02]  /*2f10*/  FADD.FTZ R12, R18, -R4.reuse ;  /* 0x80000004120c7221 */ /* 0x100fe40000010000 */
[----:B------:R-:W-:Y:S02]  /*2f20*/  FFMA.FTZ R16, -R158, R158, 1 ;  /* 0x3f8000009e107423 */ /* 0x000fe4000001019e */
[----:B------:R-:W-:Y:S02]  /*2f30*/  FMUL.FTZ R10, R150, R10 ;  /* 0x0000000a960a7220 */ /* 0x000fe40000410000 */
[----:B------:R-:W-:Y:S02]  /*2f40*/  FMUL.FTZ R14, R148, R14 ;  /* 0x0000000e940e7220 */ /* 0x000fe40000410000 */
[----:B------:R-:W-:Y:S01]  /*2f50*/  FMUL.FTZ R10, R16, R10 ;  /* 0x0000000a100a7220 */ /* 0x000fe20000410000 */
[----:B-1----:R-:W-:Y:S01]  /*2f60*/  F2FP.BF16.PACK_AB R6, R8, R11 ;  /* 0x0000000b0806723e */ /* 0x002fe200000010ff */
[----:B------:R-:W-:Y:S02]  /*2f70*/  FMUL.FTZ R12, R11, R12 ;  /* 0x0000000c0b0c7220 */ /* 0x000fe40000410000 */
[----:B------:R-:W-:Y:S01]  /*2f80*/  FFMA.FTZ R11, -R228, R228, 1 ;  /* 0x3f800000e40b7423 */ /* 0x000fe200000101e4 */
[----:B------:R-:W-:Y:S01]  /*2f90*/  F2FP.BF16.PACK_AB R10, R10, R13 ;  /* 0x0000000d0a0a723e */ /* 0x000fe200000010ff */
[----:B------:R-:W-:Y:S02]  /*2fa0*/  FFMA.FTZ R13, -R163, R163, 1 ;  /* 0x3f800000a30d7423 */ /* 0x000fe400000101a3 */
[----:B------:R-:W-:Y:S02]  /*2fb0*/  FMUL.FTZ R11, R11, R14 ;  /* 0x0000000e0b0b7220 */ /* 0x000fe40000410000 */
[----:B------:R-:W-:Y:S02]  /*2fc0*/  FMUL.FTZ R8, R8, R19 ;  /* 0x0000001308087220 */ /* 0x000fe40000410000 */
[----:B------:R-:W-:Y:S04]  /*2fd0*/  FFMA.FTZ R16, -R153, R153, 1 ;  /* 0x3f80000099107423 */ /* 0x000fe80000010199 */
[----:B------:R-:W-:Y:S01]  /*2fe0*/  FMUL.FTZ R8, R16, R8 ;  /* 0x0000000810087220 */ /* 0x000fe20000410000 */
[----:B--2---:R1:W-:Y:S02]  /*2ff0*/  STS [R155+0x14180], R5 ;  /* 0x014180059b007388 */ /* 0x0043e40000000800 */
[----:B-1----:R-:W-:Y:S01]  /*3000*/  FADD.FTZ R5, R15, -R4 ;  /* 0x800000040f057221 */ /* 0x002fe20000010000 */
[C---:B------:R-:W-:Y:S01]  /*3010*/  F2FP.BF16.PACK_AB R4, R149.reuse, R148 ;  /* 0x000000949504723e */ /* 0x040fe200000010ff */
[----:B------:R-:W-:Y:S02]  /*3020*/  FFMA.FTZ R15, -R162, R162, 1 ;  /* 0x3f800000a20f7423 */ /* 0x000fe400000101a2 */
[----:B------:R-:W-:Y:S02]  /*3030*/  FMUL.FTZ R5, R149, R5 ;  /* 0x0000000595057220 */ /* 0x000fe40000410000 */
[----:B------:R1:W-:Y:S01]  /*3040*/  STS [R155+0x14580], R4 ;  /* 0x014580049b007388 */ /* 0x0003e20000000800 */
[----:B------:R-:W-:Y:S02]  /*3050*/  FMUL.FTZ R12, R15, R12 ;  /* 0x0000000c0f0c7220 */ /* 0x000fe40000410000 */
[----:B------:R-:W-:Y:S01]  /*3060*/  FMUL.FTZ R5, R13, R5 ;  /* 0x000000050d057220 */ /* 0x000fe20000410000 */
[----:B----4-:R-:W-:Y:S04]  /*3070*/  STS [R154], R7 ;  /* 0x000000079a007388 */ /* 0x010fe80000000800 */
[----:B------:R-:W-:Y:S01]  /*3080*/  STS [R154+0x400], R6 ;  /* 0x000400069a007388 */ /* 0x000fe20000000800 */
[----:B------:R-:W-:Y:S03]  /*3090*/  F2FP.BF16.PACK_AB R5, R5, R11 ;  /* 0x0000000b0505723e */ /* 0x000fe600000010ff */
[----:B------:R-:W-:Y:S01]  /*30a0*/  BAR.SYNC.DEFER_BLOCKING 0x0 ;  /* 0x0000000000007b1d */ /* 0x000fe20000010000 */
[----:B-1----:R-:W-:Y:S05]  /*30b0*/  F2FP.BF16.PACK_AB R4, R8, R12 ;  /* 0x0000000c0804723e */ /* 0x002fea00000010ff */
[----:B------:R-:W-:Y:S04]  /*30c0*/  STS [R155+0x15180], R10 ;  /* 0x0151800a9b007388 */ /* 0x000fe80000000800 */
[----:B------:R-:W-:Y:S04]  /*30d0*/  STS [R155+0x15580], R5 ;  /* 0x015580059b007388 */ /* 0x000fe80000000800 */
[----:B------:R-:W-:Y:S04]  /*30e0*/  STS [R154+0x1000], R9 ;  /* 0x001000099a007388 */ /* 0x000fe80000000800 */
[----:B------:R-:W-:Y:S04]  /*30f0*/  STS [R154+0x1400], R4 ;  /* 0x001400049a007388 */ /* 0x000fe80000000800 */
[----:B------:R-:W-:Y:S04]  /*3100*/  LDSM.16.MT88.4 R4, [R241+0x14180] ;  /* 0x01418000f104783b */ /* 0x000fe80000004200 */
[----:B------:R-:W1:Y:S04]  /*3110*/  LDSM.16.MT88.4 R8, [R0+0x10080] ;  /* 0x010080000008783b */ /* 0x000e680000004200 */
[----:B------:R-:W2:Y:S04]  /*3120*/  LDSM.16.MT88.4 R12, [R240+0x14180] ;  /* 0x01418000f00c783b */ /* 0x000ea80000004200 */
[----:B------:R-:W3:Y:S04]  /*3130*/  LDSM.16.MT88.4 R16, [R0+0x11080] ;  /* 0x011080000010783b */ /* 0x000ee80000004200 */
[----:B------:R-:W4:Y:S04]  /*3140*/  LDSM.16.MT88.4 R148, [R0+0x12080] ;  /* 0x012080000094783b */ /* 0x000f280000004200 */
[----:B------:R-:W5:Y:S04]  /*3150*/  LDSM.16.MT88.4 R152, [R0+0x13080] ;  /* 0x013080000098783b */ /* 0x000f680000004200 */
[----:B------:R-:W-:Y:S04]  /*3160*/  LDSM.16.MT88.4 R156, [R241+0x14980] ;  /* 0x01498000f19c783b */ /* 0x000fe80000004200 */
[----:B------:R-:W3:Y:S04]  /*3170*/  LDSM.16.MT88.4 R160, [R0+0x10880] ;  /* 0x0108800000a0783b */ /* 0x000ee80000004200 */
[----:B------:R-:W3:Y:S04]  /*3180*/  LDSM.16.MT88.4 R228, [R240+0x14980] ;  /* 0x01498000f0e4783b */ /* 0x000ee80000004200 */
[----:B------:R-:W3:Y:S04]  /*3190*/  LDSM.16.MT88.4 R232, [R0+0x11880] ;  /* 0x0118800000e8783b */ /* 0x000ee80000004200 */
[----:B------:R-:W4:Y:S01]  /*31a0*/  LDSM.16.MT88.4 R236, [R0+0x12880] ;  /* 0x0128800000ec783b */ /* 0x000f220000004200 */
[-C--:B-1----:R-:W-:Y:S08]  /*31b0*/  HMMA.16816.F32.BF16 R20, R4, R8.reuse, R20 ;  /* 0x000000080414723c */ /* 0x082ff00000041814 */
[C---:B--2---:R-:W-:Y:S08]  /*31c0*/  HMMA.16816.F32.BF16 R24, R12.reuse, R8, R24 ;  /* 0x000000080c18723c */ /* 0x044ff00000041818 */
[-C--:B------:R-:W-:Y:S08]  /*31d0*/  HMMA.16816.F32.BF16 R28, R12, R10.reuse, R28 ;  /* 0x0000000a0c1c723c */ /* 0x080ff0000004181c */
[C---:B------:R-:W-:Y:S01]  /*31e0*/  HMMA.16816.F32.BF16 R32, R4.reuse, R10, R32 ;  /* 0x0000000a0420723c */ /* 0x040fe20000041820 */
[----:B------:R-:W1:Y:S04]  /*31f0*/  LDSM.16.MT88.4 R8, [R0+0x13880] ;  /* 0x013880000008783b */ /* 0x000e680000004200 */
[----:B------:R-:W-:Y:S03]  /*3200*/  BAR.SYNC.DEFER_BLOCKING 0x0 ;  /* 0x0000000000007b1d */ /* 0x000fe60000010000 */
[-C--:B---3--:R-:W-:Y:S08]  /*3210*/  HMMA.16816.F32.BF16 R36, R4, R16.reuse, R36 ;  /* 0x000000100424723c */ /* 0x088ff00000041824 */
[C---:B------:R-:W-:Y:S08]  /*3220*/  HMMA.16816.F32.BF16 R40, R12.reuse, R16, R40 ;  /* 0x000000100c28723c */ /* 0x040ff00000041828 */
[-C--:B------:R-:W-:Y:S08]  /*3230*/  HMMA.16816.F32.BF16 R44, R12, R18.reuse, R44 ;  /* 0x000000120c2c723c */ /* 0x080ff0000004182c */
[C---:B------:R-:W-:Y:S08]  /*3240*/  HMMA.16816.F32.BF16 R48, R4.reuse, R18, R48 ;  /* 0x000000120430723c */ /* 0x040ff00000041830 */
[-C--:B----4-:R-:W-:Y:S08]  /*3250*/  HMMA.16816.F32.BF16 R52, R4, R148.reuse, R52 ;  /* 0x000000940434723c */ /* 0x090ff00000041834 */
[C---:B------:R-:W-:Y:S08]  /*3260*/  HMMA.16816.F32.BF16 R56, R12.reuse, R148, R56 ;  /* 0x000000940c38723c */ /* 0x040ff00000041838 */
[-C--:B------:R-:W-:Y:S08]  /*3270*/  HMMA.16816.F32.BF16 R60, R12, R150.reuse, R60 ;  /* 0x000000960c3c723c */ /* 0x080ff0000004183c */
[C---:B------:R-:W-:Y:S08]  /*3280*/  HMMA.16816.F32.BF16 R64, R4.reuse, R150, R64 ;  /* 0x000000960440723c */ /* 0x040ff00000041840 */
[-C--:B-----5:R-:W-:Y:S08]  /*3290*/  HMMA.16816.F32.BF16 R68, R4, R152.reuse, R68 ;  /* 0x000000980444723c */ /* 0x0a0ff00000041844 */
[C---:B------:R-:W-:Y:S08]  /*32a0*/  HMMA.16816.F32.BF16 R72, R12.reuse, R152, R72 ;  /* 0x000000980c48723c */ /* 0x040ff00000041848 */
[-C--:B------:R-:W-:Y:S08]  /*32b0*/  HMMA.16816.F32.BF16 R76, R12, R154.reuse, R76 ;  /* 0x0000009a0c4c723c */ /* 0x080ff0000004184c */
[----:B------:R-:W-:Y:S08]  /*32c0*/  HMMA.16816.F32.BF16 R80, R4, R154, R80 ;  /* 0x0000009a0450723c */ /* 0x000ff00000041850 */
[-C--:B------:R-:W-:Y:S08]  /*32d0*/  HMMA.16816.F32.BF16 R20, R156, R160.reuse, R20 ;  /* 0x000000a09c14723c */ /* 0x080ff00000041814 */
[C---:B------:R-:W-:Y:S08]  /*32e0*/  HMMA.16816.F32.BF16 R24, R228.reuse, R160, R24 ;  /* 0x000000a0e418723c */ /* 0x040ff00000041818 */
[-C--:B------:R-:W-:Y:S08]  /*32f0*/  HMMA.16816.F32.BF16 R28, R228, R162.reuse, R28 ;  /* 0x000000a2e41c723c */ /* 0x080ff0000004181c */
[C---:B------:R-:W-:Y:S01]  /*3300*/  HMMA.16816.F32.BF16 R32, R156.reuse, R162, R32 ;  /* 0x000000a29c20723c */ /* 0x040fe20000041820 */
[----:B------:R2:W3:Y:S04]  /*3310*/  LDSM.16.MT88.4 R4, [R241+0x15180] ;  /* 0x01518000f104783b */ /* 0x0004e80000004200 */
[----:B------:R2:W4:Y:S03]  /*3320*/  LDSM.16.MT88.4 R12, [R240+0x15180] ;  /* 0x01518000f00c783b */ /* 0x0005260000004200 */
[-C--:B------:R-:W-:Y:S01]  /*3330*/  HMMA.16816.F32.BF16 R36, R156, R232.reuse, R36 ;  /* 0x000000e89c24723c */ /* 0x080fe20000041824 */
[----:B------:R2:W1:Y:S04]  /*3340*/  LDSM.16.MT88.4 R16, [R0+0x9080] ;  /* 0x009080000010783b */ /* 0x0004680000004200 */
[----:B------:R2:W1:Y:S03]  /*3350*/  LDSM.16.MT88.4 R148, [R0+0xa080] ;  /* 0x00a080000094783b */ /* 0x0004660000004200 */
[C---:B------:R-:W-:Y:S01]  /*3360*/  HMMA.16816.F32.BF16 R40, R228.reuse, R232, R40 ;  /* 0x000000e8e428723c */ /* 0x040fe20000041828 */
[----:B------:R2:W1:Y:S04]  /*3370*/  LDSM.16.MT88.4 R152, [R0+0xb080] ;  /* 0x00b080000098783b */ /* 0x0004680000004200 */
[----:B------:R2:W1:Y:S03]  /*3380*/  LDSM.16.MT88.4 R160, [R0+0x8880] ;  /* 0x0088800000a0783b */ /* 0x0004660000004200 */
[-C--:B------:R-:W-:Y:S08]  /*3390*/  HMMA.16816.F32.BF16 R44, R228, R234.reuse, R44 ;  /* 0x000000eae42c723c */ /* 0x080ff0000004182c */
[C---:B------:R-:W-:Y:S01]  /*33a0*/  HMMA.16816.F32.BF16 R48, R156.reuse, R234, R48 ;  /* 0x000000ea9c30723c */ /* 0x040fe20000041830 */
[----:B------:R2:W2:Y:S07]  /*33b0*/  LDSM.16.MT88.4 R232, [R0+0x9880] ;  /* 0x0098800000e8783b */ /* 0x0004ae0000004200 */
[-C--:B------:R-:W-:Y:S08]  /*33c0*/  HMMA.16816.F32.BF16 R52, R156, R236.reuse, R52 ;  /* 0x000000ec9c34723c */ /* 0x080ff00000041834 */
[C---:B------:R-:W-:Y:S08]  /*33d0*/  HMMA.16816.F32.BF16 R56, R228.reuse, R236, R56 ;  /* 0x000000ece438723c */ /* 0x040ff00000041838 */
[-C--:B------:R-:W-:Y:S08]  /*33e0*/  HMMA.16816.F32.BF16 R60, R228, R238.reuse, R60 ;  /* 0x000000eee43c723c */ /* 0x080ff0000004183c */
[C---:B------:R-:W-:Y:S01]  /*33f0*/  HMMA.16816.F32.BF16 R64, R156.reuse, R238, R64 ;  /* 0x000000ee9c40723c */ /* 0x040fe20000041840 */
[----:B------:R2:W2:Y:S07]  /*3400*/  LDSM.16.MT88.4 R236, [R0+0xa880] ;  /* 0x00a8800000ec783b */ /* 0x0004ae0000004200 */
[-C--:B-1----:R-:W-:Y:S08]  /*3410*/  HMMA.16816.F32.BF16 R68, R156, R8.reuse, R68 ;  /* 0x000000089c44723c */ /* 0x082ff00000041844 */
[C---:B------:R-:W-:Y:S08]  /*3420*/  HMMA.16816.F32.BF16 R72, R228.reuse, R8, R72 ;  /* 0x00000008e448723c */ /* 0x040ff00000041848 */
[-C--:B------:R-:W-:Y:S01]  /*3430*/  HMMA.16816.F32.BF16 R76, R228, R10.reuse, R76 ;  /* 0x0000000ae44c723c */ /* 0x080fe2000004184c */
[----:B------:R1:W1:Y:S07]  /*3440*/  LDSM.16.MT88.4 R228, [R240+0x15980] ;  /* 0x01598000f0e4783b */ /* 0x00026e0000004200 */
[----:B------:R-:W-:Y:S01]  /*3450*/  HMMA.16816.F32.BF16 R80, R156, R10, R80 ;  /* 0x0000000a9c50723c */ /* 0x000fe20000041850 */
[----:B------:R1:W1:Y:S04]  /*3460*/  LDSM.16.MT88.4 R8, [R0+0x8080] ;  /* 0x008080000008783b */ /* 0x0002680000004200 */
[----:B------:R1:W1:Y:S04]  /*3470*/  LDSM.16.MT88.4 R156, [R241+0x15980] ;  /* 0x01598000f19c783b */ /* 0x0002680000004200 */
[----:B------:R1:W1:Y:S01]  /*3480*/  LDSM.16.MT88.4 R240, [R0+0xb880] ;  /* 0x00b8800000f0783b */ /* 0x0002620000004200 */
[----:B------:R-:W-:-:S05]  /*3490*/  @P0 BRA `(.L_x_2) ;  /* 0x0000033000000947 */ /* 0x000fca0003800000 */
[----:B--234-:R-:W2:Y:S01]  /*34a0*/  LDL.64 R248, [R1+0x78] ;  /* 0x0000780001f87983 */ /* 0x01cea20000100a00 */
[----:B------:R-:W-:Y:S02]  /*34b0*/  ULDC.64 UR4, c[0x0][0x208] ;  /* 0x0000820000047ab9 */ /* 0x000fe40000000a00 */
[----:B------:R-:W-:Y:S01]  /*34c0*/  UIMAD.WIDE.U32 UR22, UR20, UR4, URZ ;  /* 0x00000004141672a5 */ /* 0x000fe2000f8e003f */
[----:B------:R-:W3:Y:S01]  /*34d0*/  LDL.64 R250, [R1+0x80] ;  /* 0x0000800001fa7983 */ /* 0x000ee20000100a00 */
[----:B------:R-:W-:Y:S03]  /*34e0*/  USHF.R.S32.HI UR21, URZ, 0x1f, UR20 ;  /* 0x0000001f3f157899 */ /* 0x000fe60008011414 */
[----:B------:R-:W4:Y:S01]  /*34f0*/  @!P2 S2R R246, SR_CTAID.Y ;  /* 0x0000000000f6a919 */ /* 0x000f220000002600 */
[----:B------:R-:W-:Y:S02]  /*3500*/  UIMAD UR21, UR21, UR4, URZ ;  /* 0x00000004151572a4 */ /* 0x000fe4000f8e023f */
[----:B------:R-:W-:Y:S01]  /*3510*/  UIMAD UR4, UR20, UR11, UR9 ;  /* 0x0000000b140472a4 */ /* 0x000fe2000f8e0209 */
[----:B------:R1:W-:Y:S01]  /*3520*/  STL.64 [R1+0xa0], R2 ;  /* 0x0000a00201007387 */ /* 0x0003e20000100a00 */
[----:B------:R-:W-:Y:S04]  /*3530*/  UIMAD UR21, UR20, UR5, UR21 ;  /* 0x00000005141572a4 */ /* 0x000fe8000f8e0215 */
[----:B------:R-:W-:Y:S01]  /*3540*/  UIADD3 UR21, UR23, UR21, URZ ;  /* 0x0000001517157290 */ /* 0x000fe2000fffe03f */
[----:B-1----:R-:W3:Y:S01]  /*3550*/  LDL.64 R2, [R1+0x58] ;  /* 0x0000580001027983 */ /* 0x002ee20000100a00 */
[----:B----4-:R-:W-:Y:S05]  /*3560*/  @!P2 SHF.R.S32.HI R244, RZ, 0x1f, R246 ;  /* 0x0000001ffff4a819 */ /* 0x010fea00000114f6 */
[----:B------:R-:W-:Y:S04]  /*3570*/  @!P2 IMAD R247, R244, c[0x0][0x288], RZ ;  /* 0x0000a200f4f7aa24 */ /* 0x000fe800078e02ff */
[C---:B------:R-:W-:Y:S02]  /*3580*/  @!P2 IMAD R247, R246.reuse, c[0x0][0x28c], R247 ;  /* 0x0000a300f6f7aa24 */ /* 0x040fe400078e02f7 */
[----:B--2---:R-:W-:Y:S02]  /*3590*/  @!P2 IMAD.MOV.U32 R245, RZ, RZ, R249 ;  /* 0x000000fffff5a224 */ /* 0x004fe400078e00f9 */
[----:B------:R-:W2:Y:S01]  /*35a0*/  LDL R249, [R1+0x50] ;  /* 0x0000500001f97983 */ /* 0x000ea20000100800 */
[----:B------:R-:W-:Y:S02]  /*35b0*/  @!P2 IMAD.MOV.U32 R244, RZ, RZ, R248 ;  /* 0x000000fffff4a224 */ /* 0x000fe400078e00f8 */
[----:B------:R-:W-:Y:S02]  /*35c0*/  IMAD.U32 R248, RZ, RZ, UR22 ;  /* 0x00000016fff87e24 */ /* 0x000fe4000f8e00ff */
[----:B------:R-:W-:Y:S05]  /*35d0*/  @!P2 IMAD.WIDE.U32 R244, R246, c[0x0][0x288], R244 ;  /* 0x0000a200f6f4aa25 */ /* 0x000fea00078e00f4 */
[----:B------:R-:W-:Y:S01]  /*35e0*/  @!P2 IADD3 R246, P1, R244, UR16, RZ ;  /* 0x00000010f4f6ac10 */ /* 0x000fe2000ff3e0ff */
[----:B------:R-:W-:Y:S03]  /*35f0*/  IMAD.U32 R244, RZ, RZ, UR22 ;  /* 0x00000016fff47e24 */ /* 0x000fe6000f8e00ff */
[----:B------:R-:W-:Y:S01]  /*3600*/  @!P2 IADD3.X R247, R245, UR6, R247, P1, !PT ;  /* 0x00000006f5f7ac10 */ /* 0x000fe20008ffe4f7 */
[----:B------:R-:W-:Y:S01]  /*3610*/  IMAD.U32 R245, RZ, RZ, UR21 ;  /* 0x00000015fff57e24 */ /* 0x000fe2000f8e00ff */
[----:B---3--:R-:W-:Y:S04]  /*3620*/  LEA R244, P1, R244, R250, 0x6 ;  /* 0x000000faf4f47211 */ /* 0x008fe800078230ff */
[----:B------:R-:W-:Y:S02]  /*3630*/  LEA.HI.X R245, R248, R251, R245, 0x6, P1 ;  /* 0x000000fbf8f57211 */ /* 0x000fe400008f34f5 */
[----:B------:R-:W3:Y:S04]  /*3640*/  LDL R248, [R1+0x60] ;  /* 0x0000600001f87983 */ /* 0x000ee80000100800 */
[----:B------:R-:W4:Y:S01]  /*3650*/  LDL.64 R250, [R1+0x70] ;  /* 0x0000700001fa7983 */ /* 0x000f220000100a00 */
[----:B---3--:R-:W-:Y:S04]  /*3660*/  LOP3.LUT P1, RZ, R248, 0x1, RZ, 0xc0, !PT ;  /* 0x00000001f8ff7812 */ /* 0x008fe8000782c0ff */
[----:B------:R-:W-:-:S13]  /*3670*/  ISETP.GE.OR P1, PT, R2, UR4, !P1 ;  /* 0x0000000402007c0c */ /* 0x000fda000cf26670 */
[----:B------:R-:W-:Y:S01]  /*3680*/  @!PT LDS RZ, [RZ] ;  /* 0x00000000fffff984 */ /* 0x000fe20000000800 */
[----:B------:R-:W-:Y:S01]  /*3690*/  @!PT LDS RZ, [RZ] ;  /* 0x00000000fffff984 */ /* 0x000fe20000000800 */
[----:B------:R-:W-:Y:S01]  /*36a0*/  @!PT LDS RZ, [RZ] ;  /* 0x00000000fffff984 */ /* 0x000fe20000000800 */
[----:B--2---:R1:W-:Y:S01]  /*36b0*/  LDGSTS.E.BYPASS.LTC128B.128 [R249+0x10080], [R244.64], !P1 ;  /* 0x10080000f4f97fae */ /* 0x0043e2000c901d52 */
[----:B------:R-:W-:Y:S04]  /*36c0*/  LOP3.LUT P1, RZ, R248, 0x2, RZ, 0xc0, !PT ;  /* 0x00000002f8ff7812 */ /* 0x000fe8000782c0ff */
[----:B------:R-:W-:-:S13]  /*36d0*/  ISETP.GE.OR P1, PT, R2, UR4, !P1 ;  /* 0x0000000402007c0c */ /* 0x000fda000cf26670 */
[----:B------:R1:W-:Y:S01]  /*36e0*/  LDGSTS.E.BYPASS.LTC128B.128 [R249+0x11080], [R244.64+0x80], !P1 ;  /* 0x11080080f4f97fae */ /* 0x0003e2000c901d52 */
[----:B------:R-:W-:Y:S04]  /*36f0*/  LOP3.LUT P1, RZ, R248, 0x4, RZ, 0xc0, !PT ;  /* 0x00000004f8ff7812 */ /* 0x000fe8000782c0ff */
[----:B------:R-:W-:-:S13]  /*3700*/  ISETP.GE.OR P1, PT, R2, UR4, !P1 ;  /* 0x0000000402007c0c */ /* 0x000fda000cf26670 */
[----:B------:R1:W-:Y:S01]  /*3710*/  LDGSTS.E.BYPASS.LTC128B.128 [R249+0x12080], [R244.64+0x100], !P1 ;  /* 0x12080100f4f97fae */ /* 0x0003e2000c901d52 */
[----:B------:R-:W-:Y:S04]  /*3720*/  LOP3.LUT P1, RZ, R248, 0x8, RZ, 0xc0, !PT ;  /* 0x00000008f8ff7812 */ /* 0x000fe8000782c0ff */
[----:B------:R-:W-:Y:S02]  /*3730*/  ISETP.GE.OR P1, PT, R2, UR4, !P1 ;  /* 0x0000000402007c0c */ /* 0x000fe4000cf26670 */
[----:B------:R2:W5:Y:S11]  /*3740*/  LDL.LU.64 R2, [R1+0xa0] ;  /* 0x0000a00001027983 */ /* 0x0005760000300a00 */
[----:B------:R1:W-:Y:S02]  /*3750*/  LDGSTS.E.BYPASS.LTC128B.128 [R249+0x13080], [R244.64+0x180], !P1 ;  /* 0x13080180f4f97fae */ /* 0x0003e4000c901d52 */
[C---:B-1----:R-:W-:Y:S04]  /*3760*/  @!P2 LEA R244, P1, R246.reuse, c[0x0][0x280], 0x2 ;  /* 0x0000a000f6f4aa11 */ /* 0x042fe800078210ff */
[----:B------:R-:W-:Y:S01]  /*3770*/  @!P2 LEA.HI.X R245, R246, c[0x0][0x284], R247, 0x2, P1 ;  /* 0x0000a100f6f5aa11 */ /* 0x000fe200008f14f7 */
[----:B------:R-:W-:Y:S05]  /*3780*/  IMAD.U32 R246, RZ, RZ, UR10 ;  /* 0x0000000afff67e24 */ /* 0x000fea000f8e00ff */
[----:B------:R-:W-:Y:S05]  /*3790*/  @!P2 LEA R246, R246, 0x20, 0x5 ;  /* 0x00000020f6f6a811 */ /* 0x000fea00078e28ff */
[----:B------:R-:W-:Y:S04]  /*37a0*/  @!P2 IMAD.WIDE R244, R246, 0x4, R244 ;  /* 0x00000004f6f4a825 */ /* 0x000fe800078e02f4 */
[----:B----4-:R-:W-:Y:S05]  /*37b0*/  @!P2 IMAD.SHL.U32 R246, R250, 0x10, RZ ;  /* 0x00000010faf6a824 */ /* 0x010fea00078e00ff */
[----:B------:R2:W-:Y:S02]  /*37c0*/  @!P2 LDGSTS.E.BYPASS.LTC128B.128 [R246+0x14100], [R244.64] ;  /* 0x14100000f4f6afae */ /* 0x0005e4000b901d52 */
.L_x_2:
[-C--:B-1234-:R-:W-:Y:S01]  /*37d0*/  HMMA.16816.F32.BF16 R84, R4, R8.reuse, R84 ;  /* 0x000000080454723c */ /* 0x09efe20000041854 */
[----:B------:R-:W2:Y:S05]  /*37e0*/  LDL R248, [R1+0x44] ;  /* 0x0000440001f87983 */ /* 0x000eaa0000100800 */
[----:B------:R-:W3:Y:S02]  /*37f0*/  LDL R244, [R1+0x40] ;  /* 0x0000400001f47983 */ /* 0x000ee40000100800 */
[C---:B------:R-:W-:Y:S03]  /*3800*/  HMMA.16816.F32.BF16 R88, R12.reuse, R8, R88 ;  /* 0x000000080c58723c */ /* 0x040fe60000041858 */
[----:B------:R-:W4:Y:S05]  /*3810*/  LDL R9, [R1+0x24] ;  /* 0x0000240001097983 */ /* 0x000f2a0000100800 */
[-C--:B------:R-:W-:Y:S01]  /*3820*/  HMMA.16816.F32.BF16 R92, R12, R10.reuse, R92 ;  /* 0x0000000a0c5c723c */ /* 0x080fe2000004185c */
[----:B------:R-:W0:Y:S05]  /*3830*/  LDGDEPBAR ;  /* 0x00000000000079af */ /* 0x000e2a0000000000 */
[----:B------:R-:W-:Y:S02]  /*3840*/  BAR.SYNC.DEFER_BLOCKING 0x0 ;  /* 0x0000000000007b1d */ /* 0x000fe40000010000 */
[C---:B------:R-:W-:Y:S08]  /*3850*/  HMMA.16816.F32.BF16 R96, R4.reuse, R10, R96 ;  /* 0x0000000a0460723c */ /* 0x040ff00000041860 */
[-C--:B------:R-:W-:Y:S08]  /*3860*/  HMMA.16816.F32.BF16 R100, R4, R16.reuse, R100 ;  /* 0x000000100464723c */ /* 0x080ff00000041864 */
        /* <DEDUP_REMOVED lines=10> */
[----:B------:R-:W-:Y:S08]  /*3910*/  HMMA.16816.F32.BF16 R144, R4, R154, R144 ;  /* 0x0000009a0490723c */ /* 0x000ff00000041890 */
        /* <DEDUP_REMOVED lines=15> */
[----:B------:R-:W-:Y:S01]  /*3a10*/  HMMA.16816.F32.BF16 R144, R156, R242, R144 ;  /* 0x000000f29c90723c */ /* 0x000fe20000041890 */
[----:B--2---:R-:W1:Y:S05]  /*3a20*/  LDSM.16.M88.4 R12, [R248+0x800] ;  /* 0x00080000f80c783b */ /* 0x004e6a0000000200 */
[----:B---3--:R-:W-:Y:S05]  /*3a30*/  LDSM.16.M88.4 R160, [R244] ;  /* 0x00000000f4a0783b */ /* 0x008fea0000000200 */
[----:B----4-:R-:W2:Y:S05]  /*3a40*/  LDSM.16.MT88.4 R4, [R9+0x4800] ;  /* 0x004800000904783b */ /* 0x010eaa0000004200 */
[----:B------:R3:W4:Y:S05]  /*3a50*/  LDSM.16.M88.4 R232, [R244+0x800] ;  /* 0x00080000f4e8783b */ /* 0x00072a0000000200 */
[----:B------:R3:W3:Y:S05]  /*3a60*/  LDSM.16.MT88.4 R16, [R9] ;  /* 0x000000000910783b */ /* 0x0006ea0000004200 */
[----:B------:R2:W3:Y:S05]  /*3a70*/  LDSM.16.MT88.4 R236, [R9+0x4000] ;  /* 0x0040000009ec783b */ /* 0x0004ea0000004200 */
[----:B------:R3:W3:Y:S05]  /*3a80*/  LDSM.16.M88.4 R244, [R248] ;  /* 0x00000000f8f4783b */ /* 0x0006ea0000000200 */
[----:B------:R3:W3:Y:S05]  /*3a90*/  LDSM.16.MT88.4 R248, [R9+0x800] ;  /* 0x0008000009f8783b */ /* 0x0006ea0000004200 */
[----:B-1----:R1:W-:Y:S05]  /*3aa0*/  STL.64 [R1], R12 ;  /* 0x0000000c01007387 */ /* 0x0023ea0000100a00 */
[----:B------:R1:W-:Y:S05]  /*3ab0*/  STL.64 [R1+0x8], R14 ;  /* 0x0000080e01007387 */ /* 0x0003ea0000100a00 */
[----:B--2---:R1:W-:Y:S05]  /*3ac0*/  STL.64 [R1+0x10], R4 ;  /* 0x0000100401007387 */ /* 0x0043ea0000100a00 */
[----:B------:R1:W-:Y:S01]  /*3ad0*/  STL.64 [R1+0x18], R6 ;  /* 0x0000180601007387 */ /* 0x0003e20000100a00 */
[----:B------:R-:W-:-:S05]  /*3ae0*/  @P0 BRA `(.L_x_3) ;  /* 0x0000033000000947 */ /* 0x000fca0003800000 */
[----:B----4-:R-:W2:Y:S01]  /*3af0*/  LDL.64 R10, [R1+0x78] ;  /* 0x00007800010a7983 */ /* 0x010ea20000100a00 */
[----:B------:R-:W-:Y:S02]  /*3b00*/  ULDC.64 UR4, c[0x0][0x178] ;  /* 0x00005e0000047ab9 */ /* 0x000fe40000000a00 */
[----:B------:R-:W-:Y:S01]  /*3b10*/  UIMAD.WIDE.U32 UR22, UR20, UR4, URZ ;  /* 0x00000004141672a5 */ /* 0x000fe2000f8e003f */
[----:B-1----:R-:W4:Y:S01]  /*3b20*/  LDL.64 R14, [R1+0x88] ;  /* 0x00008800010e7983 */ /* 0x002f220000100a00 */
[----:B------:R-:W-:Y:S03]  /*3b30*/  USHF.R.S32.HI UR21, URZ, 0x1f, UR20 ;  /* 0x0000001f3f157899 */ /* 0x000fe60008011414 */
[----:B---3--:R-:W3:Y:S01]  /*3b40*/  LDL R12, [R1+0x64] ;  /* 0x00006400010c7983 */ /* 0x008ee20000100800 */
[----:B------:R-:W-:Y:S01]  /*3b50*/  IMAD.U32 R8, RZ, RZ, UR22 ;  /* 0x00000016ff087e24 */ /* 0x000fe2000f8e00ff */
[----:B------:R-:W-:Y:S02]  /*3b60*/  UIMAD UR21, UR21, UR4, URZ ;  /* 0x00000004151572a4 */ /* 0x000fe4000f8e023f */
[----:B------:R-:W4:Y:S01]  /*3b70*/  LDL.64 R148, [R1+0x58] ;  /* 0x0000580001947983 */ /* 0x000f220000100a00 */
[----:B------:R-:W-:Y:S02]  /*3b80*/  USHF.L.U32 UR4, UR20, 0x5, URZ ;  /* 0x0000000514047899 */ /* 0x000fe4000800063f */
[----:B------:R-:W-:Y:S01]  /*3b90*/  UIMAD UR21, UR20, UR5, UR21 ;  /* 0x00000005141572a4 */ /* 0x000fe2000f8e0215 */
[----:B------:R-:W4:Y:S01]  /*3ba0*/  LDL R9, [R1+0x50] ;  /* 0x0000500001097983 */ /* 0x000f220000100800 */
[----:B------:R-:W-:Y:S02]  /*3bb0*/  UIADD3 UR5, -UR4, UR7, URZ ;  /* 0x0000000704057290 */ /* 0x000fe4000fffe13f */
[----:B------:R-:W-:Y:S01]  /*3bc0*/  UIADD3 UR21, UR23, UR21, URZ ;  /* 0x0000001517157290 */ /* 0x000fe2000fffe03f */
[----:B------:R-:W1:Y:S02]  /*3bd0*/  S2R R6, SR_CTAID.Y ;  /* 0x0000000000067919 */ /* 0x000e640000002600 */
[----:B-1----:R-:W-:Y:S05]  /*3be0*/  SHF.R.S32.HI R7, RZ, 0x1f, R6 ;  /* 0x0000001fff077819 */ /* 0x002fea0000011406 */
[----:B------:R-:W-:Y:S04]  /*3bf0*/  IMAD R7, R7, c[0x0][0x270], RZ ;  /* 0x00009c0007077a24 */ /* 0x000fe800078e02ff */
[C---:B------:R-:W-:Y:S02]  /*3c00*/  IMAD R7, R6.reuse, c[0x0][0x274], R7 ;  /* 0x00009d0006077a24 */ /* 0x040fe400078e0207 */
[----:B--2---:R-:W-:Y:S02]  /*3c10*/  IMAD.MOV.U32 R4, RZ, RZ, R10 ;  /* 0x000000ffff047224 */ /* 0x004fe400078e000a */
[----:B------:R-:W-:Y:S02]  /*3c20*/  IMAD.MOV.U32 R5, RZ, RZ, R11 ;  /* 0x000000ffff057224 */ /* 0x000fe400078e000b */
[----:B------:R-:W2:Y:S02]  /*3c30*/  LDL.64 R10, [R1+0x70] ;  /* 0x00007000010a7983 */ /* 0x000ea40000100a00 */
[----:B------:R-:W-:Y:S01]  /*3c40*/  IMAD.WIDE.U32 R4, R6, c[0x0][0x270], R4 ;  /* 0x00009c0006047a25 */ /* 0x000fe200078e0004 */
[----:B---3--:R-:W-:Y:S04]  /*3c50*/  LOP3.LUT P1, RZ, R12, 0x2, RZ, 0xc0, !PT ;  /* 0x000000020cff7812 */ /* 0x008fe8000782c0ff */
[----:B------:R-:W-:Y:S01]  /*3c60*/  IADD3 R6, P0, R4, UR14, RZ ;  /* 0x0000000e04067c10 */ /* 0x000fe2000ff1e0ff */
[----:B------:R-:W-:Y:S01]  /*3c70*/  IMAD.U32 R4, RZ, RZ, UR22 ;  /* 0x00000016ff047e24 */ /* 0x000fe2000f8e00ff */
[----:B----4-:R-:W-:Y:S02]  /*3c80*/  ISETP.GE.OR P1, PT, R148, UR5, !P1 ;  /* 0x0000000594007c0c */ /* 0x010fe4000cf26670 */
[----:B------:R-:W-:Y:S01]  /*3c90*/  IADD3.X R7, R5, UR8, R7, P0, !PT ;  /* 0x0000000805077c10 */ /* 0x000fe200087fe407 */
[----:B------:R-:W-:Y:S01]  /*3ca0*/  IMAD.U32 R5, RZ, RZ, UR21 ;  /* 0x00000015ff057e24 */ /* 0x000fe2000f8e00ff */
[----:B------:R-:W-:Y:S04]  /*3cb0*/  LEA R4, P0, R4, R14, 0x6 ;  /* 0x0000000e04047211 */ /* 0x000fe800078030ff */
[----:B------:R-:W-:Y:S02]  /*3cc0*/  LEA.HI.X R5, R8, R15, R5, 0x6, P0 ;  /* 0x0000000f08057211 */ /* 0x000fe400000f3405 */
[----:B------:R-:W-:Y:S04]  /*3cd0*/  LOP3.LUT P0, RZ, R12, 0x1, RZ, 0xc0, !PT ;  /* 0x000000010cff7812 */ /* 0x000fe8000780c0ff */
[----:B------:R-:W-:-:S13]  /*3ce0*/  ISETP.GE.OR P0, PT, R148, UR5, !P0 ;  /* 0x0000000594007c0c */ /* 0x000fda000c706670 */
[----:B------:R-:W-:Y:S01]  /*3cf0*/  @!PT LDS RZ, [RZ] ;  /* 0x00000000fffff984 */ /* 0x000fe20000000800 */
[----:B------:R-:W-:Y:S01]  /*3d00*/  @!PT LDS RZ, [RZ] ;  /* 0x00000000fffff984 */ /* 0x000fe20000000800 */
[----:B------:R-:W-:Y:S01]  /*3d10*/  @!PT LDS RZ, [RZ] ;  /* 0x00000000fffff984 */ /* 0x000fe20000000800 */
[----:B------:R1:W-:Y:S01]  /*3d20*/  LDGSTS.E.BYPASS.LTC128B.128 [R9+0x8080], [R4.64], !P0 ;  /* 0x0808000004097fae */ /* 0x0003e2000c101d52 */
[C---:B------:R-:W-:Y:S03]  /*3d30*/  LOP3.LUT P0, RZ, R12.reuse, 0x4, RZ, 0xc0, !PT ;  /* 0x000000040cff7812 */ /* 0x040fe6000780c0ff */
[----:B------:R1:W-:Y:S01]  /*3d40*/  LDGSTS.E.BYPASS.LTC128B.128 [R9+0x9080], [R4.64+0x80], !P1 ;  /* 0x0908008004097fae */ /* 0x0003e2000c901d52 */
[----:B------:R-:W-:Y:S02]  /*3d50*/  LOP3.LUT P1, RZ, R12, 0x8, RZ, 0xc0, !PT ;  /* 0x000000080cff7812 */ /* 0x000fe4000782c0ff */
[C---:B------:R-:W-:Y:S02]  /*3d60*/  ISETP.GE.OR P0, PT, R148.reuse, UR5, !P0 ;  /* 0x0000000594007c0c */ /* 0x040fe4000c706670 */
[----:B------:R-:W-:Y:S11]  /*3d70*/  ISETP.GE.OR P1, PT, R148, UR5, !P1 ;  /* 0x0000000594007c0c */ /* 0x000ff6000cf26670 */
[----:B------:R1:W-:Y:S04]  /*3d80*/  LDGSTS.E.BYPASS.LTC128B.128 [R9+0xa080], [R4.64+0x100], !P0 ;  /* 0x0a08010004097fae */ /* 0x0003e8000c101d52 */
[----:B------:R1:W-:Y:S02]  /*3d90*/  LDGSTS.E.BYPASS.LTC128B.128 [R9+0xb080], [R4.64+0x180], !P1 ;  /* 0x0b08018004097fae */ /* 0x0003e4000c901d52 */
[C---:B-1----:R-:W-:Y:S04]  /*3da0*/  LEA R4, P0, R6.reuse, c[0x0][0x258], 0x2 ;  /* 0x0000960006047a11 */ /* 0x042fe800078010ff */
[----:B------:R-:W-:Y:S01]  /*3db0*/  LEA.HI.X R5, R6, c[0x0][0x25c], R7, 0x2, P0 ;  /* 0x0000970006057a11 */ /* 0x000fe200000f1407 */
[----:B------:R-:W-:Y:S02]  /*3dc0*/  IMAD.U32 R6, RZ, RZ, UR4 ;  /* 0x00000004ff067e24 */ /* 0x000fe4000f8e00ff */
[----:B------:R-:W-:Y:S03]  /*3dd0*/  IMAD.U32 R7, RZ, RZ, UR4 ;  /* 0x00000004ff077e24 */ /* 0x000fe6000f8e00ff */
[----:B------:R-:W-:Y:S04]  /*3de0*/  LEA R4, P0, R6, R4, 0x2 ;  /* 0x0000000406047211 */ /* 0x000fe800078010ff */
[----:B------:R-:W-:Y:S01]  /*3df0*/  LEA.HI.X.SX32 R5, R7, R5, 0x2, P0 ;  /* 0x0000000507057211 */ /* 0x000fe200000f16ff */
[----:B--2---:R-:W-:Y:S05]  /*3e00*/  @!P2 IMAD.SHL.U32 R6, R10, 0x10, RZ ;  /* 0x000000100a06a824 */ /* 0x004fea00078e00ff */
[----:B------:R1:W-:Y:S03]  /*3e10*/  @!P2 LDGSTS.E.BYPASS.LTC128B.128 [R6+0x14080], [R4.64] ;  /* 0x140800000406afae */ /* 0x0003e6000b901d52 */
.L_x_3:
[-C--:B-1-34-:R-:W-:Y:S01]  /*3e20*/  HMMA.16816.F32.BF16 R4, R160, R16.reuse, RZ ;  /* 0x00000010a004723c */ /* 0x09afe200000418ff */
[----:B------:R-:W2:Y:S01]  /*3e30*/  LDL.LU R240, [R1] ;  /* 0x0000000001f07983 */ /* 0x000ea20000300800 */
[----:B------:R-:W-:Y:S02]  /*3e40*/  USHF.L.U32 UR10, UR10, 0xd, URZ ;  /* 0x0000000d0a0a7899 */ /* 0x000fe4000800063f */
[----:B------:R-:W-:Y:S01]  /*3e50*/  UISETP.GE.AND UP0, UPT, UR20, UR13, UPT ;  /* 0x0000000d1400728c */ /* 0x000fe2000bf06270 */
[----:B------:R-:W2:Y:S03]  /*3e60*/  LDL.LU R241, [R1+0x4] ;  /* 0x0000040001f17983 */ /* 0x000ea60000300800 */
[C---:B------:R-:W-:Y:S01]  /*3e70*/  HMMA.16816.F32.BF16 R8, R232.reuse, R16, RZ ;  /* 0x00000010e808723c */ /* 0x040fe200000418ff */
[----:B------:R-:W2:Y:S04]  /*3e80*/  LDL.LU R242, [R1+0x8] ;  /* 0x0000080001f27983 */ /* 0x000ea80000300800 */
[----:B------:R-:W2:Y:S03]  /*3e90*/  LDL.LU R243, [R1+0xc] ;  /* 0x00000c0001f37983 */ /* 0x000ea60000300800 */
[-C--:B------:R-:W-:Y:S01]  /*3ea0*/  HMMA.16816.F32.BF16 R12, R232, R18.reuse, RZ ;  /* 0x00000012e80c723c */ /* 0x080fe200000418ff */
[----:B------:R-:W-:Y:S04]  /*3eb0*/  STL.64 [R1+0xb0], R22 ;  /* 0x0000b01601007387 */ /* 0x000fe80000100a00 */
[----:B------:R1:W-:Y:S03]  /*3ec0*/  STL.64 [R1+0xa8], R20 ;  /* 0x0000a81401007387 */ /* 0x0003e60000100a00 */
[C---:B------:R-:W-:Y:S01]  /*3ed0*/  HMMA.16816.F32.BF16 R16, R160.reuse, R18, RZ ;  /* 0x00000012a010723c */ /* 0x040fe200000418ff */
[----:B------:R-:W0:Y:S07]  /*3ee0*/  LDGDEPBAR ;  /* 0x00000000000079af */ /* 0x000e2e0000000000 */
[-C--:B------:R-:W-:Y:S08]  /*3ef0*/  HMMA.16816.F32.BF16 R148, R160, R236.reuse, RZ ;  /* 0x000000eca094723c */ /* 0x080ff000000418ff */
[C---:B------:R-:W-:Y:S01]  /*3f00*/  HMMA.16816.F32.BF16 R152, R232.reuse, R236, RZ ;  /* 0x000000ece898723c */ /* 0x040fe200000418ff */
[----:B-1----:R-:W3:Y:S07]  /*3f10*/  LDL.LU R20, [R1+0x10] ;  /* 0x0000100001147983 */ /* 0x002eee0000300800 */
[-C--:B------:R-:W-:Y:S01]  /*3f20*/  HMMA.16816.F32.BF16 R156, R232, R238.reuse, RZ ;  /* 0x000000eee89c723c */ /* 0x080fe200000418ff */
[----:B------:R-:W3:Y:S04]  /*3f30*/  LDL.LU R21, [R1+0x14] ;  /* 0x0000140001157983 */ /* 0x000ee80000300800 */
[----:B------:R-:W4:Y:S03]  /*3f40*/  LDL.LU R22, [R1+0x18] ;  /* 0x0000180001167983 */ /* 0x000f260000300800 */
[----:B------:R-:W-:Y:S01]  /*3f50*/  HMMA.16816.F32.BF16 R160, R160, R238, RZ ;  /* 0x000000eea0a0723c */ /* 0x000fe200000418ff */
[----:B------:R-:W4:Y:S04]  /*3f60*/  LDL.LU R23, [R1+0x1c] ;  /* 0x00001c0001177983 */ /* 0x000f280000300800 */
[----:B------:R1:W-:Y:S03]  /*3f70*/  STL [R1+0xa0], R0 ;  /* 0x0000a00001007387 */ /* 0x0003e60000100800 */
[-C--:B------:R-:W-:Y:S01]  /*3f80*/  HMMA.16816.F32.BF16 R4, R244, R248.reuse, R4 ;  /* 0x000000f8f404723c */ /* 0x080fe20000041804 */
[----:B------:R-:W4:Y:S04]  /*3f90*/  LDL R237, [R1+0x4c] ;  /* 0x00004c0001ed7983 */ /* 0x000f280000100800 */
[----:B-1----:R-:W4:Y:S03]  /*3fa0*/  LDL R0, [R1+0x24] ;  /* 0x0000240001007983 */ /* 0x002f260000100800 */
[C---:B--2---:R-:W-:Y:S01]  /*3fb0*/  HMMA.16816.F32.BF16 R8, R240.reuse, R248, R8 ;  /* 0x000000f8f008723c */ /* 0x044fe20000041808 */
[----:B------:R-:W2:Y:S07]  /*3fc0*/  LDL R249, [R1+0x48] ;  /* 0x0000480001f97983 */ /* 0x000eae0000100800 */
[-C--:B------:R-:W-:Y:S08]  /*3fd0*/  HMMA.16816.F32.BF16 R12, R240, R250.reuse, R12 ;  /* 0x000000faf00c723c */ /* 0x080ff0000004180c */
[C---:B------:R-:W-:Y:S08]  /*3fe0*/  HMMA.16816.F32.BF16 R16, R244.reuse, R250, R16 ;  /* 0x000000faf410723c */ /* 0x040ff00000041810 */
[-C--:B---3--:R-:W-:Y:S08]  /*3ff0*/  HMMA.16816.F32.BF16 R148, R244, R20.reuse, R148 ;  /* 0x00000014f494723c */ /* 0x088ff00000041894 */
[C---:B------:R-:W-:Y:S01]  /*4000*/  HMMA.16816.F32.BF16 R152, R240.reuse, R20, R152 ;  /* 0x00000014f098723c */ /* 0x040fe20000041898 */
[----:B----4-:R-:W-:Y:S07]  /*4010*/  LDSM.16.M88.4 R228, [R237] ;  /* 0x00000000ede4783b */ /* 0x010fee0000000200 */
[-C--:B------:R-:W-:Y:S01]  /*4020*/  HMMA.16816.F32.BF16 R156, R240, R22.reuse, R156 ;  /* 0x00000016f09c723c */ /* 0x080fe2000004189c */
[----:B------:R-:W-:Y:S07]  /*4030*/  LDSM.16.M88.4 R236, [R237+0x800] ;  /* 0x00080000edec783b */ /* 0x000fee0000000200 */
[----:B------:R-:W-:Y:S01]  /*4040*/  HMMA.16816.F32.BF16 R160, R244, R22, R160 ;  /* 0x00000016f4a0723c */ /* 0x000fe200000418a0 */
[----:B------:R1:W5:Y:S04]  /*4050*/  LDL.LU.64 R22, [R1+0xb0] ;  /* 0x0000b00001167983 */ /* 0x0003680000300a00 */
[----:B------:R1:W5:Y:S04]  /*4060*/  LDL.LU.64 R20, [R1+0xa8] ;  /* 0x0000a80001147983 */ /* 0x0003680000300a00 */
[----:B------:R-:W3:Y:S04]  /*4070*/  LDSM.16.MT88.4 R232, [R0+0x1000] ;  /* 0x0010000000e8783b */ /* 0x000ee80000004200 */
[----:B------:R-:W4:Y:S01]  /*4080*/  LDSM.16.MT88.4 R240, [R0+0x5000] ;  /* 0x0050000000f0783b */ /* 0x000f220000004200 */
[-C--:B---3--:R-:W-:Y:S08]  /*4090*/  HMMA.16816.F32.BF16 R4, R228, R232.reuse, R4 ;  /* 0x000000e8e404723c */ /* 0x088ff00000041804 */
[C---:B------:R-:W-:Y:S08]  /*40a0*/  HMMA.16816.F32.BF16 R8, R236.reuse, R232, R8 ;  /* 0x000000e8ec08723c */ /* 0x040ff00000041808 */
[-C--:B------:R-:W-:Y:S08]  /*40b0*/  HMMA.16816.F32.BF16 R12, R236, R234.reuse, R12 ;  /* 0x000000eaec0c723c */ /* 0x080ff0000004180c */
[C---:B------:R-:W-:Y:S01]  /*40c0*/  HMMA.16816.F32.BF16 R16, R228.reuse, R234, R16 ;  /* 0x000000eae410723c */ /* 0x040fe20000041810 */
[----:B------:R-:W-:Y:S07]  /*40d0*/  LDSM.16.MT88.4 R232, [R0+0x1800] ;  /* 0x0018000000e8783b */ /* 0x000fee0000004200 */
[-C--:B----4-:R-:W-:Y:S08]  /*40e0*/  HMMA.16816.F32.BF16 R148, R228, R240.reuse, R148 ;  /* 0x000000f0e494723c */ /* 0x090ff00000041894 */
[C---:B------:R-:W-:Y:S01]  /*40f0*/  HMMA.16816.F32.BF16 R152, R236.reuse, R240, R152 ;  /* 0x000000f0ec98723c */ /* 0x040fe20000041898 */
[----:B------:R-:W3:Y:S07]  /*4100*/  LDL R241, [R1+0x98] ;  /* 0x0000980001f17983 */ /* 0x000eee0000100800 */
[-C--:B------:R-:W-:Y:S01]  /*4110*/  HMMA.16816.F32.BF16 R156, R236, R242.reuse, R156 ;  /* 0x000000f2ec9c723c */ /* 0x080fe2000004189c */
[----:B------:R4:W-:Y:S07]  /*4120*/  LDSM.16.MT88.4 R236, [R0+0x5800] ;  /* 0x0058000000ec783b */ /* 0x0009ee0000004200 */
[----:B------:R-:W-:Y:S07]  /*4130*/  HMMA.16816.F32.BF16 R160, R228, R242, R160 ;  /* 0x000000f2e4a0723c */ /* 0x000fee00000418a0 */
[----:B------:R-:W-:Y:S01]  /*4140*/  IMAD.U32 R230, RZ, RZ, UR10 ;  /* 0x0000000affe67e24 */ /* 0x000fe2000f8e00ff */
[----:B----4-:R1:W5:Y:S04]  /*4150*/  LDL.LU R0, [R1+0xa0] ;  /* 0x0000a00001007983 */ /* 0x0103680000300800 */
[----:B------:R-:W4:Y:S04]  /*4160*/  LDL.64 R242, [R1+0x90] ;  /* 0x0000900001f27983 */ /* 0x000f280000100a00 */
[----:B--2---:R-:W2:Y:S04]  /*4170*/  LDSM.16.M88.4 R244, [R249] ;  /* 0x00000000f9f4783b */ /* 0x004ea80000000200 */
[----:B------:R-:W1:Y:S01]  /*4180*/  LDSM.16.M88.4 R248, [R249+0x800] ;  /* 0x00080000f9f8783b */ /* 0x000e620000000200 */
[-C--:B--2---:R-:W-:Y:S08]  /*4190*/  HMMA.16816.F32.BF16 R4, R244, R232.reuse, R4 ;  /* 0x000000e8f404723c */ /* 0x084ff00000041804 */
[C---:B-1----:R-:W-:Y:S08]  /*41a0*/  HMMA.16816.F32.BF16 R8, R248.reuse, R232, R8 ;  /* 0x000000e8f808723c */ /* 0x042ff00000041808 */
[-C--:B------:R-:W-:Y:S08]  /*41b0*/  HMMA.16816.F32.BF16 R12, R248, R234.reuse, R12 ;  /* 0x000000eaf80c723c */ /* 0x080ff0000004180c */
[C---:B------:R-:W-:Y:S08]  /*41c0*/  HMMA.16816.F32.BF16 R16, R244.reuse, R234, R16 ;  /* 0x000000eaf410723c */ /* 0x040ff00000041810 */
[-C--:B------:R-:W-:Y:S08]  /*41d0*/  HMMA.16816.F32.BF16 R148, R244, R236.reuse, R148 ;  /* 0x000000ecf494723c */ /* 0x080ff00000041894 */
[C---:B------:R-:W-:Y:S08]  /*41e0*/  HMMA.16816.F32.BF16 R152, R248.reuse, R236, R152 ;  /* 0x000000ecf898723c */ /* 0x040ff00000041898 */
[-C--:B------:R-:W-:Y:S08]  /*41f0*/  HMMA.16816.F32.BF16 R156, R248, R238.reuse, R156 ;  /* 0x000000eef89c723c */ /* 0x080ff0000004189c */
[----:B------:R-:W-:Y:S04]  /*4200*/  HMMA.16816.F32.BF16 R160, R244, R238, R160 ;  /* 0x000000eef4a0723c */ /* 0x000fe800000418a0 */
[----:B----4-:R-:W-:Y:S01]  /*4210*/  IADD3 R229, P0, R242, UR10, RZ ;  /* 0x0000000af2e57c10 */ /* 0x010fe2000ff1e0ff */
[----:B------:R-:W-:Y:S03]  /*4220*/  UMOV UR10, UR20 ;  /* 0x00000014000a7c82 */ /* 0x000fe60008000000 */
[----:B---3--:R-:W-:Y:S04]  /*4230*/  LEA.HI.X.SX32 R230, R230, R241, 0x1, P0 ;  /* 0x000000f1e6e67211 */ /* 0x008fe800000f0eff */
[C---:B------:R-:W-:Y:S04]  /*4240*/  LEA R228, P0, R229.reuse, c[0x0][0x220], 0x2 ;  /* 0x00008800e5e47a11 */ /* 0x040fe800078010ff */
[----:B------:R-:W-:Y:S02]  /*4250*/  LEA.HI.X R229, R229, c[0x0][0x224], R230, 0x2, P0 ;  /* 0x00008900e5e57a11 */ /* 0x000fe400000f14e6 */
[----:B------:R-:W-:Y:S03]  /*4260*/  PLOP3.LUT P0, PT, PT, PT, UP0, 0x80, 0x0 ;  /* 0x000000000000781c */ /* 0x000fe60003f0f008 */
[----:B------:R1:W-:Y:S04]  /*4270*/  RED.E.ADD.F32.FTZ.RN.STRONG.GPU [R228.64], R4 ;  /* 0x00000004e400798e */ /* 0x0003e8000c10e792 */
[----:B------:R1:W-:Y:S04]  /*4280*/  RED.E.ADD.F32.FTZ.RN.STRONG.GPU [R228.64+0x400], R5 ;  /* 0x00040005e400798e */ /* 0x0003e8000c10e792 */
        /* <DEDUP_REMOVED lines=29> */
[----:B------:R1:W-:Y:S01]  /*4460*/  RED.E.ADD.F32.FTZ.RN.STRONG.GPU [R228.64+0x7c00], R159 ;  /* 0x007c009fe400798e */ /* 0x0003e2000c10e792 */
[----:B------:R-:W-:-:S05]  /*4470*/  @!P0 BRA `(.L_x_4) ;  /* 0xffffdea000008947 */ /* 0x000fca000383ffff */
.L_x_1:
[----:B-1----:R-:W2:Y:S01]  /*4480*/  LDL.LU R6, [R1+0x54] ;  /* 0x0000540001067983 */ /* 0x002ea20000300800 */
[----:B-----5:R-:W-:-:S02]  /*4490*/  F2FP.BF16.PACK_AB R0, R21, R20 ;  /* 0x000000141500723e */ /* 0x020fc400000010ff */
[----:B------:R-:W-:Y:S01]  /*44a0*/  F2FP.BF16.PACK_AB R153, R23, R22 ;  /* 0x000000161799723e */ /* 0x000fe200000010ff */
[----:B------:R-:W3:Y:S01]  /*44b0*/  LDL.LU.64 R4, [R1+0x70] ;  /* 0x0000700001047983 */ /* 0x000ee20000300a00 */
[----:B------:R-:W-:Y:S02]  /*44c0*/  F2FP.BF16.PACK_AB R148, R33, R32 ;  /* 0x000000202194723e */ /* 0x000fe400000010ff */
[----:B------:R-:W-:Y:S01]  /*44d0*/  F2FP.BF16.PACK_AB R155, R25, R24 ;  /* 0x00000018199b723e */ /* 0x000fe200000010ff */
[----:B------:R-:W4:Y:S01]  /*44e0*/  LDL.LU R7, [R1+0x9c] ;  /* 0x00009c0001077983 */ /* 0x000f220000300800 */
[----:B------:R-:W-:Y:S01]  /*44f0*/  F2FP.BF16.PACK_AB R154, R27, R26 ;  /* 0x0000001a1b9a723e */ /* 0x000fe200000010ff */
[----:B------:R-:W-:Y:S01]  /*4500*/  FMUL.FTZ R84, R84, c[0x0][0x298] ;  /* 0x0000a60054547a20 */ /* 0x000fe20000410000 */
        /* <DEDUP_REMOVED lines=9> */
[----:B------:R-:W1:Y:S01]  /*45a0*/  S2R R38, SR_TID.X ;  /* 0x0000000000267919 */ /* 0x000e620000002100 */
        /* <DEDUP_REMOVED lines=72> */
[----:B-1----:R-:W-:Y:S01]  /*4a30*/  SHF.R.S32.HI R8, RZ, 0x1f, R38 ;  /* 0x0000001fff087819 */ /* 0x002fe20000011426 */
        /* <DEDUP_REMOVED lines=11> */
[----:B------:R-:W-:Y:S01]  /*4af0*/  LEA.HI R8, R8, R38, RZ, 0x5 ;  /* 0x0000002608087211 */ /* 0x000fe200078f28ff */
[----:B------:R-:W-:Y:S01]  /*4b00*/  FMUL.FTZ R11, R133, c[0x0][0x298] ;  /* 0x0000a600850b7a20 */ /* 0x000fe20000410000 */
[----:B------:R-:W-:Y:S01]  /*4b10*/  F2FP.BF16.PACK_AB R13, R13, R124 ;  /* 0x0000007c0d0d723e */ /* 0x000fe200000010ff */
[----:B------:R-:W-:Y:S01]  /*4b20*/  FMUL.FTZ R134, R134, c[0x0][0x298] ;  /* 0x0000a60086867a20 */ /* 0x000fe20000410000 */
[----:B------:R-:W-:Y:S01]  /*4b30*/  F2FP.BF16.PACK_AB R12, R12, R126 ;  /* 0x0000007e0c0c723e */ /* 0x000fe200000010ff */
[----:B------:R-:W-:Y:S01]  /*4b40*/  FMUL.FTZ R10, R135, c[0x0][0x298] ;  /* 0x0000a600870a7a20 */ /* 0x000fe20000410000 */
[----:B------:R-:W-:Y:S01]  /*4b50*/  F2FP.BF16.PACK_AB R11, R11, R132 ;  /* 0x000000840b0b723e */ /* 0x000fe200000010ff */
[----:B------:R-:W-:Y:S01]  /*4b60*/  FMUL.FTZ R144, R144, c[0x0][0x298] ;  /* 0x0000a60090907a20 */ /* 0x000fe20000410000 */
[----:B------:R-:W-:Y:S01]  /*4b70*/  SHF.R.S32.HI R8, RZ, 0x5, R8 ;  /* 0x00000005ff087819 */ /* 0x000fe20000011408 */
[----:B------:R-:W-:Y:S01]  /*4b80*/  FMUL.FTZ R146, R146, c[0x0][0x298] ;  /* 0x0000a60092927a20 */ /* 0x000fe20000410000 */
[----:B------:R-:W-:Y:S01]  /*4b90*/  F2FP.BF16.PACK_AB R10, R10, R134 ;  /* 0x000000860a0a723e */ /* 0x000fe200000010ff */
[----:B------:R-:W-:Y:S01]  /*4ba0*/  FMUL.FTZ R136, R136, c[0x0][0x298] ;  /* 0x0000a60088887a20 */ /* 0x000fe20000410000 */
[----:B------:R-:W-:Y:S01]  /*4bb0*/  USHF.R.S32.HI UR6, URZ, 0x1f, UR12 ;  /* 0x0000001f3f067899 */ /* 0x000fe2000801140c */
[----:B------:R-:W-:Y:S01]  /*4bc0*/  FMUL.FTZ R9, R137, c[0x0][0x298] ;  /* 0x0000a60089097a20 */ /* 0x000fe20000410000 */
[----:B------:R-:W-:Y:S01]  /*4bd0*/  ULDC.64 UR4, c[0x0][0x340] ;  /* 0x0000d00000047ab9 */ /* 0x000fe20000000a00 */
[----:B------:R-:W-:Y:S01]  /*4be0*/  FMUL.FTZ R138, R138, c[0x0][0x298] ;  /* 0x0000a6008a8a7a20 */ /* 0x000fe20000410000 */
[----:B------:R-:W-:Y:S01]  /*4bf0*/  UIMAD UR4, UR6, UR4, URZ ;  /* 0x00000004060472a4 */ /* 0x000fe2000f8e023f */
[----:B------:R-:W-:Y:S01]  /*4c00*/  FMUL.FTZ R140, R140, c[0x0][0x298] ;  /* 0x0000a6008c8c7a20 */ /* 0x000fe20000410000 */
[----:B------:R-:W-:Y:S01]  /*4c10*/  F2FP.BF16.PACK_AB R9, R9, R136 ;  /* 0x000000880909723e */ /* 0x000fe200000010ff */
[----:B------:R-:W-:Y:S01]  /*4c20*/  FMUL.FTZ R37, R141, c[0x0][0x298] ;  /* 0x0000a6008d257a20 */ /* 0x000fe20000410000 */
[----:B------:R-:W-:Y:S01]  /*4c30*/  UIMAD UR4, UR12, UR5, UR4 ;  /* 0x000000050c0472a4 */ /* 0x000fe2000f8e0204 */
[----:B------:R-:W-:Y:S01]  /*4c40*/  FMUL.FTZ R142, R142, c[0x0][0x298] ;  /* 0x0000a6008e8e7a20 */ /* 0x000fe20000410000 */
[----:B------:R-:W-:Y:S01]  /*4c50*/  BSSY B0, `(.L_x_5) ;  /* 0x0000094000007945 */ /* 0x000fe20003800000 */
[----:B------:R-:W-:Y:S01]  /*4c60*/  FMUL.FTZ R36, R143, c[0x0][0x298] ;  /* 0x0000a6008f247a20 */ /* 0x000fe20000410000 */
[----:B------:R-:W-:Y:S01]  /*4c70*/  F2FP.BF16.PACK_AB R37, R37, R140 ;  /* 0x0000008c2525723e */ /* 0x000fe200000010ff */
[----:B------:R-:W-:-:S03]  /*4c80*/  IMAD.SHL.U32 R39, R8, 0x40, RZ ;  /* 0x0000004008277824 */ /* 0x000fc600078e00ff */
[----:B------:R-:W-:Y:S02]  /*4c90*/  F2FP.BF16.PACK_AB R36, R36, R142 ;  /* 0x0000008e2424723e */ /* 0x000fe400000010ff */
[----:B------:R-:W-:Y:S01]  /*4ca0*/  LOP3.LUT R39, R39, 0x1c0, RZ, 0xc0, !PT ;  /* 0x000001c027277812 */ /* 0x000fe200078ec0ff */
[----:B--2---:R-:W-:Y:S01]  /*4cb0*/  IMAD.MOV.U32 R156, RZ, RZ, R6 ;  /* 0x000000ffff9c7224 */ /* 0x004fe200078e0006 */
[----:B------:R-:W-:Y:S01]  /*4cc0*/  BAR.SYNC.DEFER_BLOCKING 0x1, 0x100 ;  /* 0x0044000000007b1d */ /* 0x000fe20000010000 */
[----:B------:R-:W-:Y:S02]  /*4cd0*/  FMUL.FTZ R6, R145, c[0x0][0x298] ;  /* 0x0000a60091067a20 */ /* 0x000fe40000410000 */
[----:B---3--:R-:W-:Y:S01]  /*4ce0*/  IMAD.MOV.U32 R158, RZ, RZ, R4 ;  /* 0x000000ffff9e7224 */ /* 0x008fe200078e0004 */
[----:B------:R-:W-:Y:S01]  /*4cf0*/  IADD3 R3, R156, 0x440, RZ ;  /* 0x000004409c037810 */ /* 0x000fe20007ffe0ff */
[----:B------:R-:W-:Y:S01]  /*4d00*/  IMAD.MOV.U32 R159, RZ, RZ, R5 ;  /* 0x000000ffff9f7224 */ /* 0x000fe200078e0005 */
[----:B------:R-:W-:Y:S01]  /*4d10*/  F2FP.BF16.PACK_AB R4, R35, R34 ;  /* 0x000000222304723e */ /* 0x000fe200000010ff */
[----:B------:R-:W-:Y:S01]  /*4d20*/  FMUL.FTZ R35, R85, c[0x0][0x298] ;  /* 0x0000a60055237a20 */ /* 0x000fe20000410000 */
[----:B----4-:R-:W-:Y:S01]  /*4d30*/  ISETP.NE.AND P0, PT, R7, RZ, PT ;  /* 0x000000ff0700720c */ /* 0x010fe20003f05270 */
[----:B------:R-:W-:Y:S01]  /*4d40*/  FMUL.FTZ R34, R87, c[0x0][0x298] ;  /* 0x0000a60057227a20 */ /* 0x000fe20000410000 */
[----:B------:R-:W-:Y:S01]  /*4d50*/  SHF.R.S32.HI R2, RZ, 0x1f, R158 ;  /* 0x0000001fff027819 */ /* 0x000fe2000001149e */
[----:B------:R-:W-:Y:S01]  /*4d60*/  FMUL.FTZ R5, R147, c[0x0][0x298] ;  /* 0x0000a60093057a20 */ /* 0x000fe20000410000 */
[----:B------:R-:W-:Y:S01]  /*4d70*/  F2FP.BF16.PACK_AB R35, R35, R84 ;  /* 0x000000542323723e */ /* 0x000fe200000010ff */
[----:B------:R-:W-:Y:S01]  /*4d80*/  FMUL.FTZ R7, R139, c[0x0][0x298] ;  /* 0x0000a6008b077a20 */ /* 0x000fe20000410000 */
[----:B------:R-:W-:-:S02]  /*4d90*/  F2FP.BF16.PACK_AB R34, R34, R86 ;  /* 0x000000562222723e */ /* 0x000fc400000010ff */
[----:B------:R-:W-:Y:S02]  /*4da0*/  LEA.HI R2, R2, R158, RZ, 0x5 ;  /* 0x0000009e02027211 */ /* 0x000fe400078f28ff */
[----:B------:R-:W-:Y:S02]  /*4db0*/  F2FP.BF16.PACK_AB R6, R6, R144 ;  /* 0x000000900606723e */ /* 0x000fe400000010ff */
[----:B------:R-:W-:Y:S02]  /*4dc0*/  LOP3.LUT R2, R2, 0xffffffe0, RZ, 0xc0, !PT ;  /* 0xffffffe002027812 */ /* 0x000fe400078ec0ff */
[----:B------:R-:W-:Y:S01]  /*4dd0*/  @P0 IADD3 R3, R156, 0x3c0, RZ ;  /* 0x000003c09c030810 */ /* 0x000fe20007ffe0ff */
[----:B------:R1:W-:Y:S01]  /*4de0*/  STS [R156+0x8080], R0 ;  /* 0x008080009c007388 */ /* 0x0003e20000000800 */
[----:B------:R-:W-:Y:S01]  /*4df0*/  F2FP.BF16.PACK_AB R5, R5, R146 ;  /* 0x000000920505723e */ /* 0x000fe200000010ff */
[----:B------:R-:W-:Y:S01]  /*4e00*/  IMAD.IADD R2, R158, 0x1, -R2 ;  /* 0x000000019e027824 */ /* 0x000fe200078e0a02 */
[----:B------:R-:W-:Y:S01]  /*4e10*/  F2FP.BF16.PACK_AB R7, R7, R138 ;  /* 0x0000008a0707723e */ /* 0x000fe200000010ff */
[----:B------:R-:W-:Y:S03]  /*4e20*/  STS [R156+0x8480], R153 ;  /* 0x008480999c007388 */ /* 0x000fe60000000800 */
[----:B------:R-:W-:-:S02]  /*4e30*/  SHF.R.S32.HI R38, RZ, 0x1f, R2 ;  /* 0x0000001fff267819 */ /* 0x000fc40000011402 */
[C---:B-1----:R-:W-:Y:S02]  /*4e40*/  IADD3 R0, R156.reuse, 0x40, RZ ;  /* 0x000000409c007810 */ /* 0x042fe40007ffe0ff */
[----:B------:R-:W-:-:S05]  /*4e50*/  @P0 IADD3 R0, R156, -0x40, RZ ;  /* 0xffffffc09c000810 */ /* 0x000fca0007ffe0ff */
[----:B------:R-:W-:Y:S04]  /*4e60*/  STS [R0+0x8080], R148 ;  /* 0x0080809400007388 */ /* 0x000fe80000000800 */
[----:B------:R1:W-:Y:S04]  /*4e70*/  STS [R3+0x8080], R4 ;  /* 0x0080800403007388 */ /* 0x0003e80000000800 */
[----:B------:R-:W-:Y:S04]  /*4e80*/  STS [R156+0x9080], R155 ;  /* 0x0090809b9c007388 */ /* 0x000fe80000000800 */
[----:B------:R-:W-:Y:S04]  /*4e90*/  STS [R156+0x9480], R154 ;  /* 0x0094809a9c007388 */ /* 0x000fe80000000800 */
[----:B------:R-:W-:Y:S04]  /*4ea0*/  STS [R0+0x9080], R152 ;  /* 0x0090809800007388 */ /* 0x000fe80000000800 */
[----:B------:R-:W-:Y:S04]  /*4eb0*/  STS [R0+0x9480], R150 ;  /* 0x0094809600007388 */ /* 0x000fe80000000800 */
[----:B------:R-:W-:Y:S04]  /*4ec0*/  STS [R156+0xa080], R151 ;  /* 0x00a080979c007388 */ /* 0x000fe80000000800 */
[----:B------:R-:W-:Y:S01]  /*4ed0*/  STS [R156+0xa480], R149 ;  /* 0x00a480959c007388 */ /* 0x000fe20000000800 */
[----:B-1----:R-:W-:Y:S01]  /*4ee0*/  IMAD.SHL.U32 R4, R2, 0x8, RZ ;  /* 0x0000000802047824 */ /* 0x002fe200078e00ff */
[----:B------:R-:W-:-:S02]  /*4ef0*/  LEA.HI R2, R38, R2, RZ, 0x3 ;  /* 0x0000000226027211 */ /* 0x000fc400078f18ff */
[----:B------:R-:W-:Y:S02]  /*4f00*/  STS [R0+0xa080], R48 ;  /* 0x00a0803000007388 */ /* 0x000fe40000000800 */
[----:B------:R-:W-:Y:S01]  /*4f10*/  LOP3.LUT R38, R39, 0x38, R4, 0xf8, !PT ;  /* 0x0000003827267812 */ /* 0x000fe200078ef804 */
[----:B------:R-:W-:Y:S01]  /*4f20*/  IMAD.SHL.U32 R2, R2, 0x200, RZ ;  /* 0x0000020002027824 */ /* 0x000fe200078e00ff */
[----:B------:R-:W-:Y:S01]  /*4f30*/  STS [R0+0xa480], R50 ;  /* 0x00a4803200007388 */ /* 0x000fe20000000800 */
[----:B------:R-:W-:-:S03]  /*4f40*/  SHF.R.U32.HI R39, RZ, 0x3, R39 ;  /* 0x00000003ff277819 */ /* 0x000fc60000011627 */
[----:B------:R-:W-:Y:S01]  /*4f50*/  STS [R156+0xb080], R40 ;  /* 0x00b080289c007388 */ /* 0x000fe20000000800 */
[----:B------:R-:W-:-:S03]  /*4f60*/  LOP3.LUT R38, R38, R39, RZ, 0x3c, !PT ;  /* 0x0000002726267212 */ /* 0x000fc600078e3cff */
[----:B------:R-:W-:Y:S01]  /*4f70*/  STS [R156+0xb480], R42 ;  /* 0x00b4802a9c007388 */ /* 0x000fe20000000800 */
[----:B------:R-:W-:-:S03]  /*4f80*/  LOP3.LUT R2, R38, 0x7ffff000, R2, 0xf8, !PT ;  /* 0x7ffff00026027812 */ /* 0x000fc600078ef802 */
[----:B------:R-:W-:Y:S04]  /*4f90*/  STS [R0+0xb080], R44 ;  /* 0x00b0802c00007388 */ /* 0x000fe80000000800 */
        /* <DEDUP_REMOVED lines=40> */
[----:B------:R1:W-:Y:S04]  /*5220*/  STS [R0+0x5480], R12 ;  /* 0x0054800c00007388 */ /* 0x0003e80000000800 */
[----:B------:R-:W-:Y:S04]  /*5230*/  STS [R156+0x6080], R11 ;  /* 0x0060800b9c007388 */ /* 0x000fe80000000800 */
[----:B------:R-:W-:Y:S04]  /*5240*/  STS [R156+0x6480], R10 ;  /* 0x0064800a9c007388 */ /* 0x000fe80000000800 */
[----:B------:R2:W-:Y:S04]  /*5250*/  STS [R0+0x6080], R6 ;  /* 0x0060800600007388 */ /* 0x0005e80000000800 */
[----:B------:R3:W-:Y:S04]  /*5260*/  STS [R0+0x6480], R5 ;  /* 0x0064800500007388 */ /* 0x0007e80000000800 */
[----:B------:R4:W-:Y:S04]  /*5270*/  STS [R156+0x7080], R9 ;  /* 0x007080099c007388 */ /* 0x0009e80000000800 */
[----:B------:R4:W-:Y:S04]  /*5280*/  STS [R156+0x7480], R7 ;  /* 0x007480079c007388 */ /* 0x0009e80000000800 */
[----:B------:R-:W-:Y:S04]  /*5290*/  STS [R0+0x7080], R37 ;  /* 0x0070802500007388 */ /* 0x000fe80000000800 */
[----:B------:R4:W-:Y:S04]  /*52a0*/  STS [R0+0x7480], R36 ;  /* 0x0074802400007388 */ /* 0x0009e80000000800 */
[----:B-1----:R-:W1:Y:S01]  /*52b0*/  S2R R12, SR_CTAID.X ;  /* 0x00000000000c7919 */ /* 0x002e620000002500 */
[----:B--2---:R-:W-:-:S03]  /*52c0*/  IMAD.SHL.U32 R6, R2, 0x2, RZ ;  /* 0x0000000202067824 */ /* 0x004fc600078e00ff */
[----:B------:R-:W-:Y:S01]  /*52d0*/  BAR.SYNC.DEFER_BLOCKING 0x1, 0x100 ;  /* 0x0044000000007b1d */ /* 0x000fe20000010000 */
[----:B---3--:R-:W-:Y:S02]  /*52e0*/  SHF.R.S32.HI R5, RZ, 0x1f, R4 ;  /* 0x0000001fff057819 */ /* 0x008fe40000011404 */
[----:B----4-:R-:W-:-:S03]  /*52f0*/  SHF.R.S32.HI R9, RZ, 0x1f, R8 ;  /* 0x0000001fff097819 */ /* 0x010fc60000011408 */
[----:B------:R-:W2:Y:S01]  /*5300*/  S2R R22, SR_CTAID.Y ;  /* 0x0000000000167919 */ /* 0x000ea20000002600 */
[----:B------:R-:W-:-:S04]  /*5310*/  IMAD.MOV.U32 R7, RZ, RZ, -0x40 ;  /* 0xffffffc0ff077424 */ /* 0x000fc800078e00ff */
[----:B-1----:R-:W-:Y:S01]  /*5320*/  IMAD R7, R12, R7, c[0x0][0x2f0] ;  /* 0x0000bc000c077624 */ /* 0x002fe200078e0207 */
[----:B------:R1:W3:Y:S04]  /*5330*/  LDS.128 R24, [R6+0x8480] ;  /* 0x0084800006187984 */ /* 0x0002e80000000c00 */
[----:B------:R-:W-:Y:S01]  /*5340*/  IMNMX R20, R7, 0x40, PT ;  /* 0x0000004007147817 */ /* 0x000fe20003800200 */
[----:B------:R1:W4:Y:S03]  /*5350*/  LDS.128 R28, [R6+0x8880] ;  /* 0x00888000061c7984 */ /* 0x0003260000000c00 */
[----:B------:R-:W-:Y:S01]  /*5360*/  ISETP.GE.AND P1, PT, R8, R20, PT ;  /* 0x000000140800720c */ /* 0x000fe20003f26270 */
[----:B--2---:R-:W-:Y:S01]  /*5370*/  IMAD.WIDE.U32 R2, R22, c[0x0][0x338], R4 ;  /* 0x0000ce0016027a25 */ /* 0x004fe200078e0004 */
[----:B------:R-:W-:Y:S01]  /*5380*/  SHF.R.S32.HI R23, RZ, 0x1f, R22 ;  /* 0x0000001fff177819 */ /* 0x000fe20000011416 */
[----:B------:R1:W2:Y:S01]  /*5390*/  LDS.128 R32, [R6+0x8c80] ;  /* 0x008c800006207984 */ /* 0x0002a20000000c00 */
[----:B------:R-:W-:-:S02]  /*53a0*/  ISETP.GE.OR P0, PT, R4, c[0x0][0x324], P1 ;  /* 0x0000c90004007a0c */ /* 0x000fc40000f06670 */
[----:B------:R-:W-:Y:S01]  /*53b0*/  P2R R21, PR, RZ, 0x2 ;  /* 0x00000002ff157803 */ /* 0x000fe20000000000 */
[----:B------:R1:W1:Y:S01]  /*53c0*/  LDS.128 R36, [R6+0x9080] ;  /* 0x0090800006247984 */ /* 0x0002620000000c00 */
[----:B------:R-:W-:-:S03]  /*53d0*/  IMAD R0, R23, c[0x0][0x338], RZ ;  /* 0x0000ce0017007a24 */ /* 0x000fc600078e02ff */
[----:B------:R1:W1:Y:S01]  /*53e0*/  LDS.128 R40, [R6+0x9480] ;  /* 0x0094800006287984 */ /* 0x0002620000000c00 */
[----:B------:R-:W-:-:S03]  /*53f0*/  IMAD R0, R22, c[0x0][0x33c], R0 ;  /* 0x0000cf0016007a24 */ /* 0x000fc600078e0200 */
[----:B------:R1:W1:Y:S01]  /*5400*/  LDS.128 R44, [R6+0x9880] ;  /* 0x00988000062c7984 */ /* 0x0002620000000c00 */
[----:B------:R-:W-:Y:S02]  /*5410*/  IMAD.IADD R3, R3, 0x1, R0 ;  /* 0x0000000103037824 */ /* 0x000fe400078e0200 */
[----:B------:R-:W-:Y:S01]  /*5420*/  IMAD.U32 R0, RZ, RZ, UR12 ;  /* 0x0000000cff007e24 */ /* 0x000fe2000f8e00ff */
[----:B------:R1:W1:Y:S03]  /*5430*/  LDS.128 R48, [R6+0x9c80] ;  /* 0x009c800006307984 */ /* 0x0002660000000c00 */
[----:B------:R-:W-:Y:S01]  /*5440*/  IMAD.WIDE.U32 R10, R0, c[0x0][0x340], R2 ;  /* 0x0000d000000a7a25 */ /* 0x000fe200078e0002 */
[----:B------:R1:W1:Y:S03]  /*5450*/  LDS.128 R52, [R6+0x80] ;  /* 0x0000800006347984 */ /* 0x0002660000000c00 */
[----:B------:R-:W-:Y:S01]  /*5460*/  IMAD.WIDE R2, R12, 0x40, R8 ;  /* 0x000000400c027825 */ /* 0x000fe200078e0208 */
[----:B------:R1:W1:Y:S01]  /*5470*/  LDS.128 R56, [R6+0x480] ;  /* 0x0004800006387984 */ /* 0x0002620000000c00 */
[----:B------:R-:W-:-:S03]  /*5480*/  IADD3 R7, R11, UR4, RZ ;  /* 0x000000040b077c10 */ /* 0x000fc6000fffe0ff */
[----:B------:R1:W1:Y:S04]  /*5490*/  LDS.128 R60, [R6+0x880] ;  /* 0x00088000063c7984 */ /* 0x0002680000000c00 */
[----:B------:R1:W1:Y:S04]  /*54a0*/  LDS.128 R64, [R6+0xc80] ;  /* 0x000c800006407984 */ /* 0x0002680000000c00 */
[----:B------:R1:W1:Y:S04]  /*54b0*/  LDS.128 R68, [R6+0x1080] ;  /* 0x0010800006447984 */ /* 0x0002680000000c00 */
[----:B------:R1:W1:Y:S04]  /*54c0*/  LDS.128 R72, [R6+0x1480] ;  /* 0x0014800006487984 */ /* 0x0002680000000c00 */
[----:B------:R1:W1:Y:S04]  /*54d0*/  LDS.128 R76, [R6+0x1880] ;  /* 0x00188000064c7984 */ /* 0x0002680000000c00 */
[----:B------:R1:W1:Y:S01]  /*54e0*/  LDS.128 R80, [R6+0x1c80] ;  /* 0x001c800006507984 */ /* 0x0002620000000c00 */
[----:B------:R-:W-:Y:S05]  /*54f0*/  @P0 BRA `(.L_x_6) ;  /* 0x0000009000000947 */ /* 0x000fea0003800000 */
[----:B--234-:R2:W3:Y:S01]  /*5500*/  LDS.128 R16, [R6+0x8080] ;  /* 0x0080800006107984 */ /* 0x01c4e20000000c00 */
[----:B------:R-:W-:-:S04]  /*5510*/  IMAD R0, R3, c[0x0][0x330], RZ ;  /* 0x0000cc0003007a24 */ /* 0x000fc800078e02ff */
[----:B------:R-:W-:Y:S01]  /*5520*/  IMAD R0, R2, c[0x0][0x334], R0 ;  /* 0x0000cd0002007a24 */ /* 0x000fe200078e0200 */
[----:B-12---:R-:W-:-:S05]  /*5530*/  MOV R6, R10 ;  /* 0x0000000a00067202 */ /* 0x006fca0000000f00 */
[----:B------:R-:W-:-:S05]  /*5540*/  IMAD.WIDE.U32 R12, R2, c[0x0][0x330], R6 ;  /* 0x0000cc00020c7a25 */ /* 0x000fca00078e0006 */
[----:B------:R-:W-:Y:S02]  /*5550*/  IADD3 R0, R13, R0, RZ ;  /* 0x000000000d007210 */ /* 0x000fe40007ffe0ff */
[----:B------:R-:W-:-:S04]  /*5560*/  LEA R14, P0, R12, c[0x0][0x318], 0x1 ;  /* 0x0000c6000c0e7a11 */ /* 0x000fc800078008ff */
[----:B------:R-:W-:-:S05]  /*5570*/  LEA.HI.X R15, R12, c[0x0][0x31c], R0, 0x1, P0 ;  /* 0x0000c7000c0f7a11 */ /* 0x000fca00000f0c00 */
[----:B---3--:R1:W-:Y:S04]  /*5580*/  STG.E.128 [R14.64], R16 ;  /* 0x000000100e007986 */ /* 0x0083e8000c101d12 */
.L_x_6:
[----:B--234-:R-:W-:Y:S05]  /*5590*/  BSYNC B0 ;  /* 0x0000000000007941 */ /* 0x01cfea0003800000 */
.L_x_5:
[----:B------:R-:W-:Y:S01]  /*55a0*/  IADD3 R0, R8, 0x8, RZ ;  /* 0x0000000808007810 */ /* 0x000fe20007ffe0ff */
[----:B------:R-:W-:Y:S03]  /*55b0*/  BSSY B0, `(.L_x_7) ;  /* 0x0000010000007945 */ /* 0x000fe60003800000 */
[----:B------:R-:W-:-:S04]  /*55c0*/  ISETP.GE.AND P0, PT, R0, R20, PT ;  /* 0x000000140000720c */ /* 0x000fc80003f06270 */
[----:B-1----:R-:W-:Y:S02]  /*55d0*/  P2R R16, PR, RZ, 0x1 ;  /* 0x00000001ff107803 */ /* 0x002fe40000000000 */
[----:B------:R-:W-:-:S13]  /*55e0*/  ISETP.GE.OR P0, PT, R4, c[0x0][0x324], P0 ;  /* 0x0000c90004007a0c */ /* 0x000fda0000706670 */
[----:B------:R-:W-:Y:S05]  /*55f0*/  @P0 BRA `(.L_x_8) ;  /* 0x000000b000000947 */ /* 0x000fea0003800000 */
[----:B------:R-:W-:Y:S02]  /*5600*/  IADD3 R0, P0, R2, 0x8, RZ ;  /* 0x0000000802007810 */ /* 0x000fe40007f1e0ff */
[----:B------:R-:W-:-:S03]  /*5610*/  MOV R13, R7 ;  /* 0x00000007000d7202 */ /* 0x000fc60000000f00 */
[----:B------:R-:W-:-:S04]  /*5620*/  IMAD.X R12, RZ, RZ, R3, P0 ;  /* 0x000000ffff0c7224 */ /* 0x000fc800000e0603 */
[----:B------:R-:W-:Y:S02]  /*5630*/  IMAD R14, R12, c[0x0][0x330], RZ ;  /* 0x0000cc000c0e7a24 */ /* 0x000fe400078e02ff */
[----:B------:R-:W-:-:S04]  /*5640*/  IMAD.MOV.U32 R12, RZ, RZ, R10 ;  /* 0x000000ffff0c7224 */ /* 0x000fc800078e000a */
[----:B------:R-:W-:-:S04]  /*5650*/  IMAD.WIDE.U32 R12, R0, c[0x0][0x330], R12 ;  /* 0x0000cc00000c7a25 */ /* 0x000fc800078e000c */
[----:B------:R-:W-:Y:S01]  /*5660*/  IMAD R0, R0, c[0x0][0x334], R14 ;  /* 0x0000cd0000007a24 */ /* 0x000fe200078e020e */
[----:B------:R-:W-:-:S04]  /*5670*/  LEA R14, P0, R12, c[0x0][0x318], 0x1 ;  /* 0x0000c6000c0e7a11 */ /* 0x000fc800078008ff */
[----:B------:R-:W-:-:S04]  /*5680*/  IADD3 R0, R13, R0, RZ ;  /* 0x000000000d007210 */ /* 0x000fc80007ffe0ff */
[----:B------:R-:W-:-:S05]  /*5690*/  LEA.HI.X R15, R12, c[0x0][0x31c], R0, 0x1, P0 ;  /* 0x0000c7000c0f7a11 */ /* 0x000fca00000f0c00 */
[----:B------:R1:W-:Y:S02]  /*56a0*/  STG.E.128 [R14.64], R24 ;  /* 0x000000180e007986 */ /* 0x0003e4000c101d12 */
.L_x_8:
[----:B------:R-:W-:Y:S05]  /*56b0*/  BSYNC B0 ;  /* 0x0000000000007941 */ /* 0x000fea0003800000 */
.L_x_7:
[----:B------:R-:W-:Y:S01]  /*56c0*/  IADD3 R0, R8, 0x10, RZ ;  /* 0x0000001008007810 */ /* 0x000fe20007ffe0ff */
[----:B------:R-:W-:Y:S03]  /*56d0*/  BSSY B0, `(.L_x_9) ;  /* 0x000000f000007945 */ /* 0x000fe60003800000 */
[----:B------:R-:W-:-:S04]  /*56e0*/  ISETP.GE.AND P6, PT, R0, R20, PT ;  /* 0x000000140000720c */ /* 0x000fc80003fc6270 */
[----:B------:R-:W-:-:S13]  /*56f0*/  ISETP.GE.OR P0, PT, R4, c[0x0][0x324], P6 ;  /* 0x0000c90004007a0c */ /* 0x000fda0003706670 */
[----:B------:R-:W-:Y:S05]  /*5700*/  @P0 BRA `(.L_x_10) ;  /* 0x000000b000000947 */ /* 0x000fea0003800000 */
[----:B------:R-:W-:Y:S02]  /*5710*/  IADD3 R0, P0, R2, 0x10, RZ ;  /* 0x0000001002007810 */ /* 0x000fe40007f1e0ff */
[----:B------:R-:W-:-:S03]  /*5720*/  MOV R13, R7 ;  /* 0x00000007000d7202 */ /* 0x000fc60000000f00 */
[----:B------:R-:W-:-:S04]  /*5730*/  IMAD.X R12, RZ, RZ, R3, P0 ;  /* 0x000000ffff0c7224 */ /* 0x000fc800000e0603 */
[----:B-1----:R-:W-:Y:S02]  /*5740*/  IMAD R14, R12, c[0x0][0x330], RZ ;  /* 0x0000cc000c0e7a24 */ /* 0x002fe400078e02ff */
[----:B------:R-:W-:-:S04]  /*5750*/  IMAD.MOV.U32 R12, RZ, RZ, R10 ;  /* 0x000000ffff0c7224 */ /* 0x000fc800078e000a */
[----:B------:R-:W-:-:S04]  /*5760*/  IMAD.WIDE.U32 R12, R0, c[0x0][0x330], R12 ;  /* 0x0000cc00000c7a25 */ /* 0x000fc800078e000c */
[----:B------:R-:W-:Y:S01]  /*5770*/  IMAD R0, R0, c[0x0][0x334], R14 ;  /* 0x0000cd0000007a24 */ /* 0x000fe200078e020e */
[----:B------:R-:W-:-:S04]  /*5780*/  LEA R14, P0, R12, c[0x0][0x318], 0x1 ;  /* 0x0000c6000c0e7a11 */ /* 0x000fc800078008ff */
[----:B------:R-:W-:-:S04]  /*5790*/  IADD3 R0, R13, R0, RZ ;  /* 0x000000000d007210 */ /* 0x000fc80007ffe0ff */
[----:B------:R-:W-:-:S05]  /*57a0*/  LEA.HI.X R15, R12, c[0x0][0x31c], R0, 0x1, P0 ;  /* 0x0000c7000c0f7a11 */ /* 0x000fca00000f0c00 */
[----:B------:R1:W-:Y:S02]  /*57b0*/  STG.E.128 [R14.64], R28 ;  /* 0x0000001c0e007986 */ /* 0x0003e4000c101d12 */
.L_x_10:
[----:B------:R-:W-:Y:S05]  /*57c0*/  BSYNC B0 ;  /* 0x0000000000007941 */ /* 0x000fea0003800000 */
.L_x_9:
        /* <DEDUP_REMOVED lines=16> */
.L_x_12:
[----:B------:R-:W-:Y:S05]  /*58d0*/  BSYNC B0 ;  /* 0x0000000000007941 */ /* 0x000fea0003800000 */
.L_x_11:
        /* <DEDUP_REMOVED lines=16> */
.L_x_14:
[----:B------:R-:W-:Y:S05]  /*59e0*/  BSYNC B0 ;  /* 0x0000000000007941 */ /* 0x000fea0003800000 */
.L_x_13:
        /* <DEDUP_REMOVED lines=16> */
.L_x_16:
[----:B------:R-:W-:Y:S05]  /*5af0*/  BSYNC B0 ;  /* 0x0000000000007941 */ /* 0x000fea0003800000 */
.L_x_15:
        /* <DEDUP_REMOVED lines=16> */
.L_x_18:
[----:B------:R-:W-:Y:S05]  /*5c00*/  BSYNC B0 ;  /* 0x0000000000007941 */ /* 0x000fea0003800000 */
.L_x_17:
[----:B------:R-:W-:Y:S01]  /*5c10*/  IADD3 R0, R8, 0x38, RZ ;  /* 0x0000003808007810 */ /* 0x000fe20007ffe0ff */
[----:B------:R-:W-:Y:S03]  /*5c20*/  BSSY B0, `(.L_x_19) ;  /* 0x000000e000007945 */ /* 0x000fe60003800000 */
[----:B------:R-:W-:-:S04]  /*5c30*/  ISETP.GE.AND P1, PT, R0, R20, PT ;  /* 0x000000140000720c */ /* 0x000fc80003f26270 */
[----:B------:R-:W-:-:S13]  /*5c40*/  ISETP.GE.OR P0, PT, R4, c[0x0][0x324], P1 ;  /* 0x0000c90004007a0c */ /* 0x000fda0000f06670 */
[----:B------:R-:W-:Y:S05]  /*5c50*/  @P0 BRA `(.L_x_20) ;  /* 0x000000a000000947 */ /* 0x000fea0003800000 */
[----:B------:R-:W-:-:S04]  /*5c60*/  IADD3 R0, P0, R2, 0x38, RZ ;  /* 0x0000003802007810 */ /* 0x000fc80007f1e0ff */
[----:B------:R-:W-:-:S05]  /*5c70*/  IADD3.X R6, RZ, R3, RZ, P0, !PT ;  /* 0x00000003ff067210 */ /* 0x000fca00007fe4ff */
[----:B------:R-:W-:Y:S01]  /*5c80*/  IMAD R11, R6, c[0x0][0x330], RZ ;  /* 0x0000cc00060b7a24 */ /* 0x000fe200078e02ff */
[----:B------:R-:W-:-:S05]  /*5c90*/  MOV R6, R10 ;  /* 0x0000000a00067202 */ /* 0x000fca0000000f00 */
[----:B------:R-:W-:-:S04]  /*5ca0*/  IMAD.WIDE.U32 R8, R0, c[0x0][0x330], R6 ;  /* 0x0000cc0000087a25 */ /* 0x000fc800078e0006 */
[----:B------:R-:W-:Y:S01]  /*5cb0*/  IMAD R0, R0, c[0x0][0x334], R11 ;  /* 0x0000cd0000007a24 */ /* 0x000fe200078e020b */
[----:B------:R-:W-:-:S04]  /*5cc0*/  LEA R6, P0, R8, c[0x0][0x318], 0x1 ;  /* 0x0000c60008067a11 */ /* 0x000fc800078008ff */
[----:B------:R-:W-:-:S04]  /*5cd0*/  IADD3 R0, R9, R0, RZ ;  /* 0x0000000009007210 */ /* 0x000fc80007ffe0ff */
[----:B------:R-:W-:-:S05]  /*5ce0*/  LEA.HI.X R7, R8, c[0x0][0x31c], R0, 0x1, P0 ;  /* 0x0000c70008077a11 */ /* 0x000fca00000f0c00 */
[----:B------:R2:W-:Y:S02]  /*5cf0*/  STG.E.128 [R6.64], R48 ;  /* 0x0000003006007986 */ /* 0x0005e4000c101d12 */
.L_x_20:
[----:B------:R-:W-:Y:S05]  /*5d00*/  BSYNC B0 ;  /* 0x0000000000007941 */ /* 0x000fea0003800000 */
.L_x_19:
[----:B------:R-:W-:Y:S01]  /*5d10*/  IMAD R0, R23, c[0x0][0x308], RZ ;  /* 0x0000c20017007a24 */ /* 0x000fe200078e02ff */
[----:B------:R-:W-:Y:S01]  /*5d20*/  ISETP.NE.AND P0, PT, R21, RZ, PT ;  /* 0x000000ff1500720c */ /* 0x000fe20003f05270 */
[----:B--2---:R-:W-:Y:S01]  /*5d30*/  IMAD.WIDE.U32 R6, R22, c[0x0][0x308], R4 ;  /* 0x0000c20016067a25 */ /* 0x004fe200078e0004 */
[----:B------:R-:W-:Y:S01]  /*5d40*/  ULDC.64 UR4, c[0x0][0x310] ;  /* 0x0000c40000047ab9 */ /* 0x000fe20000000a00 */
[----:B------:R-:W-:Y:S01]  /*5d50*/  BSSY B0, `(.L_x_21) ;  /* 0x0000012000007945 */ /* 0x000fe20003800000 */
[----:B------:R-:W-:Y:S01]  /*5d60*/  ISETP.GE.OR P0, PT, R4, c[0x0][0x2f4], P0 ;  /* 0x0000bd0004007a0c */ /* 0x000fe20000706670 */
[----:B------:R-:W-:Y:S01]  /*5d70*/  IMAD R0, R22, c[0x0][0x30c], R0 ;  /* 0x0000c30016007a24 */ /* 0x000fe200078e0200 */
[----:B------:R-:W-:-:S04]  /*5d80*/  UIMAD UR4, UR6, UR4, URZ ;  /* 0x00000004060472a4 */ /* 0x000fc8000f8e023f */
[----:B------:R-:W-:Y:S01]  /*5d90*/  IADD3 R7, R7, R0, RZ ;  /* 0x0000000007077210 */ /* 0x000fe20007ffe0ff */
[----:B------:R-:W-:Y:S01]  /*5da0*/  UIMAD UR4, UR12, UR5, UR4 ;  /* 0x000000050c0472a4 */ /* 0x000fe2000f8e0204 */
[----:B------:R-:W-:-:S05]  /*5db0*/  MOV R0, UR12 ;  /* 0x0000000c00007c02 */ /* 0x000fca0008000f00 */
[----:B------:R-:W-:-:S05]  /*5dc0*/  IMAD.WIDE.U32 R8, R0, c[0x0][0x310], R6 ;  /* 0x0000c40000087a25 */ /* 0x000fca00078e0006 */
[----:B------:R-:W-:Y:S01]  /*5dd0*/  IADD3 R7, R9, UR4, RZ ;  /* 0x0000000409077c10 */ /* 0x000fe2000fffe0ff */
[----:B------:R-:W-:Y:S05]  /*5de0*/  @P0 BRA `(.L_x_22) ;  /* 0x0000008000000947 */ /* 0x000fea0003800000 */
[----:B------:R-:W-:Y:S01]  /*5df0*/  MOV R6, R8 ;  /* 0x0000000800067202 */ /* 0x000fe20000000f00 */
[----:B------:R-:W-:-:S04]  /*5e00*/  IMAD R0, R3, c[0x0][0x300], RZ ;  /* 0x0000c00003007a24 */ /* 0x000fc800078e02ff */
[----:B------:R-:W-:-:S04]  /*5e10*/  IMAD.WIDE.U32 R10, R2, c[0x0][0x300], R6 ;  /* 0x0000c000020a7a25 */ /* 0x000fc800078e0006 */
[----:B------:R-:W-:Y:S01]  /*5e20*/  IMAD R0, R2, c[0x0][0x304], R0 ;  /* 0x0000c10002007a24 */ /* 0x000fe200078e0200 */
[----:B------:R-:W-:-:S04]  /*5e30*/  LEA R12, P0, R10, c[0x0][0x2e8], 0x1 ;  /* 0x0000ba000a0c7a11 */ /* 0x000fc800078008ff */
[----:B------:R-:W-:-:S04]  /*5e40*/  IADD3 R0, R11, R0, RZ ;  /* 0x000000000b007210 */ /* 0x000fc80007ffe0ff */
[----:B------:R-:W-:-:S05]  /*5e50*/  LEA.HI.X R13, R10, c[0x0][0x2ec], R0, 0x1, P0 ;  /* 0x0000bb000a0d7a11 */ /* 0x000fca00000f0c00 */
[----:B------:R2:W-:Y:S02]  /*5e60*/  STG.E.128 [R12.64], R52 ;  /* 0x000000340c007986 */ /* 0x0005e4000c101d12 */
.L_x_22:
[----:B------:R-:W-:Y:S05]  /*5e70*/  BSYNC B0 ;  /* 0x0000000000007941 */ /* 0x000fea0003800000 */
.L_x_21:
[----:B------:R-:W-:Y:S01]  /*5e80*/  ISETP.NE.AND P0, PT, R16, RZ, PT ;  /* 0x000000ff1000720c */ /* 0x000fe20003f05270 */
[----:B------:R-:W-:Y:S03]  /*5e90*/  BSSY B0, `(.L_x_23) ;  /* 0x000000e000007945 */ /* 0x000fe60003800000 */
[----:B------:R-:W-:-:S13]  /*5ea0*/  ISETP.GE.OR P0, PT, R4, c[0x0][0x2f4], P0 ;  /* 0x0000bd0004007a0c */ /* 0x000fda0000706670 */
[----:B------:R-:W-:Y:S05]  /*5eb0*/  @P0 BRA `(.L_x_24) ;  /* 0x000000b000000947 */ /* 0x000fea0003800000 */
[----:B------:R-:W-:Y:S02]  /*5ec0*/  IADD3 R0, P0, R2, 0x8, RZ ;  /* 0x0000000802007810 */ /* 0x000fe40007f1e0ff */
[----:B------:R-:W-:-:S03]  /*5ed0*/  MOV R11, R7 ;  /* 0x00000007000b7202 */ /* 0x000fc60000000f00 */
[----:B------:R-:W-:-:S04]  /*5ee0*/  IMAD.X R10, RZ, RZ, R3, P0 ;  /* 0x000000ffff0a7224 */ /* 0x000fc800000e0603 */
[----:B--2---:R-:W-:Y:S02]  /*5ef0*/  IMAD R12, R10, c[0x0][0x300], RZ ;  /* 0x0000c0000a0c7a24 */ /* 0x004fe400078e02ff */
[----:B------:R-:W-:-:S04]  /*5f00*/  IMAD.MOV.U32 R10, RZ, RZ, R8 ;  /* 0x000000ffff0a7224 */ /* 0x000fc800078e0008 */
[----:B------:R-:W-:-:S04]  /*5f10*/  IMAD.WIDE.U32 R10, R0, c[0x0][0x300], R10 ;  /* 0x0000c000000a7a25 */ /* 0x000fc800078e000a */
[----:B------:R-:W-:Y:S01]  /*5f20*/  IMAD R0, R0, c[0x0][0x304], R12 ;  /* 0x0000c10000007a24 */ /* 0x000fe200078e020c */
[----:B------:R-:W-:-:S04]  /*5f30*/  LEA R12, P0, R10, c[0x0][0x2e8], 0x1 ;  /* 0x0000ba000a0c7a11 */ /* 0x000fc800078008ff */
[----:B------:R-:W-:-:S04]  /*5f40*/  IADD3 R0, R11, R0, RZ ;  /* 0x000000000b007210 */ /* 0x000fc80007ffe0ff */
[----:B------:R-:W-:-:S05]  /*5f50*/  LEA.HI.X R13, R10, c[0x0][0x2ec], R0, 0x1, P0 ;  /* 0x0000bb000a0d7a11 */ /* 0x000fca00000f0c00 */
[----:B------:R2:W-:Y:S02]  /*5f60*/  STG.E.128 [R12.64], R56 ;  /* 0x000000380c007986 */ /* 0x0005e4000c101d12 */
.L_x_24:
[----:B------:R-:W-:Y:S05]  /*5f70*/  BSYNC B0 ;  /* 0x0000000000007941 */ /* 0x000fea0003800000 */
.L_x_23:
[----:B------:R-:W-:Y:S01]  /*5f80*/  ISETP.GE.OR P6, PT, R4, c[0x0][0x2f4], P6 ;  /* 0x0000bd0004007a0c */ /* 0x000fe200037c6670 */
[----:B------:R-:W-:-:S12]  /*5f90*/  BSSY B0, `(.L_x_25) ;  /* 0x000000d000007945 */ /* 0x000fd80003800000 */
        /* <DEDUP_REMOVED lines=12> */
.L_x_26:
[----:B------:R-:W-:Y:S05]  /*6060*/  BSYNC B0 ;  /* 0x0000000000007941 */ /* 0x000fea0003800000 */
.L_x_25:
        /* <DEDUP_REMOVED lines=14> */
.L_x_28:
[----:B------:R-:W-:Y:S05]  /*6150*/  BSYNC B0 ;  /* 0x0000000000007941 */ /* 0x000fea0003800000 */
.L_x_27:
        /* <DEDUP_REMOVED lines=14> */
.L_x_30:
[----:B------:R-:W-:Y:S05]  /*6240*/  BSYNC B0 ;  /* 0x0000000000007941 */ /* 0x000fea0003800000 */
.L_x_29:
        /* <DEDUP_REMOVED lines=14> */
.L_x_32:
[----:B------:R-:W-:Y:S05]  /*6330*/  BSYNC B0 ;  /* 0x0000000000007941 */ /* 0x000fea0003800000 */
.L_x_31:
        /* <DEDUP_REMOVED lines=14> */
.L_x_34:
[----:B------:R-:W-:Y:S05]  /*6420*/  BSYNC B0 ;  /* 0x0000000000007941 */ /* 0x000fea0003800000 */
.L_x_33:
[----:B------:R-:W-:-:S13]  /*6430*/  ISETP.GE.OR P1, PT, R4, c[0x0][0x2f4], P1 ;  /* 0x0000bd0004007a0c */ /* 0x000fda0000f26670 */
[----:B------:R-:W-:Y:S05]  /*6440*/  @P1 EXIT ;  /* 0x000000000000194d */ /* 0x000fea0003800000 */
[----:B------:R-:W-:-:S05]  /*6450*/  IADD3 R0, P0, R2, 0x38, RZ ;  /* 0x0000003802007810 */ /* 0x000fca0007f1e0ff */
[----:B------:R-:W-:Y:S01]  /*6460*/  IMAD.X R2, RZ, RZ, R3, P0 ;  /* 0x000000ffff027224 */ /* 0x000fe200000e0603 */
[----:B------:R-:W-:-:S03]  /*6470*/  MOV R3, R7 ;  /* 0x0000000700037202 */ /* 0x000fc60000000f00 */
[----:B------:R-:W-:Y:S02]  /*6480*/  IMAD R6, R2, c[0x0][0x300], RZ ;  /* 0x0000c00002067a24 */ /* 0x000fe400078e02ff */
[----:B------:R-:W-:-:S04]  /*6490*/  IMAD.MOV.U32 R2, RZ, RZ, R8 ;  /* 0x000000ffff027224 */ /* 0x000fc800078e0008 */
[----:B------:R-:W-:-:S04]  /*64a0*/  IMAD.WIDE.U32 R4, R0, c[0x0][0x300], R2 ;  /* 0x0000c00000047a25 */ /* 0x000fc800078e0002 */
[----:B------:R-:W-:Y:S01]  /*64b0*/  IMAD R0, R0, c[0x0][0x304], R6 ;  /* 0x0000c10000007a24 */ /* 0x000fe200078e0206 */
[----:B------:R-:W-:-:S04]  /*64c0*/  LEA R2, P0, R4, c[0x0][0x2e8], 0x1 ;  /* 0x0000ba0004027a11 */ /* 0x000fc800078008ff */
[----:B------:R-:W-:-:S04]  /*64d0*/  IADD3 R0, R5, R0, RZ ;  /* 0x0000000005007210 */ /* 0x000fc80007ffe0ff */
[----:B------:R-:W-:-:S05]  /*64e0*/  LEA.HI.X R3, R4, c[0x0][0x2ec], R0, 0x1, P0 ;  /* 0x0000bb0004037a11 */ /* 0x000fca00000f0c00 */
[----:B------:R-:W-:Y:S01]  /*64f0*/  STG.E.128 [R2.64], R80 ;  /* 0x0000005002007986 */ /* 0x000fe2000c101d12 */
[----:B------:R-:W-:Y:S05]  /*6500*/  EXIT ;  /* 0x000000000000794d */ /* 0x000fea0003800000 */
.L_x_35:
[----:B------:R-:W-:-:S00]  /*6510*/  BRA `(.L_x_35) ;  /* 0xfffffff000007947 */ /* 0x000fc0000383ffff */
[----:B------:R-:W-:-:S00]  /*6520*/  NOP ;  /* 0x0000000000007918 */ /* 0x000fc00000000000 */
        /* <DEDUP_REMOVED lines=13> */
.L_x_1146:


//--------------------- .text._ZN7cutlass13device_kernelIN5flash19enable_sm80_to_sm89INS1_16FlashAttnBwdSm80INS1_25CollectiveMainloopBwdSm80ILi1ELi1EN4cute5tupleIJNS5_1CILi32EEENS7_ILi64EEENS7_ILi256EEEEEENS_10bfloat16_tEfNS_4arch4Sm80ELb0ELb0ELb1ELb0ELb0ELb0ELb0ELb0ELi2ELi2ELi2ELi1ELb1EEENS1_24CollectiveEpilogueBwdGQAISB_fSE_Li256ELb0ELb0EEENS1_19SingleTileSchedulerILb0ELb0ELb0ELi64EEEEEEEEEvNT_6ParamsE --------------------------
	.section	.text._ZN7cutlass13device_kernelIN5flash19enable_sm80_to_sm89INS1_16FlashAttnBwdSm80INS1_25CollectiveMainloopBwdSm80ILi1ELi1EN4cute5tupleIJNS5_1CILi32EEENS7_ILi64EEENS7_ILi256EEEEEENS_10bfloat16_tEfNS_4arch4Sm80ELb0ELb0ELb1ELb0ELb0ELb0ELb0ELb0ELi2ELi2ELi2ELi1ELb1EEENS1_24CollectiveEpilogueBwdGQAISB_fSE_Li256ELb0ELb0EEENS1_19SingleTileSchedulerILb0ELb0ELb0ELi64EEEEEEEEEvNT_6ParamsE,"ax",@progbits
	.sectioninfo	@"SHI_REGISTERS=255"
	.align	128
.text._ZN7cutlass13device_kernelIN5flash19enable_sm80_to_sm89INS1_16FlashAttnBwdSm80INS1_25CollectiveMainloopBwdSm80ILi1ELi1EN4cute5tupleIJNS5_1CILi32EEENS7_ILi64EEENS7_ILi256EEEEEENS_10bfloat16_tEfNS_4arch4Sm80ELb0ELb0ELb1ELb0ELb0ELb0ELb0ELb0ELi2ELi2ELi2ELi1ELb1EEENS1_24CollectiveEpilogueBwdGQAISB_fSE_Li256ELb0ELb0EEENS1_19SingleTileSchedulerILb0ELb0ELb0ELi64EEEEEEEEEvNT_6ParamsE:
        .type           _ZN7cutlass13device_kernelIN5flash19enable_sm80_to_sm89INS1_16FlashAttnBwdSm80INS1_25CollectiveMainloopBwdSm80ILi1ELi1EN4cute5tupleIJNS5_1CILi32EEENS7_ILi64EEENS7_ILi256EEEEEENS_10bfloat16_tEfNS_4arch4Sm80ELb0ELb0ELb1ELb0ELb0ELb0ELb0ELb0ELi2ELi2ELi2ELi1ELb1EEENS1_24CollectiveEpilogueBwdGQAISB_fSE_Li256ELb0ELb0EEENS1_19SingleTileSchedulerILb0ELb0ELb0ELi64EEEEEEEEEvNT_6ParamsE,@function
        .size           _ZN7cutlass13device_kernelIN5flash19enable_sm80_to_sm89INS1_16FlashAttnBwdSm80INS1_25CollectiveMainloopBwdSm80ILi1ELi1EN4cute5tupleIJNS5_1CILi32EEENS7_ILi64EEENS7_ILi256EEEEEENS_10bfloat16_tEfNS_4arch4Sm80ELb0ELb0ELb1ELb0ELb0ELb0ELb0ELb0ELi2ELi2ELi2ELi1ELb1EEENS1_24CollectiveEpilogueBwdGQAISB_fSE_Li256ELb0ELb0EEENS1_19SingleTileSchedulerILb0ELb0ELb0ELi64EEEEEEEEEvNT_6ParamsE,(.L_x_1147 - _ZN7cutlass13device_kernelIN5flash19enable_sm80_to_sm89INS1_16FlashAttnBwdSm80INS1_25CollectiveMainloopBwdSm80ILi1ELi1EN4cute5tupleIJNS5_1CILi32EEENS7_ILi64EEENS7_ILi256EEEEEENS_10bfloat16_tEfNS_4arch4Sm80ELb0ELb0ELb1ELb0ELb0ELb0ELb0ELb0ELi2ELi2ELi2ELi1ELb1EEENS1_24CollectiveEpilogueBwdGQAISB_fSE_Li256ELb0ELb0EEENS1_19SingleTileSchedulerILb0ELb0ELb0ELi64EEEEEEEEEvNT_6ParamsE)
        .other          _ZN7cutlass13device_kernelIN5flash19enable_sm80_to_sm89INS1_16FlashAttnBwdSm80INS1_25CollectiveMainloopBwdSm80ILi1ELi1EN4cute5tupleIJNS5_1CILi32EEENS7_ILi64EEENS7_ILi256EEEEEENS_10bfloat16_tEfNS_4arch4Sm80ELb0ELb0ELb1ELb0ELb0ELb0ELb0ELb0ELi2ELi2ELi2ELi1ELb1EEENS1_24CollectiveEpilogueBwdGQAISB_fSE_Li256ELb0ELb0EEENS1_19SingleTileSchedulerILb0ELb0ELb0ELi64EEEEEEEEEvNT_6ParamsE,@"STO_CUDA_ENTRY STV_DEFAULT"
_ZN7cutlass13device_kernelIN5flash19enable_sm80_to_sm89INS1_16FlashAttnBwdSm80INS1_25CollectiveMainloopBwdSm80ILi1ELi1EN4cute5tupleIJNS5_1CILi32EEENS7_ILi64EEENS7_ILi256EEEEEENS_10bfloat16_tEfNS_4arch4Sm80ELb0ELb0ELb1ELb0ELb0ELb0ELb0ELb0ELi2ELi2ELi2ELi1ELb1EEENS1_24CollectiveEpilogueBwdGQAISB_fSE_Li256ELb0ELb0EEENS1_19SingleTileSchedulerILb0ELb0ELb0ELi64EEEEEEEEEvNT_6ParamsE:
        /* <DEDUP_REMOVED lines=17> */
[----:B------:R-:W-:Y:S01]  /*0110*/  ULDC.64 UR18, c[0x0][0x118] ;  /* 0x0000460000127ab9 */ /* 0x000fe20000000a00 */
[----:B------:R-:W-:Y:S01]  /*0120*/  CS2R R142, SRZ ;  /* 0x00000000008e7805 */ /* 0x000fe2000001ff00 */
[----:B------:R-:W-:Y:S01]  /*0130*/  UIMAD UR13, UR12, UR5, UR4 ;  /* 0x000000050c0d72a4 */ /* 0x000fe2000f8e0204 */
[----:B------:R-:W-:Y:S01]  /*0140*/  CS2R R140, SRZ ;  /* 0x00000000008c7805 */ /* 0x000fe2000001ff00 */
[----:B------:R-:W-:Y:S01]  /*0150*/  CS2R R146, SRZ ;  /* 0x0000000000927805 */ /* 0x000fe2000001ff00 */
[----:B------:R-:W-:Y:S01]  /*0160*/  ULDC.64 UR4, c[0x0][0x278] ;  /* 0x00009e0000047ab9 */ /* 0x000fe20000000a00 */
[----:B------:R-:W-:Y:S01]  /*0170*/  CS2R R144, SRZ ;  /* 0x0000000000907805 */ /* 0x000fe2000001ff00 */
[----:B------:R-:W-:Y:S01]  /*0180*/  UIMAD UR8, UR10, UR4, URZ ;  /* 0x000000040a0872a4 */ /* 0x000fe2000f8e023f */
[----:B------:R-:W-:Y:S01]  /*0190*/  CS2R R138, SRZ ;  /* 0x00000000008a7805 */ /* 0x000fe2000001ff00 */
[----:B------:R-:W-:Y:S01]  /*01a0*/  UIMAD.WIDE.U32 UR14, UR12, UR4, URZ ;  /* 0x000000040c0e72a5 */ /* 0x000fe2000f8e003f */
[----:B------:R-:W-:Y:S01]  /*01b0*/  CS2R R136, SRZ ;  /* 0x0000000000887805 */ /* 0x000fe2000001ff00 */
[----:B------:R-:W-:Y:S01]  /*01c0*/  UIMAD UR8, UR12, UR5, UR8 ;  /* 0x000000050c0872a4 */ /* 0x000fe2000f8e0208 */
[--C-:B-1----:R-:W-:Y:S01]  /*01d0*/  IMAD.MOV.U32 R154, RZ, RZ, R2.reuse ;  /* 0x000000ffff9a7224 */ /* 0x102fe200078e0002 */
[----:B--2---:R-:W-:Y:S01]  /*01e0*/  UIMAD.WIDE.U32 UR16, UR11, UR7, URZ ;  /* 0x000000070b1072a5 */ /* 0x004fe2000f8e003f */
[----:B------:R-:W-:Y:S01]  /*01f0*/  IMAD.MOV.U32 R154, RZ, RZ, R2 ;  /* 0x000000ffff9a7224 */ /* 0x000fe200078e0002 */
[----:B------:R-:W-:Y:S01]  /*0200*/  UMOV UR6, UR11 ;  /* 0x0000000b00067c82 */ /* 0x000fe20008000000 */
[----:B------:R1:W-:Y:S01]  /*0210*/  STL [R1+0x70], R2 ;  /* 0x0000700201007387 */ /* 0x0003e20000100800 */
[----:B------:R-:W-:Y:S01]  /*0220*/  ULDC UR7, c[0x0][0x250] ;  /* 0x0000940000077ab9 */ /* 0x000fe20000000800 */
[C---:B------:R-:W-:Y:S01]  /*0230*/  IMAD.SHL.U32 R4, R154.reuse, 0x4, RZ ;  /* 0x000000049a047824 */ /* 0x040fe200078e00ff */
[----:B------:R-:W-:Y:S01]  /*0240*/  SHF.R.S32.HI R31, RZ, 0x1f, R154 ;  /* 0x0000001fff1f7819 */ /* 0x000fe2000001149a */
[----:B------:R-:W-:Y:S01]  /*0250*/  @UP0 USHF.R.U32.HI UR6, URZ, UR7, UR17 ;  /* 0x000000073f060299 */ /* 0x000fe20008011611 */
[----:B------:R-:W-:Y:S01]  /*0260*/  IMAD.U32 R3, RZ, RZ, UR11 ;  /* 0x0000000bff037e24 */ /* 0x000fe2000f8e00ff */
[----:B------:R-:W-:Y:S01]  /*0270*/  ULDC.64 UR4, c[0x0][0x1e0] ;  /* 0x0000780000047ab9 */ /* 0x000fe20000000a00 */
[-C--:B------:R-:W-:Y:S01]  /*0280*/  LEA.HI R29, R31, R154.reuse, RZ, 0x3 ;  /* 0x0000009a1f1d7211 */ /* 0x080fe200078f18ff */
[----:B------:R-:W-:Y:S01]  /*0290*/  USHF.R.S32.HI UR9, URZ, 0x1f, UR6 ;  /* 0x0000001f3f097899 */ /* 0x000fe20008011406 */
[--C-:B------:R-:W-:Y:S01]  /*02a0*/  SHF.R.S32.HI R5, RZ, 0x1f, R4.reuse ;  /* 0x0000001fff057819 */ /* 0x100fe20000011404 */
[----:B------:R-:W-:Y:S01]  /*02b0*/  UIADD3 UR8, UR15, UR8, URZ ;  /* 0x000000080f087290 */ /* 0x000fe2000fffe03f */
[----:B------:R-:W-:Y:S01]  /*02c0*/  LOP3.LUT R0, R29, 0xfffffff8, RZ, 0xc0, !PT ;  /* 0xfffffff81d007812 */ /* 0x000fe200078ec0ff */
[----:B------:R-:W-:Y:S01]  /*02d0*/  UIMAD UR4, UR9, UR4, URZ ;  /* 0x00000004090472a4 */ /* 0x000fe2000f8e023f */
[----:B------:R-:W-:Y:S01]  /*02e0*/  SHF.R.S32.HI R38, RZ, 0x3, R29 ;  /* 0x00000003ff267819 */ /* 0x000fe2000001141d */
[----:B------:R2:W-:Y:S01]  /*02f0*/  STL.64 [R1+0x78], R4 ;  /* 0x0000780401007387 */ /* 0x0005e20000100a00 */
[----:B------:R-:W-:Y:S01]  /*0300*/  IMAD.WIDE.U32 R20, R3, c[0x0][0x288], R4 ;  /* 0x0000a20003147a25 */ /* 0x000fe200078e0004 */
[----:B------:R-:W-:Y:S01]  /*0310*/  UIMAD UR7, UR6, UR5, UR4 ;  /* 0x00000005060772a4 */ /* 0x000fe2000f8e0204 */
[----:B------:R-:W-:Y:S01]  /*0320*/  SHF.R.S32.HI R39, RZ, 0x1f, R38 ;  /* 0x0000001fff277819 */ /* 0x000fe20000011426 */
[----:B------:R-:W-:Y:S01]  /*0330*/  CS2R R134, SRZ ;  /* 0x0000000000867805 */ /* 0x000fe2000001ff00 */
        /* <DEDUP_REMOVED lines=16> */
[----:B------:R1:W-:Y:S01]  /*0440*/  STL.64 [R1+0x58], R38 ;  /* 0x0000582601007387 */ /* 0x0003e20000100a00 */
[----:B------:R-:W-:Y:S01]  /*0450*/  UIMAD UR4, UR12, UR5, UR4 ;  /* 0x000000050c0472a4 */ /* 0x000fe2000f8e0204 */
[----:B------:R-:W-:Y:S01]  /*0460*/  IMAD.SHL.U32 R6, R38, 0x40, RZ ;  /* 0x0000004026067824 */ /* 0x000fe200078e00ff */
[----:B------:R-:W-:Y:S01]  /*0470*/  IADD3 R3, R3, UR16, RZ ;  /* 0x0000001003037c10 */ /* 0x000fe2000fffe0ff */
[----:B------:R-:W-:Y:S01]  /*0480*/  IMAD.U32 R23, RZ, RZ, UR11 ;  /* 0x0000000bff177e24 */ /* 0x000fe2000f8e00ff */
[----:B------:R-:W-:Y:S01]  /*0490*/  LEA R26, P2, R12, c[0x0][0x258], 0x2 ;  /* 0x000096000c1a7a11 */ /* 0x000fe200078410ff */
[----:B--2---:R-:W-:Y:S01]  /*04a0*/  IMAD.WIDE.U32 R4, R0, c[0x0][0x1e0], R14 ;  /* 0x0000780000047a25 */ /* 0x004fe200078e000e */
[----:B------:R-:W-:Y:S01]  /*04b0*/  ISETP.GE.AND P4, PT, R14, c[0x0][0x1cc], PT ;  /* 0x000073000e007a0c */ /* 0x000fe20003f86270 */
[----:B------:R-:W-:Y:S01]  /*04c0*/  CS2R R132, SRZ ;  /* 0x0000000000847805 */ /* 0x000fe2000001ff00 */
[----:B------:R-:W-:Y:S01]  /*04d0*/  ISETP.GE.AND P3, PT, R28, c[0x0][0x1cc], PT ;  /* 0x000073001c007a0c */ /* 0x000fe20003f66270 */
[----:B------:R-:W-:Y:S01]  /*04e0*/  IMAD.U32 R0, RZ, RZ, UR12 ;  /* 0x0000000cff007e24 */ /* 0x000fe2000f8e00ff */
[----:B------:R-:W-:Y:S01]  /*04f0*/  IADD3 R5, R5, UR7, RZ ;  /* 0x0000000705057c10 */ /* 0x000fe2000fffe0ff */
[----:B------:R-:W-:Y:S01]  /*0500*/  ULDC.64 UR6, c[0x0][0x270] ;  /* 0x00009c0000067ab9 */ /* 0x000fe20000000a00 */
[----:B------:R-:W-:Y:S01]  /*0510*/  IMAD.WIDE.U32 R2, R8, c[0x0][0x1b8], R2 ;  /* 0x00006e0008027a25 */ /* 0x000fe200078e0002 */
[----:B------:R-:W-:Y:S01]  /*0520*/  UIMAD UR6, UR9, UR6, URZ ;  /* 0x00000006090672a4 */ /* 0x000fe2000f8e023f */
[----:B------:R-:W-:Y:S01]  /*0530*/  IADD3 R25, R14, 0x80, RZ ;  /* 0x000000800e197810 */ /* 0x000fe20007ffe0ff */
[----:B------:R-:W-:Y:S01]  /*0540*/  CS2R R126, SRZ ;  /* 0x00000000007e7805 */ /* 0x000fe2000001ff00 */
        /* <DEDUP_REMOVED lines=32> */
[----:B------:R-:W-:Y:S01]  /*0750*/  IMAD.IADD R0, R7, 0x1, R10 ;  /* 0x0000000107007824 */ /* 0x000fe200078e020a */
[----:B------:R-:W-:Y:S01]  /*0760*/  CS2R R124, SRZ ;  /* 0x00000000007c7805 */ /* 0x000fe2000001ff00 */
[----:B------:R-:W-:Y:S01]  /*0770*/  IMAD.IADD R5, R5, 0x1, R11 ;  /* 0x0000000105057824 */ /* 0x000fe200078e020b */
[----:B------:R-:W-:Y:S01]  /*0780*/  LOP3.LUT R10, R22, R9, R3, 0xf6, !PT ;  /* 0x00000009160a7212 */ /* 0x000fe200078ef603 */
[----:B------:R-:W-:Y:S01]  /*0790*/  IMAD.MOV.U32 R7, RZ, RZ, c[0x0][0x1dc] ;  /* 0x00007700ff077624 */ /* 0x000fe200078e00ff */
[----:B------:R-:W-:Y:S01]  /*07a0*/  LEA.HI.X R3, R6, c[0x0][0x1c4], R0, 0x1, P1 ;  /* 0x0000710006037a11 */ /* 0x000fe200008f0c00 */
[----:B------:R-:W-:Y:S01]  /*07b0*/  IMAD.MOV.U32 R0, RZ, RZ, c[0x0][0x1a8] ;  /* 0x00006a00ff007624 */ /* 0x000fe200078e00ff */
[----:B------:R-:W-:Y:S01]  /*07c0*/  LEA.HI.X R9, R4, c[0x0][0x194], R5, 0x1, P0 ;  /* 0x0000650004097a11 */ /* 0x000fe200000f0c05 */
[----:B------:R-:W-:Y:S01]  /*07d0*/  IMAD.MOV.U32 R6, RZ, RZ, c[0x0][0x1ac] ;  /* 0x00006b00ff067624 */ /* 0x000fe200078e00ff */
[----:B------:R-:W-:Y:S01]  /*07e0*/  CS2R R130, SRZ ;  /* 0x0000000000827805 */ /* 0x000fe2000001ff00 */
[----:B------:R-:W-:Y:S01]  /*07f0*/  IMAD.MOV.U32 R5, RZ, RZ, c[0x0][0x1d8] ;  /* 0x00007600ff057624 */ /* 0x000fe200078e00ff */
[----:B------:R-:W-:Y:S01]  /*0800*/  LEA R12, P0, R0, R8, 0x6 ;  /* 0x00000008000c7211 */ /* 0x000fe200078030ff */
[----:B------:R-:W-:Y:S01]  /*0810*/  IMAD.SHL.U32 R33, R10, 0x2, RZ ;  /* 0x000000020a217824 */ /* 0x000fe200078e00ff */
[----:B------:R-:W-:Y:S01]  /*0820*/  CS2R R128, SRZ ;  /* 0x0000000000807805 */ /* 0x000fe2000001ff00 */
        /* <DEDUP_REMOVED lines=37> */
[----:B------:R-:W-:Y:S01]  /*0a80*/  ISETP.GE.AND P6, PT, R25, c[0x0][0x1fc], PT ;  /* 0x00007f0019007a0c */ /* 0x000fe20003fc6270 */
[----:B------:R-:W-:Y:S01]  /*0a90*/  CS2R R122, SRZ ;  /* 0x00000000007a7805 */ /* 0x000fe2000001ff00 */
[----:B------:R-:W-:Y:S01]  /*0aa0*/  IMAD.WIDE.U32 R10, R23, c[0x0][0x180], R10 ;  /* 0x00006000170a7a25 */ /* 0x000fe200078e000a */
[----:B------:R2:W-:Y:S01]  /*0ab0*/  LDGSTS.E.BYPASS.LTC128B.128 [R33+0xe080], [R2.64+0x180], !P5 ;  /* 0x0e08018002217fae */ /* 0x0005e2000e901d52 */
[----:B------:R-:W-:Y:S01]  /*0ac0*/  ISETP.GE.AND P5, PT, R14, c[0x0][0x19c], PT ;  /* 0x000067000e007a0c */ /* 0x000fe20003fa6270 */
[----:B------:R-:W-:Y:S01]  /*0ad0*/  CS2R R120, SRZ ;  /* 0x0000000000787805 */ /* 0x000fe2000001ff00 */
[----:B------:R-:W-:Y:S01]  /*0ae0*/  CS2R R118, SRZ ;  /* 0x0000000000767805 */ /* 0x000fe2000001ff00 */
[----:B------:R3:W-:Y:S01]  /*0af0*/  LDGSTS.E.BYPASS.LTC128B.128 [R33+0x9080], [R4.64], !P4 ;  /* 0x0908000004217fae */ /* 0x0007e2000e101d52 */
[----:B------:R-:W-:Y:S01]  /*0b00*/  ISETP.GE.AND P4, PT, R28, c[0x0][0x19c], PT ;  /* 0x000067001c007a0c */ /* 0x000fe20003f86270 */
[----:B------:R-:W-:Y:S01]  /*0b10*/  CS2R R116, SRZ ;  /* 0x0000000000747805 */ /* 0x000fe2000001ff00 */
[----:B------:R-:W-:Y:S01]  /*0b20*/  CS2R R110, SRZ ;  /* 0x00000000006e7805 */ /* 0x000fe2000001ff00 */
[----:B------:R3:W-:Y:S01]  /*0b30*/  LDGSTS.E.BYPASS.LTC128B.128 [R33+0xb080], [R4.64+0x80], !P3 ;  /* 0x0b08008004217fae */ /* 0x0007e2000d901d52 */
[C---:B------:R-:W-:Y:S01]  /*0b40*/  ISETP.LT.OR P0, PT, R0.reuse, 0x1, P4 ;  /* 0x000000010000780c */ /* 0x040fe20002701670 */
[----:B------:R-:W-:Y:S01]  /*0b50*/  CS2R R108, SRZ ;  /* 0x00000000006c7805 */ /* 0x000fe2000001ff00 */
[----:B------:R-:W-:Y:S01]  /*0b60*/  ISETP.GE.AND P3, PT, R25, c[0x0][0x19c], PT ;  /* 0x0000670019007a0c */ /* 0x000fe20003f66270 */
[----:B------:R3:W-:Y:S01]  /*0b70*/  LDGSTS.E.BYPASS.LTC128B.128 [R33+0xd080], [R4.64+0x100], !P2 ;  /* 0x0d08010004217fae */ /* 0x0007e2000d101d52 */
[C---:B------:R-:W-:Y:S01]  /*0b80*/  ISETP.LT.OR P2, PT, R0.reuse, 0x1, P5 ;  /* 0x000000010000780c */ /* 0x040fe20002f41670 */
[----:B------:R-:W-:Y:S01]  /*0b90*/  CS2R R114, SRZ ;  /* 0x0000000000727805 */ /* 0x000fe2000001ff00 */
[----:B------:R-:W-:Y:S01]  /*0ba0*/  ISETP.LT.OR P5, PT, R0, 0x21, P5 ;  /* 0x000000210000780c */ /* 0x000fe20002fa1670 */
[----:B------:R3:W-:Y:S01]  /*0bb0*/  LDGSTS.E.BYPASS.LTC128B.128 [R33+0xf080], [R4.64+0x180], !P1 ;  /* 0x0f08018004217fae */ /* 0x0007e2000c901d52 */
[----:B------:R-:W-:Y:S01]  /*0bc0*/  ISETP.GE.AND P1, PT, R30, c[0x0][0x19c], PT ;  /* 0x000067001e007a0c */ /* 0x000fe20003f26270 */
[----:B------:R-:W-:Y:S01]  /*0bd0*/  CS2R R112, SRZ ;  /* 0x0000000000707805 */ /* 0x000fe2000001ff00 */
[C---:B------:R-:W-:Y:S01]  /*0be0*/  ISETP.LT.OR P4, PT, R0.reuse, 0x21, P4 ;  /* 0x000000210000780c */ /* 0x040fe20002781670 */
[----:B------:R-:W0:Y:S01]  /*0bf0*/  LDGDEPBAR ;  /* 0x00000000000079af */ /* 0x000e220000000000 */
[----:B------:R-:W-:Y:S01]  /*0c00*/  CS2R R106, SRZ ;  /* 0x00000000006a7805 */ /* 0x000fe2000001ff00 */
[----:B------:R-:W-:Y:S01]  /*0c10*/  CS2R R104, SRZ ;  /* 0x0000000000687805 */ /* 0x000fe2000001ff00 */
[----:B------:R-:W-:Y:S01]  /*0c20*/  CS2R R102, SRZ ;  /* 0x0000000000667805 */ /* 0x000fe2000001ff00 */
[----:B------:R-:W-:Y:S01]  /*0c30*/  CS2R R100, SRZ ;  /* 0x0000000000647805 */ /* 0x000fe2000001ff00 */
[----:B------:R-:W-:Y:S01]  /*0c40*/  CS2R R94, SRZ ;  /* 0x00000000005e7805 */ /* 0x000fe2000001ff00 */
[----:B------:R4:W-:Y:S01]  /*0c50*/  LDGSTS.E.BYPASS.LTC128B.128 [R33+0x80], [R8.64], !P2 ;  /* 0x0008000008217fae */ /* 0x0009e2000d101d52 */
[C---:B------:R-:W-:Y:S01]  /*0c60*/  ISETP.LT.OR P2, PT, R0.reuse, 0x1, P3 ;  /* 0x000000010000780c */ /* 0x040fe20001f41670 */
[----:B------:R-:W-:Y:S01]  /*0c70*/  CS2R R92, SRZ ;  /* 0x00000000005c7805 */ /* 0x000fe2000001ff00 */
[C---:B------:R-:W-:Y:S01]  /*0c80*/  ISETP.LT.OR P3, PT, R0.reuse, 0x21, P3 ;  /* 0x000000210000780c */ /* 0x040fe20001f61670 */
[----:B------:R4:W-:Y:S01]  /*0c90*/  LDGSTS.E.BYPASS.LTC128B.128 [R33+0x2080], [R8.64+0x80], !P0 ;  /* 0x0208008008217fae */ /* 0x0009e2000c101d52 */
[C---:B------:R-:W-:Y:S01]  /*0ca0*/  ISETP.LT.OR P0, PT, R0.reuse, 0x1, P1 ;  /* 0x000000010000780c */ /* 0x040fe20000f01670 */
[----:B------:R-:W-:Y:S01]  /*0cb0*/  CS2R R98, SRZ ;  /* 0x0000000000627805 */ /* 0x000fe2000001ff00 */
[----:B------:R-:W-:Y:S01]  /*0cc0*/  ISETP.LT.OR P1, PT, R0, 0x21, P1 ;  /* 0x000000210000780c */ /* 0x000fe20000f21670 */
[C---:B------:R-:W-:Y:S01]  /*0cd0*/  IMAD.SHL.U32 R0, R19.reuse, 0x40, RZ ;  /* 0x0000004013007824 */ /* 0x040fe200078e00ff */
[----:B--2---:R-:W-:Y:S01]  /*0ce0*/  SHF.R.S32.HI R2, RZ, 0x1f, R20 ;  /* 0x0000001fff027819 */ /* 0x004fe20000011414 */
[----:B------:R-:W-:Y:S01]  /*0cf0*/  CS2R R96, SRZ ;  /* 0x0000000000607805 */ /* 0x000fe2000001ff00 */
[----:B------:R-:W-:Y:S01]  /*0d00*/  CS2R R90, SRZ ;  /* 0x00000000005a7805 */ /* 0x000fe2000001ff00 */
[----:B------:R-:W-:Y:S01]  /*0d10*/  CS2R R88, SRZ ;  /* 0x0000000000587805 */ /* 0x000fe2000001ff00 */
[----:B------:R-:W-:Y:S01]  /*0d20*/  CS2R R86, SRZ ;  /* 0x0000000000567805 */ /* 0x000fe2000001ff00 */
[----:B------:R4:W-:Y:S01]  /*0d30*/  LDGSTS.E.BYPASS.LTC128B.128 [R33+0x4080], [R8.64+0x100], !P2 ;  /* 0x0408010008217fae */ /* 0x0009e2000d101d52 */
[----:B------:R-:W-:Y:S01]  /*0d40*/  LOP3.LUT P2, RZ, R19, 0x4, RZ, 0xc0, !PT ;  /* 0x0000000413ff7812 */ /* 0x000fe2000784c0ff */
[----:B------:R-:W-:Y:S01]  /*0d50*/  CS2R R84, SRZ ;  /* 0x0000000000547805 */ /* 0x000fe2000001ff00 */
[----:B---3--:R-:W-:Y:S01]  /*0d60*/  SHF.R.S32.HI R5, RZ, 0x4, R18 ;  /* 0x00000004ff057819 */ /* 0x008fe20000011412 */
[----:B------:R4:W-:Y:S01]  /*0d70*/  LDGSTS.E.BYPASS.LTC128B.128 [R33+0x6080], [R8.64+0x180], !P0 ;  /* 0x0608018008217fae */ /* 0x0009e2000c101d52 */
[----:B------:R-:W-:Y:S01]  /*0d80*/  SHF.R.S32.HI R4, RZ, 0x2, R20 ;  /* 0x00000002ff047819 */ /* 0x000fe20000011414 */
[----:B------:R-:W-:Y:S01]  /*0d90*/  CS2R R78, SRZ ;  /* 0x00000000004e7805 */ /* 0x000fe2000001ff00 */
[----:B------:R-:W-:Y:S01]  /*0da0*/  LEA.HI R3, R18, R5, RZ, 0x1 ;  /* 0x0000000512037211 */ /* 0x000fe200078f08ff */
[----:B------:R2:W-:Y:S01]  /*0db0*/  LDGSTS.E.BYPASS.LTC128B.128 [R33+0x1080], [R12.64], !P5 ;  /* 0x010800000c217fae */ /* 0x0005e2000e901d52 */
[----:B------:R-:W-:Y:S01]  /*0dc0*/  LEA.HI R2, R2, R4, RZ, 0x3 ;  /* 0x0000000402027211 */ /* 0x000fe200078f18ff */
[----:B------:R-:W-:Y:S01]  /*0dd0*/  CS2R R76, SRZ ;  /* 0x00000000004c7805 */ /* 0x000fe2000001ff00 */
[----:B------:R-:W-:Y:S01]  /*0de0*/  LOP3.LUT R16, R3, 0xfffffffe, RZ, 0xc0, !PT ;  /* 0xfffffffe03107812 */ /* 0x000fe200078ec0ff */
[----:B------:R2:W-:Y:S01]  /*0df0*/  LDGSTS.E.BYPASS.LTC128B.128 [R33+0x3080], [R12.64+0x80], !P4 ;  /* 0x030800800c217fae */ /* 0x0005e2000e101d52 */
[----:B------:R-:W-:Y:S01]  /*0e00*/  LOP3.LUT R15, R2, 0xfffffff8, RZ, 0xc0, !PT ;  /* 0xfffffff8020f7812 */ /* 0x000fe200078ec0ff */
[----:B------:R-:W-:Y:S01]  /*0e10*/  IMAD.WIDE.U32 R2, R17, c[0x0][0x210], R6 ;  /* 0x0000840011027a25 */ /* 0x000fe200078e0006 */
[----:B------:R-:W-:Y:S01]  /*0e20*/  LOP3.LUT P0, RZ, R19, 0x2, RZ, 0xc0, !PT ;  /* 0x0000000213ff7812 */ /* 0x000fe2000780c0ff */
[----:B------:R2:W-:Y:S01]  /*0e30*/  LDGSTS.E.BYPASS.LTC128B.128 [R33+0x5080], [R12.64+0x100], !P3 ;  /* 0x050801000c217fae */ /* 0x0005e2000d901d52 */
[----:B------:R-:W-:Y:S01]  /*0e40*/  LEA.HI R17, R31, R154, RZ, 0x5 ;  /* 0x0000009a1f117211 */ /* 0x000fe200078f28ff */
        /* <DEDUP_REMOVED lines=10> */
[----:B------:R-:W-:Y:S01]  /*0ef0*/  IMAD.U32 R6, RZ, RZ, UR12 ;  /* 0x0000000cff067e24 */ /* 0x000fe2000f8e00ff */
[----:B------:R-:W-:Y:S01]  /*0f00*/  ISETP.GE.AND P4, PT, R14, c[0x0][0x16c], PT ;  /* 0x00005b000e007a0c */ /* 0x000fe20003f86270 */
[----:B------:R-:W-:Y:S01]  /*0f10*/  ULDC.64 UR4, c[0x0][0x218] ;  /* 0x0000860000047ab9 */ /* 0x000fe20000000a00 */
[----:B----4-:R-:W-:Y:S01]  /*0f20*/  IMAD.U32 R8, RZ, RZ, UR12 ;  /* 0x0000000cff087e24 */ /* 0x010fe2000f8e00ff */
[----:B------:R-:W-:Y:S01]  /*0f30*/  LOP3.LUT R9, R0, 0x1c0, RZ, 0xc0, !PT ;  /* 0x000001c000097812 */ /* 0x000fe200078ec0ff */
[----:B------:R-:W-:Y:S01]  /*0f40*/  IMAD.WIDE.U32 R6, R6, c[0x0][0x188], R4 ;  /* 0x0000620006067a25 */ /* 0x000fe200078e0004 */
[----:B------:R-:W-:Y:S01]  /*0f50*/  UIMAD UR4, UR10, UR4, URZ ;  /* 0x000000040a0472a4 */ /* 0x000fe2000f8e023f */
[----:B------:R-:W-:Y:S01]  /*0f60*/  SEL R32, RZ, 0x1, P4 ;  /* 0x00000001ff207807 */ /* 0x000fe20002000000 */
[----:B------:R-:W-:Y:S01]  /*0f70*/  CS2R R82, SRZ ;  /* 0x0000000000527805 */ /* 0x000fe2000001ff00 */
[----:B------:R-:W-:Y:S01]  /*0f80*/  IMAD.WIDE.U32 R4, R8, c[0x0][0x218], R2 ;  /* 0x0000860008047a25 */ /* 0x000fe200078e0002 */
[----:B------:R-:W-:Y:S01]  /*0f90*/  LOP3.LUT R2, R9, 0x8, R29, 0xf8, !PT ;  /* 0x0000000809027812 */ /* 0x000fe200078ef81d */
[----:B------:R-:W-:Y:S01]  /*0fa0*/  UIMAD UR4, UR12, UR5, UR4 ;  /* 0x000000050c0472a4 */ /* 0x000fe2000f8e0204 */
[----:B------:R-:W-:Y:S01]  /*0fb0*/  SHF.R.U32.HI R8, RZ, 0x3, R9 ;  /* 0x00000003ff087819 */ /* 0x000fe20000011609 */
[----:B------:R-:W-:Y:S01]  /*0fc0*/  IMAD R0, R16, 0x800, R22 ;  /* 0x0000080010007824 */ /* 0x000fe200078e0216 */
[----:B------:R-:W-:Y:S01]  /*0fd0*/  IADD3 R3, R7, UR7, RZ ;  /* 0x0000000707037c10 */ /* 0x000fe2000fffe0ff */
[----:B------:R-:W-:Y:S01]  /*0fe0*/  ULDC UR7, c[0x0][0x168] ;  /* 0x00005a0000077ab9 */ /* 0x000fe20000000800 */
[----:B------:R-:W-:Y:S01]  /*0ff0*/  LOP3.LUT R2, R2, R8, RZ, 0x3c, !PT ;  /* 0x0000000802027212 */ /* 0x000fe200078e3cff */
[----:B------:R-:W-:Y:S01]  /*1000*/  UISETP.GE.AND UP0, UPT, UR7, 0x1, UPT ;  /* 0x000000010700788c */ /* 0x000fe2000bf06270 */
[----:B------:R-:W-:Y:S01]  /*1010*/  LEA R36, P3, R6, c[0x0][0x160], 0x1 ;  /* 0x0000580006247a11 */ /* 0x000fe200078608ff */
[----:B--2---:R-:W-:Y:S01]  /*1020*/  IMAD.SHL.U32 R13, R16, 0x20, RZ ;  /* 0x00000020100d7824 */ /* 0x004fe200078e00ff */
[----:B------:R-:W-:-:S04]  /*1030*/  DEPBAR.LE SB0, 0x1 ;  /* 0x000080400000791a */ /* 0x000fc80000000000 */
[----:B------:R-:W-:Y:S01]  /*1040*/  IMAD.IADD R2, R0, 0x1, R2 ;  /* 0x0000000100027824 */ /* 0x000fe200078e0202 */
[----:B------:R-:W-:Y:S01]  /*1050*/  IADD3 R0, R5, UR4, RZ ;  /* 0x0000000405007c10 */ /* 0x000fe2000fffe0ff */
[----:B------:R-:W-:Y:S01]  /*1060*/  CS2R R80, SRZ ;  /* 0x0000000000507805 */ /* 0x000fe2000001ff00 */
[----:B------:R-:W-:Y:S01]  /*1070*/  LEA R34, P1, R4, c[0x0][0x1f0], 0x1 ;  /* 0x00007c0004227a11 */ /* 0x000fe200078208ff */
[----:B------:R-:W-:Y:S01]  /*1080*/  IMAD.SHL.U32 R2, R2, 0x2, RZ ;  /* 0x0000000202027824 */ /* 0x000fe200078e00ff */
[----:B------:R-:W-:Y:S01]  /*1090*/  BAR.SYNC.DEFER_BLOCKING 0x0 ;  /* 0x0000000000007b1d */ /* 0x000fe20000010000 */
[----:B------:R-:W-:Y:S01]  /*10a0*/  LEA.HI.X R37, R6, c[0x0][0x164], R3, 0x1, P3 ;  /* 0x0000590006257a11 */ /* 0x000fe200018f0c03 */
[----:B------:R-:W-:Y:S01]  /*10b0*/  IMAD.MOV.U32 R3, RZ, RZ, 0x40 ;  /* 0x00000040ff037424 */ /* 0x000fe200078e00ff */
[----:B------:R-:W-:Y:S01]  /*10c0*/  LEA.HI.X R35, R4, c[0x0][0x1f4], R0, 0x1, P1 ;  /* 0x00007d0004237a11 */ /* 0x000fe200008f0c00 */
[----:B------:R-:W-:Y:S01]  /*10d0*/  CS2R R74, SRZ ;  /* 0x00000000004a7805 */ /* 0x000fe2000001ff00 */
[----:B------:R-:W-:Y:S01]  /*10e0*/  SEL R0, R152, 0xffffffe0, !P0 ;  /* 0xffffffe098007807 */ /* 0x000fe20004000000 */
[----:B------:R-:W-:Y:S01]  /*10f0*/  STL.64 [R1+0x88], R36 ;  /* 0x0000882401007387 */ /* 0x000fe20000100a00 */
[----:B------:R-:W-:Y:S01]  /*1100*/  SEL R3, R3, 0xffffffc0, !P2 ;  /* 0xffffffc003037807 */ /* 0x000fe20005000000 */
[----:B------:R-:W-:Y:S01]  /*1110*/  CS2R R72, SRZ ;  /* 0x0000000000487805 */ /* 0x000fe2000001ff00 */
        /* <DEDUP_REMOVED lines=8> */
[----:B------:R-:W-:Y:S01]  /*11a0*/  ISETP.GE.OR P2, PT, R25, c[0x0][0x16c], P1 ;  /* 0x00005b0019007a0c */ /* 0x000fe20000f46670 */
[----:B------:R-:W-:Y:S01]  /*11b0*/  CS2R R70, SRZ ;  /* 0x0000000000467805 */ /* 0x000fe2000001ff00 */
[----:B------:R-:W-:Y:S01]  /*11c0*/  ISETP.GE.OR P0, PT, R30, c[0x0][0x16c], P1 ;  /* 0x00005b001e007a0c */ /* 0x000fe20000f06670 */
[----:B------:R-:W-:Y:S01]  /*11d0*/  STL [R1+0x2c], R6 ;  /* 0x00002c0601007387 */ /* 0x000fe20000100800 */
[----:B------:R-:W-:Y:S01]  /*11e0*/  LOP3.LUT R0, R18, 0xfffffff0, RZ, 0xc0, !PT ;  /* 0xfffffff012007812 */ /* 0x000fe200078ec0ff */
[----:B------:R-:W-:Y:S01]  /*11f0*/  CS2R R68, SRZ ;  /* 0x0000000000447805 */ /* 0x000fe2000001ff00 */
[----:B------:R-:W-:Y:S01]  /*1200*/  ISETP.GE.OR P4, PT, R28, c[0x0][0x1fc], P1 ;  /* 0x00007f001c007a0c */ /* 0x000fe20000f86670 */
[----:B------:R-:W2:Y:S01]  /*1210*/  LDSM.16.M88.4 R164, [R2+0x8080] ;  /* 0x0080800002a4783b */ /* 0x000ea20000000200 */
[----:B------:R-:W-:Y:S01]  /*1220*/  LOP3.LUT R20, R20, 0x3ffffffc, RZ, 0xc0, !PT ;  /* 0x3ffffffc14147812 */ /* 0x000fe200078ec0ff */
[----:B------:R-:W-:Y:S01]  /*1230*/  IMAD.IADD R0, R154, 0x1, -R0 ;  /* 0x000000019a007824 */ /* 0x000fe200078e0a00 */
[----:B------:R-:W-:Y:S01]  /*1240*/  SEL R19, RZ, 0x4, P6 ;  /* 0x00000004ff137807 */ /* 0x000fe20003000000 */
[----:B------:R-:W3:Y:S01]  /*1250*/  LDSM.16.M88.4 R168, [R6+0x8080] ;  /* 0x0080800006a8783b */ /* 0x000ee20000000200 */
[----:B------:R-:W-:Y:S01]  /*1260*/  CS2R R62, SRZ ;  /* 0x00000000003e7805 */ /* 0x000fe2000001ff00 */
[----:B------:R-:W-:Y:S01]  /*1270*/  CS2R R60, SRZ ;  /* 0x00000000003c7805 */ /* 0x000fe2000001ff00 */
[----:B------:R-:W-:Y:S01]  /*1280*/  SHF.R.S32.HI R7, RZ, 0x1f, R0 ;  /* 0x0000001fff077819 */ /* 0x000fe20000011400 */
[----:B------:R-:W4:Y:S01]  /*1290*/  LDSM.16.M88.4 R172, [R5+0x8080] ;  /* 0x0080800005ac783b */ /* 0x000f220000000200 */
[----:B------:R-:W-:Y:S01]  /*12a0*/  CS2R R66, SRZ ;  /* 0x0000000000427805 */ /* 0x000fe2000001ff00 */
[----:B------:R-:W-:Y:S01]  /*12b0*/  CS2R R64, SRZ ;  /* 0x0000000000407805 */ /* 0x000fe2000001ff00 */
[----:B------:R-:W-:Y:S01]  /*12c0*/  LEA.HI R7, R7, R0, RZ, 0x3 ;  /* 0x0000000007077211 */ /* 0x000fe200078f18ff */
[----:B------:R-:W2:Y:S01]  /*12d0*/  LDSM.16.M88.4 R176, [R4+0x8080] ;  /* 0x0080800004b0783b */ /* 0x000ea20000000200 */
[----:B------:R-:W-:Y:S01]  /*12e0*/  CS2R R58, SRZ ;  /* 0x00000000003a7805 */ /* 0x000fe2000001ff00 */
[----:B------:R-:W-:Y:S01]  /*12f0*/  CS2R R56, SRZ ;  /* 0x0000000000387805 */ /* 0x000fe2000001ff00 */
[----:B------:R-:W-:Y:S01]  /*1300*/  LOP3.LUT R12, R7, 0xfffffff8, RZ, 0xc0, !PT ;  /* 0xfffffff8070c7812 */ /* 0x000fe200078ec0ff */
[----:B------:R-:W2:Y:S01]  /*1310*/  LDSM.16.M88.4 R180, [R2+0xa080] ;  /* 0x00a0800002b4783b */ /* 0x000ea20000000200 */
[----:B------:R-:W-:Y:S01]  /*1320*/  CS2R R54, SRZ ;  /* 0x0000000000367805 */ /* 0x000fe2000001ff00 */
[----:B------:R-:W-:Y:S01]  /*1330*/  CS2R R52, SRZ ;  /* 0x0000000000347805 */ /* 0x000fe2000001ff00 */
[----:B------:R-:W-:Y:S01]  /*1340*/  CS2R R46, SRZ ;  /* 0x00000000002e7805 */ /* 0x000fe2000001ff00 */
[----:B------:R-:W2:Y:S01]  /*1350*/  LDSM.16.M88.4 R184, [R6+0xa080] ;  /* 0x00a0800006b8783b */ /* 0x000ea20000000200 */
[----:B------:R-:W-:Y:S01]  /*1360*/  IMAD.IADD R0, R0, 0x1, -R12 ;  /* 0x0000000100007824 */ /* 0x000fe200078e0a0c */
[----:B------:R-:W-:Y:S01]  /*1370*/  CS2R R44, SRZ ;  /* 0x00000000002c7805 */ /* 0x000fe2000001ff00 */
[----:B------:R-:W-:Y:S01]  /*1380*/  CS2R R50, SRZ ;  /* 0x0000000000327805 */ /* 0x000fe2000001ff00 */
[----:B------:R-:W2:Y:S01]  /*1390*/  LDSM.16.M88.4 R188, [R5+0xa080] ;  /* 0x00a0800005bc783b */ /* 0x000ea20000000200 */
[----:B------:R-:W-:Y:S01]  /*13a0*/  CS2R R48, SRZ ;  /* 0x0000000000307805 */ /* 0x000fe2000001ff00 */
[----:B------:R-:W-:Y:S01]  /*13b0*/  CS2R R42, SRZ ;  /* 0x00000000002a7805 */ /* 0x000fe2000001ff00 */
[----:B------:R-:W-:Y:S01]  /*13c0*/  CS2R R40, SRZ ;  /* 0x0000000000287805 */ /* 0x000fe2000001ff00 */
[----:B------:R-:W2:Y:S01]  /*13d0*/  LDSM.16.M88.4 R192, [R4+0xa080] ;  /* 0x00a0800004c0783b */ /* 0x000ea20000000200 */
[----:B-1----:R-:W-:-:S03]  /*13e0*/  CS2R R38, SRZ ;  /* 0x0000000000267805 */ /* 0x002fc6000001ff00 */
[----:B------:R-:W1:Y:S04]  /*13f0*/  LDSM.16.M88.4 R196, [R2+0xc080] ;  /* 0x00c0800002c4783b */ /* 0x000e680000000200 */
[----:B------:R-:W1:Y:S04]  /*1400*/  LDSM.16.M88.4 R200, [R6+0xc080] ;  /* 0x00c0800006c8783b */ /* 0x000e680000000200 */
[----:B------:R-:W1:Y:S04]  /*1410*/  LDSM.16.M88.4 R204, [R5+0xc080] ;  /* 0x00c0800005cc783b */ /* 0x000e680000000200 */
[----:B------:R-:W1:Y:S04]  /*1420*/  LDSM.16.M88.4 R208, [R4+0xc080] ;  /* 0x00c0800004d0783b */ /* 0x000e680000000200 */
[----:B------:R5:W1:Y:S04]  /*1430*/  LDSM.16.M88.4 R212, [R2+0xe080] ;  /* 0x00e0800002d4783b */ /* 0x000a680000000200 */
[----:B------:R2:W1:Y:S04]  /*1440*/  LDSM.16.M88.4 R216, [R6+0xe080] ;  /* 0x00e0800006d8783b */ /* 0x0004680000000200 */
[----:B------:R-:W1:Y:S04]  /*1450*/  LDSM.16.M88.4 R220, [R5+0xe080] ;  /* 0x00e0800005dc783b */ /* 0x000e680000000200 */
[----:B------:R-:W1:Y:S04]  /*1460*/  LDSM.16.M88.4 R224, [R4+0xe080] ;  /* 0x00e0800004e0783b */ /* 0x000e680000000200 */
[----:B------:R-:W-:Y:S06]  /*1470*/  BAR.SYNC.DEFER_BLOCKING 0x0 ;  /* 0x0000000000007b1d */ /* 0x000fec0000010000 */
[----:B------:R3:W-:Y:S01]  /*1480*/  STL [R1+0x34], R5 ;  /* 0x0000340501007387 */ /* 0x0007e20000100800 */
[----:B-----5:R-:W-:-:S03]  /*1490*/  SHF.R.S32.HI R2, RZ, 0x5, R17 ;  /* 0x00000005ff027819 */ /* 0x020fc60000011411 */
[----:B------:R5:W-:Y:S01]  /*14a0*/  STL [R1+0x30], R4 ;  /* 0x0000300401007387 */ /* 0x000be20000100800 */
[----:B--2---:R-:W-:-:S04]  /*14b0*/  LEA.HI R6, R17, R2, RZ, 0x1 ;  /* 0x0000000211067211 */ /* 0x004fc800078f08ff */
[----:B------:R-:W-:-:S05]  /*14c0*/  LOP3.LUT R6, R6, 0xfffffffe, RZ, 0xc0, !PT ;  /* 0xfffffffe06067812 */ /* 0x000fca00078ec0ff */
[----:B------:R-:W-:Y:S01]  /*14d0*/  IMAD.IADD R6, R2, 0x1, -R6 ;  /* 0x0000000102067824 */ /* 0x000fe200078e0a06 */
[----:B------:R-:W-:Y:S01]  /*14e0*/  @!PT LDS RZ, [RZ] ;  /* 0x00000000fffff984 */ /* 0x000fe20000000800 */
[----:B------:R-:W-:Y:S01]  /*14f0*/  @!PT LDS RZ, [RZ] ;  /* 0x00000000fffff984 */ /* 0x000fe20000000800 */
[----:B------:R-:W-:Y:S01]  /*1500*/  @!PT LDS RZ, [RZ] ;  /* 0x00000000fffff984 */ /* 0x000fe20000000800 */
[----:B------:R2:W-:Y:S03]  /*1510*/  LDGSTS.E.BYPASS.LTC128B.128 [R33+0x8080], [R36.64], !P3 ;  /* 0x0808000024217fae */ /* 0x0005e6000d901d52 */
[----:B------:R-:W-:Y:S01]  /*1520*/  IMAD.SHL.U32 R149, R6, 0x10, RZ ;  /* 0x0000001006957824 */ /* 0x000fe200078e00ff */
[----:B------:R-:W-:Y:S01]  /*1530*/  ISETP.GE.AND P3, PT, R14, c[0x0][0x1fc], PT ;  /* 0x00007f000e007a0c */ /* 0x000fe20003f66270 */
[----:B------:R-:W-:Y:S01]  /*1540*/  IMAD.SHL.U32 R6, R6, 0x400, RZ ;  /* 0x0000040006067824 */ /* 0x000fe200078e00ff */
[----:B------:R2:W-:Y:S01]  /*1550*/  LDGSTS.E.BYPASS.LTC128B.128 [R33+0x9080], [R36.64+0x80], !P5 ;  /* 0x0908008024217fae */ /* 0x0005e2000e901d52 */
[----:B------:R-:W-:Y:S01]  /*1560*/  ISETP.GE.OR P5, PT, R14, c[0x0][0x1fc], P1 ;  /* 0x00007f000e007a0c */ /* 0x000fe20000fa6670 */
[----:B---3--:R-:W-:Y:S02]  /*1570*/  IMAD.SHL.U32 R5, R150, 0x40, RZ ;  /* 0x0000004096057824 */ /* 0x008fe400078e00ff */
[----:B------:R2:W-:Y:S01]  /*1580*/  LDGSTS.E.BYPASS.LTC128B.128 [R33+0xa080], [R36.64+0x100], !P2 ;  /* 0x0a08010024217fae */ /* 0x0005e2000d101d52 */
[----:B------:R-:W-:Y:S01]  /*1590*/  ISETP.GE.AND P2, PT, R28, c[0x0][0x16c], PT ;  /* 0x00005b001c007a0c */ /* 0x000fe20003f46270 */
[----:B-----5:R-:W-:-:S02]  /*15a0*/  IMAD.SHL.U32 R4, R148, 0x8, RZ ;  /* 0x0000000894047824 */ /* 0x020fc400078e00ff */
[----:B------:R2:W-:Y:S01]  /*15b0*/  LDGSTS.E.BYPASS.LTC128B.128 [R33+0xb080], [R36.64+0x180], !P0 ;  /* 0x0b08018024217fae */ /* 0x0005e2000c101d52 */
[----:B------:R-:W-:Y:S02]  /*15c0*/  SEL R15, RZ, 0xffffffff, P2 ;  /* 0xffffffffff0f7807 */ /* 0x000fe40001000000 */
[----:B------:R-:W-:Y:S02]  /*15d0*/  ISETP.GE.AND P2, PT, R30, c[0x0][0x16c], PT ;  /* 0x00005b001e007a0c */ /* 0x000fe40003f46270 */
[----:B------:R-:W-:Y:S01]  /*15e0*/  LOP3.LUT R5, R5, 0x1c0, RZ, 0xc0, !PT ;  /* 0x000001c005057812 */ /* 0x000fe200078ec0ff */
[----:B------:R-:W-:Y:S01]  /*15f0*/  IMAD.SHL.U32 R15, R15, 0x2, RZ ;  /* 0x000000020f0f7824 */ /* 0x000fe200078e00ff */
[----:B------:R-:W-:Y:S02]  /*1600*/  SEL R22, RZ, 0x8, P2 ;  /* 0x00000008ff167807 */ /* 0x000fe40001000000 */
[----:B------:R-:W-:Y:S02]  /*1610*/  LEA R10, P2, R24, c[0x0][0x280], 0x2 ;  /* 0x0000a000180a7a11 */ /* 0x000fe400078410ff */
[----:B------:R-:W-:-:S02]  /*1620*/  ISETP.GE.AND P0, PT, R28, c[0x0][0x1fc], PT ;  /* 0x00007f001c007a0c */ /* 0x000fc40003f06270 */
[----:B------:R-:W-:Y:S02]  /*1630*/  LEA.HI.X R11, R24, c[0x0][0x284], R21, 0x2, P2 ;  /* 0x0000a100180b7a11 */ /* 0x000fe400010f1415 */
[----:B------:R-:W-:Y:S02]  /*1640*/  ISETP.GT.AND P2, PT, R154, 0x7, PT ;  /* 0x000000079a00780c */ /* 0x000fe40003f44270 */
[----:B------:R-:W-:Y:S02]  /*1650*/  LOP3.LUT R4, R4, 0x18, RZ, 0xc0, !PT ;  /* 0x0000001804047812 */ /* 0x000fe400078ec0ff */
[----:B------:R-:W-:Y:S02]  /*1660*/  SHF.R.U32.HI R14, RZ, 0x3, R5 ;  /* 0x00000003ff0e7819 */ /* 0x000fe40000011605 */
[----:B------:R-:W-:Y:S02]  /*1670*/  SEL R18, RZ, 0xffffffff, P0 ;  /* 0xffffffffff127807 */ /* 0x000fe40000000000 */
[----:B------:R-:W-:-:S02]  /*1680*/  LOP3.LUT R9, R9, 0x10, R149, 0xf8, !PT ;  /* 0x0000001009097812 */ /* 0x000fc400078ef895 */
[----:B------:R-:W-:Y:S02]  /*1690*/  LOP3.LUT R13, R4, 0x20, R13, 0xf8, !PT ;  /* 0x00000020040d7812 */ /* 0x000fe400078ef80d */
[----:B------:R-:W-:Y:S01]  /*16a0*/  LOP3.LUT R14, R14, R5, R4, 0x1e, !PT ;  /* 0x000000050e0e7212 */ /* 0x000fe200078e1e04 */
[----:B------:R-:W-:Y:S01]  /*16b0*/  @!P2 IMAD.SHL.U32 R4, R154, 0x10, RZ ;  /* 0x000000109a04a824 */ /* 0x000fe200078e00ff */
[----:B------:R-:W-:Y:S01]  /*16c0*/  SEL R28, RZ, 0x1, P3 ;  /* 0x00000001ff1c7807 */ /* 0x000fe20001800000 */
[----:B------:R-:W-:Y:S01]  /*16d0*/  IMAD.SHL.U32 R5, R18, 0x2, RZ ;  /* 0x0000000212057824 */ /* 0x000fe200078e00ff */
[----:B------:R-:W-:Y:S01]  /*16e0*/  LOP3.LUT R9, R9, 0x8, R29, 0xf8, !PT ;  /* 0x0000000809097812 */ /* 0x000fe200078ef81d */
[----:B--2---:R-:W-:Y:S01]  /*16f0*/  CS2R R36, SRZ ;  /* 0x0000000000247805 */ /* 0x004fe2000001ff00 */
[----:B------:R-:W-:Y:S01]  /*1700*/  ISETP.GE.AND P3, PT, R25, c[0x0][0x16c], PT ;  /* 0x00005b0019007a0c */ /* 0x000fe20003f66270 */
[----:B------:R2:W-:Y:S01]  /*1710*/  @!P2 LDGSTS.E.BYPASS.LTC128B.128 [R4+0x14080], [R26.64] ;  /* 0x140800001a04afae */ /* 0x0005e2000b901d52 */
[----:B------:R-:W-:-:S02]  /*1720*/  ISETP.GE.AND P0, PT, R30, c[0x0][0x1fc], PT ;  /* 0x00007f001e007a0c */ /* 0x000fc40003f06270 */
[----:B------:R-:W-:Y:S01]  /*1730*/  LOP3.LUT R12, R9, R8, RZ, 0x3c, !PT ;  /* 0x00000008090c7212 */ /* 0x000fe200078e3cff */
[----:B------:R-:W0:Y:S01]  /*1740*/  LDGDEPBAR ;  /* 0x00000000000079af */ /* 0x000e220000000000 */
[----:B------:R-:W-:Y:S02]  /*1750*/  SEL R23, RZ, 0x4, P3 ;  /* 0x00000004ff177807 */ /* 0x000fe40001800000 */
[----:B------:R-:W-:Y:S01]  /*1760*/  LOP3.LUT R8, R15, 0x2, R32, 0xe2, !PT ;  /* 0x000000020f087812 */ /* 0x000fe200078ee220 */
[----:B------:R3:W-:Y:S01]  /*1770*/  LDGSTS.E.BYPASS.LTC128B.128 [R33+0x10080], [R34.64], !P5 ;  /* 0x1008000022217fae */ /* 0x0007e2000e901d52 */
[----:B------:R-:W-:Y:S02]  /*1780*/  LOP3.LUT R5, R5, 0x2, R28, 0xe2, !PT ;  /* 0x0000000205057812 */ /* 0x000fe400078ee21c */
[----:B------:R-:W-:Y:S01]  /*1790*/  SEL R9, RZ, 0x8, P0 ;  /* 0x00000008ff097807 */ /* 0x000fe20000000000 */
[----:B------:R3:W-:Y:S01]  /*17a0*/  LDGSTS.E.BYPASS.LTC128B.128 [R33+0x11080], [R34.64+0x80], !P4 ;  /* 0x1108008022217fae */ /* 0x0007e2000e101d52 */
[C---:B------:R-:W-:Y:S01]  /*17b0*/  LOP3.LUT P0, RZ, R0.reuse, 0x4, RZ, 0xc0, !PT ;  /* 0x0000000400ff7812 */ /* 0x040fe2000780c0ff */
[----:B------:R-:W-:Y:S01]  /*17c0*/  CS2R R28, SRZ ;  /* 0x00000000001c7805 */ /* 0x000fe2000001ff00 */
[C---:B------:R-:W-:Y:S01]  /*17d0*/  LOP3.LUT P5, RZ, R0.reuse, 0x2, RZ, 0xc0, !PT ;  /* 0x0000000200ff7812 */ /* 0x040fe200078ac0ff */
[----:B------:R-:W-:Y:S01]  /*17e0*/  IMAD.SHL.U32 R0, R0, 0x40, RZ ;  /* 0x0000004000007824 */ /* 0x000fe200078e00ff */
[----:B------:R-:W-:-:S02]  /*17f0*/  LOP3.LUT R8, R22, R8, R23, 0xfe, !PT ;  /* 0x0000000816087212 */ /* 0x000fc400078efe17 */
[----:B------:R-:W-:Y:S01]  /*1800*/  LOP3.LUT R5, R9, R5, R19, 0xfe, !PT ;  /* 0x0000000509057212 */ /* 0x000fe200078efe13 */
[----:B------:R-:W-:Y:S01]  /*1810*/  CS2R R22, SRZ ;  /* 0x0000000000167805 */ /* 0x000fe2000001ff00 */
[----:B------:R-:W-:Y:S01]  /*1820*/  LOP3.LUT R0, R0, 0x1c0, RZ, 0xc0, !PT ;  /* 0x000001c000007812 */ /* 0x000fe200078ec0ff */
[----:B------:R5:W-:Y:S01]  /*1830*/  STL [R1+0x60], R8 ;  /* 0x0000600801007387 */ /* 0x000be20000100800 */
[----:B------:R-:W-:Y:S02]  /*1840*/  ISETP.GE.OR P3, PT, R25, c[0x0][0x1fc], P1 ;  /* 0x00007f0019007a0c */ /* 0x000fe40000f66670 */
[----:B------:R-:W-:Y:S01]  /*1850*/  ISETP.GE.OR P1, PT, R30, c[0x0][0x1fc], P1 ;  /* 0x00007f001e007a0c */ /* 0x000fe20000f26670 */
[----:B------:R1:W-:Y:S01]  /*1860*/  STL [R1+0x54], R5 ;  /* 0x0000540501007387 */ /* 0x0003e20000100800 */
[----:B--2---:R-:W-:Y:S01]  /*1870*/  IMAD.IADD R4, R154, 0x1, -R20 ;  /* 0x000000019a047824 */ /* 0x004fe200078e0a14 */
[----:B------:R-:W-:Y:S01]  /*1880*/  CS2R R30, SRZ ;  /* 0x00000000001e7805 */ /* 0x000fe2000001ff00 */
[----:B------:R-:W-:Y:S01]  /*1890*/  CS2R R26, SRZ ;  /* 0x00000000001a7805 */ /* 0x000fe2000001ff00 */
[----:B------:R-:W-:Y:S01]  /*18a0*/  CS2R R24, SRZ ;  /* 0x0000000000187805 */ /* 0x000fe2000001ff00 */
[----:B------:R-:W-:Y:S01]  /*18b0*/  IMAD R4, R4, 0x2, R6 ;  /* 0x0000000204047824 */ /* 0x000fe200078e0206 */
[----:B------:R-:W-:-:S03]  /*18c0*/  CS2R R20, SRZ ;  /* 0x0000000000147805 */ /* 0x000fc6000001ff00 */
[----:B------:R-:W-:Y:S01]  /*18d0*/  IMAD.IADD R14, R4, 0x1, R14 ;  /* 0x00000001040e7824 */ /* 0x000fe200078e020e */
[----:B------:R3:W-:Y:S01]  /*18e0*/  LDGSTS.E.BYPASS.LTC128B.128 [R33+0x12080], [R34.64+0x100], !P3 ;  /* 0x1208010022217fae */ /* 0x0007e2000d901d52 */
[----:B------:R-:W-:-:S03]  /*18f0*/  IMAD.SHL.U32 R4, R16, 0x8, RZ ;  /* 0x0000000810047824 */ /* 0x000fc600078e00ff */
[----:B------:R3:W-:Y:S01]  /*1900*/  LDGSTS.E.BYPASS.LTC128B.128 [R33+0x13080], [R34.64+0x180], !P1 ;  /* 0x1308018022217fae */ /* 0x0007e2000c901d52 */
[----:B------:R-:W-:Y:S02]  /*1910*/  PLOP3.LUT P1, PT, PT, PT, UP0, 0x80, 0x0 ;  /* 0x000000000000781c */ /* 0x000fe40003f2f008 */
[----:B------:R-:W-:Y:S01]  /*1920*/  LOP3.LUT R4, R0, 0x8, R4, 0xf8, !PT ;  /* 0x0000000800047812 */ /* 0x000fe200078ef804 */
[----:B-----5:R-:W-:Y:S02]  /*1930*/  IMAD.SHL.U32 R8, R7, 0x40, RZ ;  /* 0x0000004007087824 */ /* 0x020fe400078e00ff */
[----:B-1----:R-:W-:Y:S01]  /*1940*/  IMAD.SHL.U32 R5, R2, 0x8, RZ ;  /* 0x0000000802057824 */ /* 0x002fe200078e00ff */
[----:B------:R-:W-:Y:S02]  /*1950*/  SHF.R.U32.HI R2, RZ, 0x3, R0 ;  /* 0x00000003ff027819 */ /* 0x000fe40000011600 */
[----:B------:R-:W-:Y:S02]  /*1960*/  LOP3.LUT R8, R8, 0xfffffe00, RZ, 0xc0, !PT ;  /* 0xfffffe0008087812 */ /* 0x000fe400078ec0ff */
[----:B------:R-:W-:-:S02]  /*1970*/  LOP3.LUT R5, R0, 0x38, R5, 0xf8, !PT ;  /* 0x0000003800057812 */ /* 0x000fc400078ef805 */
[----:B------:R-:W-:Y:S01]  /*1980*/  LOP3.LUT R0, R2, R13, R0, 0x1e, !PT ;  /* 0x0000000d02007212 */ /* 0x000fe200078e1e00 */
[C---:B------:R-:W-:Y:S01]  /*1990*/  IMAD R7, R16.reuse, 0x1000, R8 ;  /* 0x0000100010077824 */ /* 0x040fe200078e0208 */
[----:B------:R-:W-:Y:S02]  /*19a0*/  LOP3.LUT R13, R17, 0xffffffe0, RZ, 0xc0, !PT ;  /* 0xffffffe0110d7812 */ /* 0x000fe400078ec0ff */
[-C--:B------:R-:W-:Y:S01]  /*19b0*/  LOP3.LUT R9, R5, R2.reuse, RZ, 0x3c, !PT ;  /* 0x0000000205097212 */ /* 0x080fe200078e3cff */
[----:B------:R-:W-:Y:S01]  /*19c0*/  IMAD R5, R16, 0x200, R12 ;  /* 0x0000020010057824 */ /* 0x000fe200078e020c */
[----:B------:R-:W-:Y:S01]  /*19d0*/  LOP3.LUT R4, R4, R2, RZ, 0x3c, !PT ;  /* 0x0000000204047212 */ /* 0x000fe200078e3cff */
[----:B------:R-:W-:Y:S01]  /*19e0*/  IMAD.IADD R13, R154, 0x1, -R13 ;  /* 0x000000019a0d7824 */ /* 0x000fe200078e0a0d */
[-C--:B------:R-:W-:Y:S01]  /*19f0*/  LOP3.LUT R0, R0, R8.reuse, RZ, 0xfc, !PT ;  /* 0x0000000800007212 */ /* 0x080fe200078efcff */
[----:B------:R-:W-:Y:S01]  /*1a00*/  IMAD.IADD R7, R7, 0x1, R9 ;  /* 0x0000000107077824 */ /* 0x000fe200078e0209 */
[CC--:B------:R-:W-:Y:S01]  /*1a10*/  IADD3 R2, R4.reuse, R8.reuse, R6 ;  /* 0x0000000804027210 */ /* 0x0c0fe20007ffe006 */
[----:B------:R-:W-:Y:S01]  /*1a20*/  IMAD.MOV.U32 R6, RZ, RZ, 0x10 ;  /* 0x00000010ff067424 */ /* 0x000fe200078e00ff */
[----:B------:R-:W-:Y:S01]  /*1a30*/  SHF.R.S32.HI R12, RZ, 0x1f, R13 ;  /* 0x0000001fff0c7819 */ /* 0x000fe2000001140d */
[----:B---3--:R-:W-:Y:S01]  /*1a40*/  CS2R R34, SRZ ;  /* 0x0000000000227805 */ /* 0x008fe2000001ff00 */
[----:B------:R-:W-:Y:S01]  /*1a50*/  LOP3.LUT R8, R4, R8, RZ, 0xfc, !PT ;  /* 0x0000000804087212 */ /* 0x000fe200078efcff */
[----:B------:R-:W-:Y:S01]  /*1a60*/  @!P2 IMAD.SHL.U32 R4, R154, 0x10, RZ ;  /* 0x000000109a04a824 */ /* 0x000fe200078e00ff */
[----:B------:R-:W-:Y:S01]  /*1a70*/  LEA.HI R12, R12, R13, RZ, 0x2 ;  /* 0x0000000d0c0c7211 */ /* 0x000fe200078f10ff */
[----:B------:R-:W-:Y:S01]  /*1a80*/  CS2R R32, SRZ ;  /* 0x0000000000207805 */ /* 0x000fe2000001ff00 */
[----:B------:R-:W-:-:S02]  /*1a90*/  SEL R6, R6, 0xfffffff0, !P5 ;  /* 0xfffffff006067807 */ /* 0x000fc40006800000 */
[----:B------:R-:W-:Y:S01]  /*1aa0*/  LEA.HI R9, R12, R149, RZ, 0x1e ;  /* 0x000000950c097211 */ /* 0x000fe200078ff0ff */
[----:B------:R1:W-:Y:S04]  /*1ab0*/  @!P2 LDGSTS.E.BYPASS.LTC128B.128 [R4+0x14100], [R10.64] ;  /* 0x141000000a04afae */ /* 0x0003e8000b901d52 */
[----:B------:R2:W-:Y:S04]  /*1ac0*/  STL [R1+0x6c], R9 ;  /* 0x00006c0901007387 */ /* 0x0005e80000100800 */
[----:B------:R-:W0:Y:S01]  /*1ad0*/  LDGDEPBAR ;  /* 0x00000000000079af */ /* 0x000e220000000000 */
[----:B-1----:R-:W-:Y:S01]  /*1ae0*/  SEL R4, R152, 0xffffffe0, !P0 ;  /* 0xffffffe098047807 */ /* 0x002fe20004000000 */
[----:B------:R-:W-:Y:S05]  /*1af0*/  @!P1 BRA `(.L_x_36) ;  /* 0x0000294000009947 */ /* 0x000fea0003800000 */
[----:B--2-4-:R-:W-:Y:S01]  /*1b00*/  SHF.R.S32.HI R9, RZ, 0x1f, R148 ;  /* 0x0000001fff097819 */ /* 0x014fe20000011494 */
[----:B------:R-:W-:Y:S01]  /*1b10*/  ULDC.64 UR4, c[0x0][0x238] ;  /* 0x00008e0000047ab9 */ /* 0x000fe20000000a00 */
[----:B------:R-:W-:Y:S01]  /*1b20*/  LOP3.LUT P0, RZ, R150, 0x4, RZ, 0xc0, !PT ;  /* 0x0000000496ff7812 */ /* 0x000fe2000780c0ff */
[----:B------:R-:W-:Y:S01]  /*1b30*/  UIMAD UR4, UR9, UR4, URZ ;  /* 0x00000004090472a4 */ /* 0x000fe2000f8e023f */
[----:B------:R-:W-:Y:S01]  /*1b40*/  LEA.HI R9, R9, R148, RZ, 0x2 ;  /* 0x0000009409097211 */ /* 0x000fe200078f10ff */
[----:B------:R-:W-:Y:S01]  /*1b50*/  IMAD.SHL.U32 R14, R14, 0x2, RZ ;  /* 0x000000020e0e7824 */ /* 0x000fe200078e00ff */
[----:B------:R-:W-:Y:S01]  /*1b60*/  LOP3.LUT R12, R12, 0xfffffffc, RZ, 0xc0, !PT ;  /* 0xfffffffc0c0c7812 */ /* 0x000fe200078ec0ff */
[----:B------:R-:W-:Y:S01]  /*1b70*/  IMAD.U32 R10, RZ, RZ, UR11 ;  /* 0x0000000bff0a7e24 */ /* 0x000fe2000f8e00ff */
[----:B------:R-:W-:Y:S01]  /*1b80*/  LOP3.LUT R9, R9, 0xfffffffc, RZ, 0xc0, !PT ;  /* 0xfffffffc09097812 */ /* 0x000fe200078ec0ff */
[----:B------:R-:W-:Y:S01]  /*1b90*/  UIMAD UR4, UR11, UR5, UR4 ;  /* 0x000000050b0472a4 */ /* 0x000fe2000f8e0204 */
[--C-:B------:R-:W-:Y:S01]  /*1ba0*/  SHF.R.S32.HI R155, RZ, 0x1f, R154.reuse ;  /* 0x0000001fff9b7819 */ /* 0x100fe2000001149a */
[----:B------:R-:W-:Y:S01]  /*1bb0*/  IMAD.SHL.U32 R2, R2, 0x2, RZ ;  /* 0x0000000202027824 */ /* 0x000fe200078e00ff */
[----:B------:R-:W-:Y:S01]  /*1bc0*/  IADD3 R13, R13, -R12, RZ ;  /* 0x8000000c0d0d7210 */ /* 0x000fe20007ffe0ff */
[----:B------:R-:W-:Y:S01]  /*1bd0*/  IMAD.IADD R9, R148, 0x1, -R9 ;  /* 0x0000000194097824 */ /* 0x000fe200078e0a09 */
[----:B------:R-:W-:Y:S01]  /*1be0*/  IADD3 R15, R14, 0x141c0, RZ ;  /* 0x000141c00e0f7810 */ /* 0x000fe20007ffe0ff */
[----:B------:R-:W-:Y:S01]  /*1bf0*/  IMAD.WIDE.U32 R10, R10, c[0x0][0x238], R154 ;  /* 0x00008e000a0a7a25 */ /* 0x000fe200078e009a */
[----:B------:R-:W-:Y:S01]  /*1c00*/  STL [R1+0x74], R155 ;  /* 0x0000749b01007387 */ /* 0x000fe20000100800 */
[----:B------:R-:W-:Y:S01]  /*1c10*/  LEA R7, R7, 0x80, 0x1 ;  /* 0x0000008007077811 */ /* 0x000fe200078e08ff */
[----:B------:R-:W-:Y:S01]  /*1c20*/  UIADD3 UR7, UR7, 0x1f, URZ ;  /* 0x0000001f07077890 */ /* 0x000fe2000fffe03f */
[----:B------:R-:W-:Y:S01]  /*1c30*/  IMAD R12, R9, -0x8, R151 ;  /* 0xfffffff8090c7824 */ /* 0x000fe200078e0297 */
[----:B------:R-:W-:Y:S01]  /*1c40*/  IADD3 R9, R14, 0x14180, RZ ;  /* 0x000141800e097810 */ /* 0x000fe20007ffe0ff */
[----:B------:R1:W-:Y:S01]  /*1c50*/  STL [R1+0x64], R14 ;  /* 0x0000640e01007387 */ /* 0x0003e20000100800 */
[----:B------:R-:W-:Y:S01]  /*1c60*/  IADD3 R11, R11, UR4, RZ ;  /* 0x000000040b0b7c10 */ /* 0x000fe2000fffe0ff */
[----:B------:R-:W-:Y:S01]  /*1c70*/  ULDC.64 UR4, c[0x0][0x240] ;  /* 0x0000900000047ab9 */ /* 0x000fe20000000a00 */
[----:B------:R-:W-:Y:S01]  /*1c80*/  @P0 IADD3 R15, R9, -0x40, RZ ;  /* 0xffffffc0090f0810 */ /* 0x000fe20007ffe0ff */
[----:B------:R-:W-:Y:S01]  /*1c90*/  UIMAD UR4, UR10, UR4, URZ ;  /* 0x000000040a0472a4 */ /* 0x000fe2000f8e023f */
[----:B------:R-:W-:Y:S01]  /*1ca0*/  LEA R8, R8, 0x15180, 0x1 ;  /* 0x0001518008087811 */ /* 0x000fe200078e08ff */
[----:B------:R-:W-:Y:S01]  /*1cb0*/  IMAD R12, R13, -0x2, R12 ;  /* 0xfffffffe0d0c7824 */ /* 0x000fe200078e020c */
[----:B------:R-:W-:Y:S01]  /*1cc0*/  CS2R R146, SRZ ;  /* 0x0000000000927805 */ /* 0x000fe2000001ff00 */
[----:B------:R2:W-:Y:S01]  /*1cd0*/  STL [R1+0x68], R15 ;  /* 0x0000680f01007387 */ /* 0x0005e20000100800 */
[----:B------:R-:W-:Y:S01]  /*1ce0*/  UIMAD UR5, UR12, UR5, UR4 ;  /* 0x000000050c0572a4 */ /* 0x000fe2000f8e0204 */
[----:B------:R-:W-:Y:S01]  /*1cf0*/  IMAD.SHL.U32 R0, R0, 0x2, RZ ;  /* 0x0000000200007824 */ /* 0x000fe200078e00ff */
[----:B------:R-:W-:Y:S01]  /*1d00*/  USHF.R.S32.HI UR4, URZ, 0x1f, UR7 ;  /* 0x0000001f3f047899 */ /* 0x000fe20008011407 */
[----:B------:R-:W-:Y:S01]  /*1d10*/  CS2R R144, SRZ ;  /* 0x0000000000907805 */ /* 0x000fe2000001ff00 */
[----:B------:R-:W-:Y:S01]  /*1d20*/  CS2R R142, SRZ ;  /* 0x00000000008e7805 */ /* 0x000fe2000001ff00 */
[----:B------:R-:W-:Y:S01]  /*1d30*/  CS2R R140, SRZ ;  /* 0x00000000008c7805 */ /* 0x000fe2000001ff00 */
[----:B------:R-:W-:Y:S01]  /*1d40*/  ULEA.HI UR4, UR4, UR7, URZ, 0x5 ;  /* 0x0000000704047291 */ /* 0x000fe2000f8f283f */
        /* <DEDUP_REMOVED lines=9> */
[----:B-1----:R-:W-:Y:S01]  /*1de0*/  IMAD.U32 R14, RZ, RZ, UR12 ;  /* 0x0000000cff0e7e24 */ /* 0x002fe2000f8e00ff */
[----:B------:R-:W-:Y:S01]  /*1df0*/  CS2R R120, SRZ ;  /* 0x0000000000787805 */ /* 0x000fe2000001ff00 */
[----:B------:R-:W-:Y:S01]  /*1e00*/  CS2R R118, SRZ ;  /* 0x0000000000767805 */ /* 0x000fe2000001ff00 */
[----:B------:R-:W-:Y:S01]  /*1e10*/  CS2R R116, SRZ ;  /* 0x0000000000747805 */ /* 0x000fe2000001ff00 */
[----:B------:R-:W-:Y:S01]  /*1e20*/  CS2R R114, SRZ ;  /* 0x0000000000727805 */ /* 0x000fe2000001ff00 */
[----:B------:R-:W-:Y:S01]  /*1e30*/  CS2R R112, SRZ ;  /* 0x0000000000707805 */ /* 0x000fe2000001ff00 */
[----:B------:R-:W-:Y:S01]  /*1e40*/  CS2R R110, SRZ ;  /* 0x00000000006e7805 */ /* 0x000fe2000001ff00 */
[----:B------:R-:W-:Y:S01]  /*1e50*/  CS2R R108, SRZ ;  /* 0x00000000006c7805 */ /* 0x000fe2000001ff00 */
[----:B--2---:R-:W-:Y:S01]  /*1e60*/  IMAD.WIDE.U32 R14, R14, c[0x0][0x240], R10 ;  /* 0x000090000e0e7a25 */ /* 0x004fe200078e000a */
        /* <DEDUP_REMOVED lines=33> */
[C---:B-1----:R-:W-:Y:S01]  /*2080*/  LEA R7, R5.reuse, R3, 0x1 ;  /* 0x0000000305077211 */ /* 0x042fe200078e08ff */
[----:B------:R-:W-:Y:S01]  /*2090*/  IMAD.SHL.U32 R3, R5, 0x2, RZ ;  /* 0x0000000205037824 */ /* 0x000fe200078e00ff */
[----:B------:R-:W-:Y:S01]  /*20a0*/  CS2R R46, SRZ ;  /* 0x00000000002e7805 */ /* 0x000fe2000001ff00 */
[----:B------:R-:W-:Y:S01]  /*20b0*/  IMAD R5, R4, 0x2, R8 ;  /* 0x0000000204057824 */ /* 0x000fe200078e0208 */
        /* <DEDUP_REMOVED lines=15> */
[----:B------:R-:W-:-:S02]  /*21b0*/  UMOV UR10, URZ ;  /* 0x0000003f000a7c82 */ /* 0x000fc40008000000 */
[----:B------:R-:W-:Y:S02]  /*21c0*/  ULDC UR9, c[0x0][0x168] ;  /* 0x00005a0000097ab9 */ /* 0x000fe40000000800 */
[----:B------:R-:W-:Y:S02]  /*21d0*/  USHF.R.S32.HI UR11, URZ, 0x5, UR4 ;  /* 0x000000053f0b7899 */ /* 0x000fe40008011404 */
[----:B------:R-:W-:Y:S01]  /*21e0*/  ULDC UR7, c[0x0][0x168] ;  /* 0x00005a0000077ab9 */ /* 0x000fe20000000800 */
[C---:B-1----:R-:W-:Y:S01]  /*21f0*/  LEA R7, R6.reuse, R8, 0x1 ;  /* 0x0000000806077211 */ /* 0x042fe200078e08ff */
[----:B--2---:R-:W-:-:S04]  /*2200*/  IMAD R3, R6, 0x2, R2 ;  /* 0x0000000206037824 */ /* 0x004fc800078e0202 */
[----:B------:R-:W-:Y:S01]  /*2210*/  STL [R1+0x44], R7 ;  /* 0x0000440701007387 */ /* 0x000fe20000100800 */
[C---:B------:R-:W-:Y:S01]  /*2220*/  IMAD R6, R4.reuse, 0x2, R2 ;  /* 0x0000000204067824 */ /* 0x040fe200078e0202 */
[----:B------:R-:W-:-:S04]  /*2230*/  LEA R252, R4, R3, 0x1 ;  /* 0x0000000304fc7211 */ /* 0x000fc800078e08ff */
[----:B------:R-:W-:Y:S04]  /*2240*/  STL [R1+0x20], R6 ;  /* 0x0000200601007387 */ /* 0x000fe80000100800 */
[----:B------:R1:W-:Y:S02]  /*2250*/  STL [R1+0x4c], R5 ;  /* 0x00004c0501007387 */ /* 0x0003e40000100800 */
[----:B-1----:R-:W-:Y:S01]  /*2260*/  IMAD R5, R4, 0x2, R7 ;  /* 0x0000000204057824 */ /* 0x002fe200078e0207 */
[----:B------:R-:W-:-:S04]  /*2270*/  IADD3 R4, R15, UR5, RZ ;  /* 0x000000050f047c10 */ /* 0x000fc8000fffe0ff */
[----:B------:R1:W-:Y:S04]  /*2280*/  STL [R1+0x48], R5 ;  /* 0x0000480501007387 */ /* 0x0003e80000100800 */
[----:B------:R1:W-:Y:S02]  /*2290*/  STL [R1+0x98], R4 ;  /* 0x0000980401007387 */ /* 0x0003e40000100800 */
[C---:B------:R-:W-:Y:S02]  /*22a0*/  ISETP.GT.AND P6, PT, R12.reuse, RZ, PT ;  /* 0x000000ff0c00720c */ /* 0x040fe40003fc4270 */
[C---:B------:R-:W-:Y:S02]  /*22b0*/  ISETP.GT.AND P5, PT, R12.reuse, 0x1, PT ;  /* 0x000000010c00780c */ /* 0x040fe40003fa4270 */
[C---:B------:R-:W-:Y:S02]  /*22c0*/  ISETP.GT.AND P4, PT, R12.reuse, 0x20, PT ;  /* 0x000000200c00780c */ /* 0x040fe40003f84270 */
[----:B------:R-:W-:-:S02]  /*22d0*/  ISETP.GT.AND P3, PT, R12, 0x21, PT ;  /* 0x000000210c00780c */ /* 0x000fc40003f64270 */
.L_x_39:
        /* <DEDUP_REMOVED lines=287> */
[----:B------:R-:W-:Y:S01]  /*34d0*/  UIMAD UR4, UR13, -0x20, UR9 ;  /* 0xffffffe00d0478a4 */ /* 0x000fe2000f8e0209 */
        /* <DEDUP_REMOVED lines=43> */
.L_x_37:
        /* <DEDUP_REMOVED lines=101> */
.L_x_38:
        /* <DEDUP_REMOVED lines=102> */
.L_x_36:
[----:B-12-4-:R-:W2:Y:S01]  /*4440*/  LDL.LU.64 R8, [R1+0x70] ;  /* 0x0000700001087983 */ /* 0x016ea20000300a00 */
[----:B------:R-:W1:Y:S01]  /*4450*/  S2UR UR4, SR_CTAID.X ;  /* 0x00000000000479c3 */ /* 0x000e620000002500 */
[----:B-----5:R-:W-:Y:S01]  /*4460*/  MOV R0, c[0x0][0x338] ;  /* 0x0000ce0000007a02 */ /* 0x020fe20000000f00 */
[----:B------:R-:W-:Y:S01]  /*4470*/  USHF.R.S32.HI UR6, URZ, 0x1f, UR12 ;  /* 0x0000001f3f067899 */ /* 0x000fe2000801140c */
[----:B------:R-:W3:Y:S01]  /*4480*/  S2R R2, SR_CTAID.Y ;  /* 0x0000000000027919 */ /* 0x000ee20000002600 */
[----:B------:R-:W-:Y:S01]  /*4490*/  FMUL.FTZ R84, R84, c[0x0][0x298] ;  /* 0x0000a60054547a20 */ /* 0x000fe20000410000 */
[----:B------:R-:W-:Y:S01]  /*44a0*/  ISETP.NE.AND P1, PT, R0, 0x1, PT ;  /* 0x000000010000780c */ /* 0x000fe20003f25270 */
[----:B-1----:R-:W-:-:S12]  /*44b0*/  USHF.L.U32 UR4, UR4, 0xe, URZ ;  /* 0x0000000e04047899 */ /* 0x002fd8000800063f */
[----:B---3--:R-:W-:Y:S01]  /*44c0*/  @P1 IMAD.HI.U32 R0, R2, c[0x0][0x33c], RZ ;  /* 0x0000cf0002001a27 */ /* 0x008fe200078e00ff */
[----:B------:R-:W-:Y:S01]  /*44d0*/  USHF.R.S32.HI UR8, URZ, 0x1f, UR4 ;  /* 0x0000001f3f087899 */ /* 0x000fe20008011404 */
[----:B------:R-:W-:-:S03]  /*44e0*/  SHF.R.S32.HI R3, RZ, 0x1f, R2 ;  /* 0x0000001fff037819 */ /* 0x000fc60000011402 */
[----:B------:R-:W-:-:S04]  /*44f0*/  @P1 SHF.R.U32.HI R0, RZ, c[0x0][0x340], R0 ;  /* 0x0000d000ff001a19 */ /* 0x000fc80000011600 */
[----:B------:R-:W-:Y:S02]  /*4500*/  @P1 SHF.R.S32.HI R6, RZ, 0x1f, R0 ;  /* 0x0000001fff061819 */ /* 0x000fe40000011400 */
[----:B------:R-:W-:Y:S02]  /*4510*/  @P1 MOV R2, R0 ;  /* 0x0000000000021202 */ /* 0x000fe40000000f00 */
[----:B------:R-:W-:-:S05]  /*4520*/  @P1 MOV R3, R6 ;  /* 0x0000000600031202 */ /* 0x000fca0000000f00 */
[C---:B------:R-:W-:Y:S02]  /*4530*/  IMAD R0, R3.reuse, c[0x0][0x328], RZ ;  /* 0x0000ca0003007a24 */ /* 0x040fe400078e02ff */
[----:B------:R-:W-:Y:S02]  /*4540*/  IMAD R3, R3, c[0x0][0x300], RZ ;  /* 0x0000c00003037a24 */ /* 0x000fe400078e02ff */
[----:B------:R-:W-:Y:S02]  /*4550*/  IMAD R0, R2, c[0x0][0x32c], R0 ;  /* 0x0000cb0002007a24 */ /* 0x000fe400078e0200 */
[----:B------:R-:W-:Y:S02]  /*4560*/  FMUL.FTZ R85, R85, c[0x0][0x298] ;  /* 0x0000a60055557a20 */ /* 0x000fe40000410000 */
[----:B------:R-:W-:Y:S02]  /*4570*/  FMUL.FTZ R87, R87, c[0x0][0x298] ;  /* 0x0000a60057577a20 */ /* 0x000fe40000410000 */
[----:B------:R-:W-:-:S02]  /*4580*/  FMUL.FTZ R88, R88, c[0x0][0x298] ;  /* 0x0000a60058587a20 */ /* 0x000fc40000410000 */
[----:B------:R-:W-:Y:S02]  /*4590*/  FMUL.FTZ R89, R89, c[0x0][0x298] ;  /* 0x0000a60059597a20 */ /* 0x000fe40000410000 */
[----:B------:R-:W-:Y:S02]  /*45a0*/  FMUL.FTZ R90, R90, c[0x0][0x298] ;  /* 0x0000a6005a5a7a20 */ /* 0x000fe40000410000 */
[----:B------:R-:W-:Y:S02]  /*45b0*/  FMUL.FTZ R91, R91, c[0x0][0x298] ;  /* 0x0000a6005b5b7a20 */ /* 0x000fe40000410000 */
        /* <DEDUP_REMOVED lines=45> */
[----:B------:R-:W-:Y:S01]  /*4890*/  FMUL.FTZ R137, R137, c[0x0][0x298] ;  /* 0x0000a60089897a20 */ /* 0x000fe20000410000 */
[C---:B--2---:R-:W-:Y:S01]  /*48a0*/  IADD3 R4, P0, R8.reuse, UR4, RZ ;  /* 0x0000000408047c10 */ /* 0x044fe2000ff1e0ff */
[----:B------:R-:W-:Y:S02]  /*48b0*/  ULDC.64 UR4, c[0x0][0x330] ;  /* 0x0000cc0000047ab9 */ /* 0x000fe40000000a00 */
[----:B------:R-:W-:Y:S01]  /*48c0*/  UIMAD UR4, UR6, UR4, URZ ;  /* 0x00000004060472a4 */ /* 0x000fe2000f8e023f */
[----:B------:R-:W-:-:S03]  /*48d0*/  LEA.HI.X.SX32 R5, R8, UR8, 0x1, P0 ;  /* 0x0000000808057c11 */ /* 0x000fc600080f0eff */
[----:B------:R-:W-:Y:S02]  /*48e0*/  UIMAD UR8, UR12, UR5, UR4 ;  /* 0x000000050c0872a4 */ /* 0x000fe4000f8e0204 */
[C-C-:B------:R-:W-:Y:S01]  /*48f0*/  IMAD.WIDE.U32 R8, R2.reuse, c[0x0][0x328], R4.reuse ;  /* 0x0000ca0002087a25 */ /* 0x140fe200078e0004 */
[----:B------:R-:W-:Y:S02]  /*4900*/  ULDC.64 UR4, c[0x0][0x308] ;  /* 0x0000c20000047ab9 */ /* 0x000fe40000000a00 */
[----:B------:R-:W-:Y:S01]  /*4910*/  UIMAD UR4, UR6, UR4, URZ ;  /* 0x00000004060472a4 */ /* 0x000fe2000f8e023f */
[C---:B------:R-:W-:Y:S01]  /*4920*/  IMAD.WIDE.U32 R6, R2.reuse, c[0x0][0x300], R4 ;  /* 0x0000c00002067a25 */ /* 0x040fe200078e0004 */
[----:B------:R-:W-:Y:S02]  /*4930*/  IADD3 R5, R9, R0, RZ ;  /* 0x0000000009057210 */ /* 0x000fe40007ffe0ff */
[----:B------:R-:W-:Y:S01]  /*4940*/  MOV R9, UR12 ;  /* 0x0000000c00097c02 */ /* 0x000fe20008000f00 */
[----:B------:R-:W-:Y:S01]  /*4950*/  IMAD R2, R2, c[0x0][0x304], R3 ;  /* 0x0000c10002027a24 */ /* 0x000fe200078e0203 */
[----:B------:R-:W-:Y:S01]  /*4960*/  MOV R4, R8 ;  /* 0x0000000800047202 */ /* 0x000fe20000000f00 */
[----:B------:R-:W-:Y:S01]  /*4970*/  UIMAD UR4, UR12, UR5, UR4 ;  /* 0x000000050c0472a4 */ /* 0x000fe2000f8e0204 */
[----:B------:R-:W-:-:S02]  /*4980*/  MOV R0, UR12 ;  /* 0x0000000c00007c02 */ /* 0x000fc40008000f00 */
[----:B------:R-:W-:Y:S01]  /*4990*/  IADD3 R3, R7, R2, RZ ;  /* 0x0000000207037210 */ /* 0x000fe20007ffe0ff */
[----:B------:R-:W-:Y:S01]  /*49a0*/  IMAD.WIDE.U32 R8, R9, c[0x0][0x330], R4 ;  /* 0x0000cc0009087a25 */ /* 0x000fe200078e0004 */
[----:B------:R-:W-:-:S05]  /*49b0*/  MOV R2, R6 ;  /* 0x0000000600027202 */ /* 0x000fca0000000f00 */
[----:B------:R-:W-:Y:S01]  /*49c0*/  IMAD.WIDE.U32 R6, R0, c[0x0][0x308], R2 ;  /* 0x0000c20000067a25 */ /* 0x000fe200078e0002 */
[----:B------:R-:W-:Y:S02]  /*49d0*/  IADD3 R0, R9, UR8, RZ ;  /* 0x0000000809007c10 */ /* 0x000fe4000fffe0ff */
[----:B------:R-:W-:Y:S02]  /*49e0*/  LEA R2, P1, R8, c[0x0][0x310], 0x2 ;  /* 0x0000c40008027a11 */ /* 0x000fe400078210ff */
[----:B------:R-:W-:Y:S02]  /*49f0*/  LEA R4, P0, R6, c[0x0][0x2e8], 0x2 ;  /* 0x0000ba0006047a11 */ /* 0x000fe400078010ff */
[----:B------:R-:W-:Y:S01]  /*4a00*/  LEA.HI.X R3, R8, c[0x0][0x314], R0, 0x2, P1 ;  /* 0x0000c50008037a11 */ /* 0x000fe200008f1400 */
[----:B------:R-:W-:Y:S01]  /*4a10*/  BAR.SYNC.DEFER_BLOCKING 0x1, 0x100 ;  /* 0x0044000000007b1d */ /* 0x000fe20000010000 */
[----:B------:R-:W-:-:S05]  /*4a20*/  IADD3 R5, R7, UR4, RZ ;  /* 0x0000000407057c10 */ /* 0x000fca000fffe0ff */
[----:B------:R-:W-:Y:S01]  /*4a30*/  RED.E.ADD.F32.FTZ.RN.STRONG.GPU [R2.64], R20 ;  /* 0x000000140200798e */ /* 0x000fe2000c10e792 */
[----:B------:R-:W-:-:S03]  /*4a40*/  LEA.HI.X R5, R6, c[0x0][0x2ec], R5, 0x2, P0 ;  /* 0x0000bb0006057a11 */ /* 0x000fc600000f1405 */
[----:B------:R-:W-:Y:S04]  /*4a50*/  RED.E.ADD.F32.FTZ.RN.STRONG.GPU [R2.64+0x400], R21 ;  /* 0x000400150200798e */ /* 0x000fe8000c10e792 */
        /* <DEDUP_REMOVED lines=55> */
[----:B------:R-:W-:Y:S01]  /*4dd0*/  RED.E.ADD.F32.FTZ.RN.STRONG.GPU [R2.64+0xe400], R81 ;  /* 0x00e400510200798e */ /* 0x000fe2000c10e792 */
[----:B------:R-:W-:-:S03]  /*4de0*/  FMUL.FTZ R7, R86, c[0x0][0x298] ;  /* 0x0000a60056077a20 */ /* 0x000fc60000410000 */
[----:B------:R-:W-:Y:S04]  /*4df0*/  RED.E.ADD.F32.FTZ.RN.STRONG.GPU [R2.64+0xe800], R82 ;  /* 0x00e800520200798e */ /* 0x000fe8000c10e792 */
[----:B------:R-:W-:Y:S04]  /*4e00*/  RED.E.ADD.F32.FTZ.RN.STRONG.GPU [R2.64+0xec00], R83 ;  /* 0x00ec00530200798e */ /* 0x000fe8000c10e792 */
[----:B------:R-:W-:Y:S04]  /*4e10*/  RED.E.ADD.F32.FTZ.RN.STRONG.GPU [R2.64+0xf000], R76 ;  /* 0x00f0004c0200798e */ /* 0x000fe8000c10e792 */
[----:B------:R-:W-:Y:S04]  /*4e20*/  RED.E.ADD.F32.FTZ.RN.STRONG.GPU [R2.64+0xf400], R77 ;  /* 0x00f4004d0200798e */ /* 0x000fe8000c10e792 */
[----:B------:R-:W-:Y:S04]  /*4e30*/  RED.E.ADD.F32.FTZ.RN.STRONG.GPU [R2.64+0xf800], R78 ;  /* 0x00f8004e0200798e */ /* 0x000fe8000c10e792 */
[----:B------:R-:W-:Y:S04]  /*4e40*/  RED.E.ADD.F32.FTZ.RN.STRONG.GPU [R2.64+0xfc00], R79 ;  /* 0x00fc004f0200798e */ /* 0x000fe8000c10e792 */
[----:B------:R-:W-:Y:S04]  /*4e50*/  RED.E.ADD.F32.FTZ.RN.STRONG.GPU [R4.64], R84 ;  /* 0x000000540400798e */ /* 0x000fe8000c10e792 */
        /* <DEDUP_REMOVED lines=73> */
[----:B------:R-:W-:Y:S05]  /*52f0*/  EXIT ;  /* 0x000000000000794d */ /* 0x000fea0003800000 */
.L_x_40:
        /* <DEDUP_REMOVED lines=16> */
.L_x_1147:


//--------------------- .text._ZN7cutlass13device_kernelIN5flash19enable_sm80_to_sm89INS1_16FlashAttnBwdSm80INS1_25CollectiveMainloopBwdSm80ILi1ELi1EN4cute5tupleIJNS5_1CILi32EEENS7_ILi64EEENS7_ILi256EEEEEENS_10bfloat16_tEfNS_4arch4Sm80ELb0ELb0ELb1ELb1ELb0ELb0ELb0ELb0ELi2ELi2ELi2ELi1ELb1EEENS1_21CollectiveEpilogueBwdISB_SC_SE_Li256ELb1ELb0ELi4EEENS1_19SingleTileSchedulerILb1ELb0ELb0ELi64EEEEEEEEEvNT_6ParamsE --------------------------
	.section	.text._ZN7cutlass13device_kernelIN5flash19enable_sm80_to_sm89INS1_16FlashAttnBwdSm80INS1_25CollectiveMainloopBwdSm80ILi1ELi1EN4cute5tupleIJNS5_1CILi32EEENS7_ILi64EEENS7_ILi256EEEEEENS_10bfloat16_tEfNS_4arch4Sm80ELb0ELb0ELb1ELb1ELb0ELb0ELb0ELb0ELi2ELi2ELi2ELi1ELb1EEENS1_21CollectiveEpilogueBwdISB_SC_SE_Li256ELb1ELb0ELi4EEENS1_19SingleTileSchedulerILb1ELb0ELb0ELi64EEEEEEEEEvNT_6ParamsE,"ax",@progbits
	.sectioninfo	@"SHI_REGISTERS=255"
	.align	128
.text._ZN7cutlass13device_kernelIN5flash19enable_sm80_to_sm89INS1_16FlashAttnBwdSm80INS1_25CollectiveMainloopBwdSm80ILi1ELi1EN4cute5tupleIJNS5_1CILi32EEENS7_ILi64EEENS7_ILi256EEEEEENS_10bfloat16_tEfNS_4arch4Sm80ELb0ELb0ELb1ELb1ELb0ELb0ELb0ELb0ELi2ELi2ELi2ELi1ELb1EEENS1_21CollectiveEpilogueBwdISB_SC_SE_Li256ELb1ELb0ELi4EEENS1_19SingleTileSchedulerILb1ELb0ELb0ELi64EEEEEEEEEvNT_6ParamsE:
        .type           _ZN7cutlass13device_kernelIN5flash19enable_sm80_to_sm89INS1_16FlashAttnBwdSm80INS1_25CollectiveMainloopBwdSm80ILi1ELi1EN4cute5tupleIJNS5_1CILi32EEENS7_ILi64EEENS7_ILi256EEEEEENS_10bfloat16_tEfNS_4arch4Sm80ELb0ELb0ELb1ELb1ELb0ELb0ELb0ELb0ELi2ELi2ELi2ELi1ELb1EEENS1_21CollectiveEpilogueBwdISB_SC_SE_Li256ELb1ELb0ELi4EEENS1_19SingleTileSchedulerILb1ELb0ELb0ELi64EEEEEEEEEvNT_6ParamsE,@function
        .size           _ZN7cutlass13device_kernelIN5flash19enable_sm80_to_sm89INS1_16FlashAttnBwdSm80INS1_25CollectiveMainloopBwdSm80ILi1ELi1EN4cute5tupleIJNS5_1CILi32EEENS7_ILi64EEENS7_ILi256EEEEEENS_10bfloat16_tEfNS_4arch4Sm80ELb0ELb0ELb1ELb1ELb0ELb0ELb0ELb0ELi2ELi2ELi2ELi1ELb1EEENS1_21CollectiveEpilogueBwdISB_SC_SE_Li256ELb1ELb0ELi4EEENS1_19SingleTileSchedulerILb1ELb0ELb0ELi64EEEEEEEEEvNT_6ParamsE,(.L_x_1148 - _ZN7cutlass13device_kernelIN5flash19enable_sm80_to_sm89INS1_16FlashAttnBwdSm80INS1_25CollectiveMainloopBwdSm80ILi1ELi1EN4cute5tupleIJNS5_1CILi32EEENS7_ILi64EEENS7_ILi256EEEEEENS_10bfloat16_tEfNS_4arch4Sm80ELb0ELb0ELb1ELb1ELb0ELb0ELb0ELb0ELi2ELi2ELi2ELi1ELb1EEENS1_21CollectiveEpilogueBwdISB_SC_SE_Li256ELb1ELb0ELi4EEENS1_19SingleTileSchedulerILb1ELb0ELb0ELi64EEEEEEEEEvNT_6ParamsE)
        .other          _ZN7cutlass13device_kernelIN5flash19enable_sm80_to_sm89INS1_16FlashAttnBwdSm80INS1_25CollectiveMainloopBwdSm80ILi1ELi1EN4cute5tupleIJNS5_1CILi32EEENS7_ILi64EEENS7_ILi256EEEEEENS_10bfloat16_tEfNS_4arch4Sm80ELb0ELb0ELb1ELb1ELb0ELb0ELb0ELb0ELi2ELi2ELi2ELi1ELb1EEENS1_21CollectiveEpilogueBwdISB_SC_SE_Li256ELb1ELb0ELi4EEENS1_19SingleTileSchedulerILb1ELb0ELb0ELi64EEEEEEEEEvNT_6ParamsE,@"STO_CUDA_ENTRY STV_DEFAULT"
_ZN7cutlass13device_kernelIN5flash19enable_sm80_to_sm89INS1_16FlashAttnBwdSm80INS1_25CollectiveMainloopBwdSm80ILi1ELi1EN4cute5tupleIJNS5_1CILi32EEENS7_ILi64EEENS7_ILi256EEEEEENS_10bfloat16_tEfNS_4arch4Sm80ELb0ELb0ELb1ELb1ELb0ELb0ELb0ELb0ELi2ELi2ELi2ELi1ELb1EEENS1_21CollectiveEpilogueBwdISB_SC_SE_Li256ELb1ELb0ELi4EEENS1_19SingleTileSchedulerILb1ELb0ELb0ELi64EEEEEEEEEvNT_6ParamsE:
[----:B------:R-:W-:Y:S02]  /*0000*/  MOV R1, c[0x0][0x28] ;  /* 0x00000a0000017a02 */ /* 0x000fe40000000f00 */
[----:B------:R-:W1:Y:S01]  /*0010*/  S2R R86, SR_TID.X ;  /* 0x0000000000567919 */ /* 0x000e620000002100 */
[----:B------:R-:W-:Y:S01]  /*0020*/  IMAD.MOV.U32 R8, RZ, RZ, 0x4 ;  /* 0x00000004ff087424 */ /* 0x000fe200078e00ff */
[----:B------:R-:W-:Y:S01]  /*0030*/  ULDC.64 UR4, c[0x0][0x118] ;  /* 0x0000460000047ab9 */ /* 0x000fe20000000a00 */
[----:B------:R-:W-:Y:S01]  /*0040*/  IADD3 R1, R1, -0xc0, RZ ;  /* 0xffffff4001017810 */ /* 0x000fe20007ffe0ff */
[----:B------:R-:W2:Y:S04]  /*0050*/  S2R R5, SR_CTAID.Z ;  /* 0x0000000000057919 */ /* 0x000ea80000002700 */
[----:B------:R-:W3:Y:S04]  /*0060*/  S2R R85, SR_CTAID.X ;  /* 0x0000000000557919 */ /* 0x000ee80000002500 */
[----:B------:R-:W4:Y:S01]  /*0070*/  S2R R84, SR_CTAID.Y ;  /* 0x0000000000547919 */ /* 0x000f220000002600 */
[----:B-1----:R-:W-:Y:S01]  /*0080*/  SHF.R.U32.HI R0, RZ, 0x5, R86 ;  /* 0x00000005ff007819 */ /* 0x002fe20000011656 */
[----:B--2---:R-:W-:-:S05]  /*0090*/  IMAD.WIDE R2, R5, R8, c[0x0][0x3c0] ;  /* 0x0000f00005027625 */ /* 0x004fca00078e0208 */
[----:B------:R-:W1:Y:S02]  /*00a0*/  SHFL.IDX PT, R0, R0, RZ, 0x1f ;  /* 0x00001fff00007589 */ /* 0x000e6400000e0000 */
[----:B-1----:R-:W-:-:S13]  /*00b0*/  ISETP.NE.AND P0, PT, R0, RZ, PT ;  /* 0x000000ff0000720c */ /* 0x002fda0003f05270 */
[----:B------:R-:W-:Y:S05]  /*00c0*/  @!P0 BRA `(.L_x_41) ;  /* 0x0000013000008947 */ /* 0x000fea0003800000 */
[----:B---34-:R-:W-:-:S04]  /*00d0*/  ISETP.NE.U32.AND P0, PT, RZ, c[0x0][0x3c0], PT ;  /* 0x0000f000ff007a0c */ /* 0x018fc80003f05070 */
[----:B------:R-:W-:-:S13]  /*00e0*/  ISETP.NE.AND.EX P0, PT, RZ, c[0x0][0x3c4], PT, P0 ;  /* 0x0000f100ff007a0c */ /* 0x000fda0003f05300 */
[----:B------:R-:W-:Y:S05]  /*00f0*/  @!P0 BRA `(.L_x_42) ;  /* 0x0000002000008947 */ /* 0x000fea0003800000 */
[----:B------:R1:W5:Y:S01]  /*0100*/  LDG.E R0, [R2.64] ;  /* 0x0000000402007981 */ /* 0x000362000c1e1900 */
[----:B------:R-:W-:Y:S05]  /*0110*/  BRA `(.L_x_43) ;  /* 0x0000009000007947 */ /* 0x000fea0003800000 */
.L_x_42:
[----:B------:R-:W-:-:S04]  /*0120*/  ISETP.NE.U32.AND P0, PT, RZ, c[0x0][0x3b8], PT ;  /* 0x0000ee00ff007a0c */ /* 0x000fc80003f05070 */
[----:B------:R-:W-:-:S13]  /*0130*/  ISETP.NE.AND.EX P0, PT, RZ, c[0x0][0x3bc], PT, P0 ;  /* 0x0000ef00ff007a0c */ /* 0x000fda0003f05300 */
[----:B------:R-:W-:Y:S05]  /*0140*/  @!P0 BRA `(.L_x_44) ;  /* 0x0000005000008947 */ /* 0x000fea0003800000 */
[----:B------:R-:W-:-:S05]  /*0150*/  IMAD.WIDE R2, R5, R8, c[0x0][0x3b8] ;  /* 0x0000ee0005027625 */ /* 0x000fca00078e0208 */
[----:B------:R-:W2:Y:S04]  /*0160*/  LDG.E R4, [R2.64] ;  /* 0x0000000402047981 */ /* 0x000ea8000c1e1900 */
[----:B------:R-:W2:Y:S02]  /*0170*/  LDG.E R0, [R2.64+0x4] ;  /* 0x0000040402007981 */ /* 0x000ea4000c1e1900 */
[----:B--2---:R-:W-:Y:S01]  /*0180*/  IADD3 R0, -R4, R0, RZ ;  /* 0x0000000004007210 */ /* 0x004fe20007ffe1ff */
[----:B------:R-:W-:Y:S05]  /*0190*/  BRA `(.L_x_43) ;  /* 0x0000001000007947 */ /* 0x000fea0003800000 */
.L_x_44:
[----:B------:R-:W-:Y:S02]  /*01a0*/  MOV R0, c[0x0][0x3a4] ;  /* 0x0000e90000007a02 */ /* 0x000fe40000000f00 */
.L_x_43:
[----:B-1----:R-:W-:-:S05]  /*01b0*/  IMAD.SHL.U32 R2, R85, 0x40, RZ ;  /* 0x0000004055027824 */ /* 0x002fca00078e00ff */
[----:B-----5:R-:W-:-:S04]  /*01c0*/  ISETP.GE.AND P0, PT, R2, R0, PT ;  /* 0x000000000200720c */ /* 0x020fc80003f06270 */
[----:B------:R-:W-:-:S05]  /*01d0*/  SEL R0, R5, 0xffffffff, !P0 ;  /* 0xffffffff05007807 */ /* 0x000fca0004000000 */
[----:B------:R1:W-:Y:S01]  /*01e0*/  STL [R1+0xa8], R0 ;  /* 0x0000a80001007387 */ /* 0x0003e20000100800 */
[----:B------:R-:W-:Y:S05]  /*01f0*/  BRA `(.L_x_45) ;  /* 0x0000012000007947 */ /* 0x000fea0003800000 */
.L_x_41:
[----:B---34-:R-:W-:-:S04]  /*0200*/  ISETP.NE.U32.AND P0, PT, RZ, c[0x0][0x3c0], PT ;  /* 0x0000f000ff007a0c */ /* 0x018fc80003f05070 */
[----:B------:R-:W-:-:S13]  /*0210*/  ISETP.NE.AND.EX P0, PT, RZ, c[0x0][0x3c4], PT, P0 ;  /* 0x0000f100ff007a0c */ /* 0x000fda0003f05300 */
[----:B------:R-:W-:Y:S05]  /*0220*/  @!P0 BRA `(.L_x_46) ;  /* 0x0000002000008947 */ /* 0x000fea0003800000 */
[----:B------:R1:W5:Y:S01]  /*0230*/  LDG.E R0, [R2.64] ;  /* 0x0000000402007981 */ /* 0x000362000c1e1900 */
[----:B------:R-:W-:Y:S05]  /*0240*/  BRA `(.L_x_47) ;  /* 0x0000009000007947 */ /* 0x000fea0003800000 */
.L_x_46:
        /* <DEDUP_REMOVED lines=8> */
.L_x_48:
[----:B------:R-:W-:Y:S02]  /*02d0*/  MOV R0, c[0x0][0x3a4] ;  /* 0x0000e90000007a02 */ /* 0x000fe40000000f00 */
.L_x_47:
[----:B-1----:R-:W-:-:S05]  /*02e0*/  IMAD.SHL.U32 R2, R85, 0x40, RZ ;  /* 0x0000004055027824 */ /* 0x002fca00078e00ff */
[----:B-----5:R-:W-:-:S04]  /*02f0*/  ISETP.GE.AND P0, PT, R2, R0, PT ;  /* 0x000000000200720c */ /* 0x020fc80003f06270 */
[----:B------:R-:W-:-:S05]  /*0300*/  SEL R0, R5, 0xffffffff, !P0 ;  /* 0xffffffff05007807 */ /* 0x000fca0004000000 */
[----:B------:R1:W-:Y:S04]  /*0310*/  STL [R1+0xa8], R0 ;  /* 0x0000a80001007387 */ /* 0x0003e80000100800 */
.L_x_45:
[----:B------:R-:W2:Y:S02]  /*0320*/  LDL R88, [R1+0xa8] ;  /* 0x0000a80001587983 */ /* 0x000ea40000100800 */
[----:B--2---:R-:W-:-:S13]  /*0330*/  ISETP.GE.AND P0, PT, R88, RZ, PT ;  /* 0x000000ff5800720c */ /* 0x004fda0003f06270 */
[----:B------:R-:W-:Y:S05]  /*0340*/  @!P0 EXIT ;  /* 0x000000000000894d */ /* 0x000fea0003800000 */
[----:B------:R-:W-:Y:S01]  /*0350*/  ISETP.NE.U32.AND P0, PT, RZ, c[0x0][0x2c8], PT ;  /* 0x0000b200ff007a0c */ /* 0x000fe20003f05070 */
[----:B------:R-:W-:-:S03]  /*0360*/  IMAD.WIDE R4, R88, R8, c[0x0][0x2c8] ;  /* 0x0000b20058047625 */ /* 0x000fc600078e0208 */
[----:B------:R-:W-:Y:S02]  /*0370*/  ISETP.NE.AND.EX P2, PT, RZ, c[0x0][0x2cc], PT, P0 ;  /* 0x0000b300ff007a0c */ /* 0x000fe40003f45300 */
[----:B------:R-:W-:-:S04]  /*0380*/  ISETP.NE.U32.AND P0, PT, RZ, c[0x0][0x2d8], PT ;  /* 0x0000b600ff007a0c */ /* 0x000fc80003f05070 */
[----:B------:R-:W-:Y:S01]  /*0390*/  ISETP.NE.AND.EX P0, PT, RZ, c[0x0][0x2dc], PT, P0 ;  /* 0x0000b700ff007a0c */ /* 0x000fe20003f05300 */
[----:B------:R-:W-:Y:S01]  /*03a0*/  IMAD.MOV.U32 R11, RZ, RZ, c[0x0][0x168] ;  /* 0x00005a00ff0b7624 */ /* 0x000fe200078e00ff */
[----:B------:R-:W-:-:S05]  /*03b0*/  ISETP.NE.U32.AND P4, PT, RZ, c[0x0][0x2d0], PT ;  /* 0x0000b400ff007a0c */ /* 0x000fca0003f85070 */
[----:B-1----:R-:W2:Y:S01]  /*03c0*/  @P2 LDG.E R0, [R4.64] ;  /* 0x0000000404002981 */ /* 0x002ea2000c1e1900 */
[----:B------:R-:W-:Y:S01]  /*03d0*/  ISETP.NE.AND.EX P4, PT, RZ, c[0x0][0x2d4], PT, P4 ;  /* 0x0000b500ff007a0c */ /* 0x000fe20003f85340 */
[----:B------:R-:W-:Y:S02]  /*03e0*/  IMAD.MOV.U32 R9, RZ, RZ, RZ ;  /* 0x000000ffff097224 */ /* 0x000fe400078e00ff */
[----:B------:R-:W-:Y:S02]  /*03f0*/  IMAD.MOV.U32 R10, RZ, RZ, RZ ;  /* 0x000000ffff0a7224 */ /* 0x000fe400078e00ff */
[CC--:B------:R-:W-:Y:S02]  /*0400*/  @P0 IMAD.WIDE R6, R88.reuse, R8.reuse, c[0x0][0x2d8] ;  /* 0x0000b60058060625 */ /* 0x0c0fe400078e0208 */
[----:B------:R1:W5:Y:S02]  /*0410*/  @P2 LDG.E R9, [R4.64] ;  /* 0x0000000404092981 */ /* 0x000364000c1e1900 */
[----:B------:R-:W-:-:S02]  /*0420*/  IMAD.WIDE R2, R88, R8, c[0x0][0x2d0] ;  /* 0x0000b40058027625 */ /* 0x000fc400078e0208 */
[----:B------:R-:W3:Y:S04]  /*0430*/  @P0 LDG.E R11, [R6.64] ;  /* 0x00000004060b0981 */ /* 0x000ee8000c1e1900 */
[----:B------:R1:W5:Y:S01]  /*0440*/  @P4 LDG.E R10, [R2.64] ;  /* 0x00000004020a4981 */ /* 0x000362000c1e1900 */
[----:B------:R-:W-:Y:S01]  /*0450*/  MOV R18, c[0x0][0x198] ;  /* 0x0000660000127a02 */ /* 0x000fe20000000f00 */
[----:B--2---:R-:W-:Y:S02]  /*0460*/  @P2 IMAD R0, R88, 0x20, R0 ;  /* 0x0000002058002824 */ /* 0x004fe400078e0200 */
[----:B---3--:R1:W-:Y:S03]  /*0470*/  STL [R1+0x74], R11 ;  /* 0x0000740b01007387 */ /* 0x0083e60000100800 */
[----:B------:R-:W-:-:S02]  /*0480*/  @P2 SHF.R.S32.HI R6, RZ, 0x1f, R0 ;  /* 0x0000001fff062819 */ /* 0x000fc40000011400 */
[----:B------:R-:W-:Y:S02]  /*0490*/  MOV R87, R11 ;  /* 0x0000000b00577202 */ /* 0x000fe40000000f00 */
[----:B------:R-:W-:Y:S01]  /*04a0*/  @P2 LEA.HI R0, R6, R0, RZ, 0x5 ;  /* 0x0000000006002211 */ /* 0x000fe200078f28ff */
[----:B------:R-:W-:-:S03]  /*04b0*/  IMAD.MOV.U32 R6, RZ, RZ, RZ ;  /* 0x000000ffff067224 */ /* 0x000fc600078e00ff */
[----:B------:R-:W-:Y:S01]  /*04c0*/  @P2 LOP3.LUT R6, R0, 0xffffffe0, RZ, 0xc0, !PT ;  /* 0xffffffe000062812 */ /* 0x000fe200078ec0ff */
[----:B------:R-:W-:Y:S05]  /*04d0*/  @P0 BRA `(.L_x_49) ;  /* 0x0000005000000947 */ /* 0x000fea0003800000 */
[----:B------:R-:W-:Y:S05]  /*04e0*/  @!P2 BRA `(.L_x_49) ;  /* 0x000000400000a947 */ /* 0x000fea0003800000 */
[----:B------:R2:W3:Y:S04]  /*04f0*/  LDG.E R0, [R4.64] ;  /* 0x0000000404007981 */ /* 0x0004e8000c1e1900 */
[----:B-12---:R-:W3:Y:S02]  /*0500*/  LDG.E R4, [R4.64+0x4] ;  /* 0x0000040404047981 */ /* 0x006ee4000c1e1900 */
[----:B---3--:R-:W-:-:S05]  /*0510*/  IADD3 R87, -R0, R4, RZ ;  /* 0x0000000400577210 */ /* 0x008fca0007ffe1ff */
[----:B------:R1:W-:Y:S02]  /*0520*/  STL [R1+0x74], R87 ;  /* 0x0000745701007387 */ /* 0x0003e40000100800 */
.L_x_49:
[----:B------:R-:W-:-:S04]  /*0530*/  ISETP.NE.U32.AND P0, PT, RZ, c[0x0][0x2e0], PT ;  /* 0x0000b800ff007a0c */ /* 0x000fc80003f05070 */
[----:B------:R-:W-:-:S13]  /*0540*/  ISETP.NE.AND.EX P0, PT, RZ, c[0x0][0x2e4], PT, P0 ;  /* 0x0000b900ff007a0c */ /* 0x000fda0003f05300 */
[----:B------:R-:W-:Y:S05]  /*0550*/  @!P0 BRA `(.L_x_50) ;  /* 0x0000003000008947 */ /* 0x000fea0003800000 */
[----:B-1----:R-:W-:-:S05]  /*0560*/  IMAD.WIDE R2, R88, R8, c[0x0][0x2e0] ;  /* 0x0000b80058027625 */ /* 0x002fca00078e0208 */
[----:B------:R1:W5:Y:S01]  /*0570*/  LDG.E R18, [R2.64] ;  /* 0x0000000402127981 */ /* 0x000362000c1e1900 */
[----:B------:R-:W-:Y:S05]  /*0580*/  BRA `(.L_x_51) ;  /* 0x0000004000007947 */ /* 0x000fea0003800000 */
.L_x_50:
[----:B------:R-:W-:Y:S05]  /*0590*/  @!P4 BRA `(.L_x_51) ;  /* 0x000000300000c947 */ /* 0x000fea0003800000 */
[----:B------:R2:W3:Y:S04]  /*05a0*/  LDG.E R0, [R2.64] ;  /* 0x0000000402007981 */ /* 0x0004e8000c1e1900 */
[----:B-12---:R-:W3:Y:S02]  /*05b0*/  LDG.E R2, [R2.64+0x4] ;  /* 0x0000040402027981 */ /* 0x006ee4000c1e1900 */
[----:B---3--:R-:W-:Y:S02]  /*05c0*/  IADD3 R18, -R0, R2, RZ ;  /* 0x0000000200127210 */ /* 0x008fe40007ffe1ff */
.L_x_51:
[----:B------:R-:W-:Y:S01]  /*05d0*/  ISETP.GE.AND P1, PT, R87, 0x1, PT ;  /* 0x000000015700780c */ /* 0x000fe20003f26270 */
[----:B------:R-:W-:Y:S01]  /*05e0*/  CS2R R142, SRZ ;  /* 0x00000000008e7805 */ /* 0x000fe2000001ff00 */
[----:B------:R-:W-:Y:S01]  /*05f0*/  PLOP3.LUT P0, PT, PT, PT, PT, 0x80, 0x0 ;  /* 0x000000000000781c */ /* 0x000fe20003f0f070 */
[----:B-1----:R-:W-:Y:S01]  /*0600*/  IMAD.MOV.U32 R11, RZ, RZ, RZ ;  /* 0x000000ffff0b7224 */ /* 0x002fe200078e00ff */
[----:B------:R-:W-:Y:S01]  /*0610*/  CS2R R146, SRZ ;  /* 0x0000000000927805 */ /* 0x000fe2000001ff00 */
[----:B------:R-:W-:Y:S01]  /*0620*/  IMAD.MOV.U32 R140, RZ, RZ, RZ ;  /* 0x000000ffff8c7224 */ /* 0x000fe200078e00ff */
[----:B------:R-:W-:Y:S01]  /*0630*/  CS2R R144, SRZ ;  /* 0x0000000000907805 */ /* 0x000fe2000001ff00 */
[----:B------:R-:W-:Y:S01]  /*0640*/  CS2R R12, SRZ ;  /* 0x00000000000c7805 */ /* 0x000fe2000001ff00 */
[----:B------:R-:W-:Y:S01]  /*0650*/  MOV R138, RZ ;  /* 0x000000ff008a7202 */ /* 0x000fe20000000f00 */
[----:B------:R-:W-:Y:S01]  /*0660*/  CS2R R136, SRZ ;  /* 0x0000000000887805 */ /* 0x000fe2000001ff00 */
[----:B------:R-:W-:Y:S01]  /*0670*/  CS2R R134, SRZ ;  /* 0x0000000000867805 */ /* 0x000fe2000001ff00 */
[----:B------:R-:W-:Y:S01]  /*0680*/  IMAD.MOV.U32 R7, RZ, RZ, RZ ;  /* 0x000000ffff077224 */ /* 0x000fe200078e00ff */
[----:B------:R-:W-:Y:S01]  /*0690*/  MOV R132, RZ ;  /* 0x000000ff00847202 */ /* 0x000fe20000000f00 */
[----:B------:R-:W-:Y:S01]  /*06a0*/  IMAD.MOV.U32 R8, RZ, RZ, RZ ;  /* 0x000000ffff087224 */ /* 0x000fe200078e00ff */
[----:B------:R-:W-:Y:S01]  /*06b0*/  MOV R126, RZ ;  /* 0x000000ff007e7202 */ /* 0x000fe20000000f00 */
[----:B------:R-:W-:Y:S01]  /*06c0*/  CS2R R124, SRZ ;  /* 0x00000000007c7805 */ /* 0x000fe2000001ff00 */
[----:B------:R-:W-:Y:S01]  /*06d0*/  IMAD.MOV.U32 R130, RZ, RZ, RZ ;  /* 0x000000ffff827224 */ /* 0x000fe200078e00ff */
[----:B------:R-:W-:Y:S01]  /*06e0*/  CS2R R14, SRZ ;  /* 0x00000000000e7805 */ /* 0x000fe2000001ff00 */
[----:B------:R-:W-:Y:S01]  /*06f0*/  MOV R128, RZ ;  /* 0x000000ff00807202 */ /* 0x000fe20000000f00 */
        /* <DEDUP_REMOVED lines=18> */
[----:B------:R-:W-:Y:S01]  /*0820*/  MOV R0, RZ ;  /* 0x000000ff00007202 */ /* 0x000fe20000000f00 */
[----:B------:R-:W-:Y:S01]  /*0830*/  CS2R R2, SRZ ;  /* 0x0000000000027805 */ /* 0x000fe2000001ff00 */
[----:B------:R-:W-:Y:S01]  /*0840*/  CS2R R4, SRZ ;  /* 0x0000000000047805 */ /* 0x000fe2000001ff00 */
[----:B------:R-:W-:Y:S01]  /*0850*/  CS2R R148, SRZ ;  /* 0x0000000000947805 */ /* 0x000fe2000001ff00 */
        /* <DEDUP_REMOVED lines=33> */
[----:B------:R-:W-:Y:S05]  /*0a70*/  @!P1 BRA `(.L_x_52) ;  /* 0x0000424000009947 */ /* 0x000fea0003800000 */
[----:B------:R-:W-:Y:S01]  /*0a80*/  IMAD.SHL.U32 R0, R6, 0x100, RZ ;  /* 0x0000010006007824 */ /* 0x000fe200078e00ff */
[----:B------:R-:W-:Y:S01]  /*0a90*/  SHF.R.S32.HI R5, RZ, 0x1f, R86 ;  /* 0x0000001fff057819 */ /* 0x000fe20000011456 */
[----:B------:R-:W-:Y:S01]  /*0aa0*/  IMAD.MOV.U32 R2, RZ, RZ, c[0x0][0x248] ;  /* 0x00009200ff027624 */ /* 0x000fe200078e00ff */
[----:B------:R-:W-:Y:S01]  /*0ab0*/  SHF.R.S32.HI R3, RZ, 0x1f, R6 ;  /* 0x0000001fff037819 */ /* 0x000fe20000011406 */
[----:B------:R-:W-:Y:S01]  /*0ac0*/  IMAD.SHL.U32 R4, R86, 0x4, RZ ;  /* 0x0000000456047824 */ /* 0x000fe200078e00ff */
[----:B------:R-:W-:Y:S01]  /*0ad0*/  IADD3 R24, P0, R0, R86, RZ ;  /* 0x0000005600187210 */ /* 0x000fe20007f1e0ff */
[----:B-----5:R-:W-:Y:S01]  /*0ae0*/  IMAD R37, R85, -0x40, R18 ;  /* 0xffffffc055257824 */ /* 0x020fe200078e0212 */
[----:B------:R-:W-:Y:S01]  /*0af0*/  ISETP.NE.AND P3, PT, R2, 0x1, PT ;  /* 0x000000010200780c */ /* 0x000fe20003f65270 */
[----:B------:R-:W-:Y:S01]  /*0b00*/  IMAD.MOV.U32 R149, RZ, RZ, 0x20 ;  /* 0x00000020ff957424 */ /* 0x000fe200078e00ff */
[----:B------:R-:W-:Y:S01]  /*0b10*/  IADD3 R2, P1, R4, R6, RZ ;  /* 0x0000000604027210 */ /* 0x000fe20007f3e0ff */
[----:B------:R-:W-:Y:S01]  /*0b20*/  IMAD.MOV.U32 R6, RZ, RZ, R84 ;  /* 0x000000ffff067224 */ /* 0x000fe200078e0054 */
[----:B------:R-:W-:Y:S01]  /*0b30*/  LEA.HI.X.SX32 R25, R0, R5, 0x1, P0 ;  /* 0x0000000500197211 */ /* 0x000fe200000f0eff */
[----:B------:R-:W-:Y:S01]  /*0b40*/  IMAD.MOV.U32 R248, RZ, RZ, RZ ;  /* 0x000000fffff87224 */ /* 0x000fe200078e00ff */
[----:B------:R-:W-:Y:S01]  /*0b50*/  SHF.R.S32.HI R35, RZ, 0x1f, R86 ;  /* 0x0000001fff237819 */ /* 0x000fe20000011456 */
[----:B------:R-:W-:Y:S01]  /*0b60*/  CS2R R146, SRZ ;  /* 0x0000000000927805 */ /* 0x000fe2000001ff00 */
[----:B------:R-:W-:Y:S01]  /*0b70*/  IADD3 R0, R87, 0x1f, RZ ;  /* 0x0000001f57007810 */ /* 0x000fe20007ffe0ff */
[----:B------:R-:W-:Y:S01]  /*0b80*/  IMAD.WIDE.U32 R24, R84, c[0x0][0x238], R24 ;  /* 0x00008e0054187a25 */ /* 0x000fe200078e0018 */
[----:B------:R-:W-:Y:S01]  /*0b90*/  LEA.HI.X.SX32 R3, R4, R3, 0x1, P1 ;  /* 0x0000000304037211 */ /* 0x000fe200008f0eff */
[----:B------:R-:W-:Y:S01]  /*0ba0*/  CS2R R144, SRZ ;  /* 0x0000000000907805 */ /* 0x000fe2000001ff00 */
[CC--:B------:R-:W-:Y:S01]  /*0bb0*/  LEA.HI R38, R35.reuse, R86.reuse, RZ, 0x3 ;  /* 0x0000005623267211 */ /* 0x0c0fe200078f18ff */
[----:B------:R-:W-:Y:S01]  /*0bc0*/  @P3 IMAD.HI.U32 R7, R84, c[0x0][0x24c], RZ ;  /* 0x0000930054073a27 */ /* 0x000fe200078e00ff */
[----:B------:R-:W-:Y:S01]  /*0bd0*/  SHF.R.S32.HI R4, RZ, 0x1f, R0 ;  /* 0x0000001fff047819 */ /* 0x000fe20000011400 */
[----:B------:R-:W-:Y:S01]  /*0be0*/  CS2R R142, SRZ ;  /* 0x00000000008e7805 */ /* 0x000fe2000001ff00 */
[C---:B------:R-:W-:Y:S01]  /*0bf0*/  LEA.HI R36, R35.reuse, R86, RZ, 0x2 ;  /* 0x0000005623247211 */ /* 0x040fe200078f10ff */
[----:B------:R-:W-:Y:S01]  /*0c00*/  CS2R R140, SRZ ;  /* 0x00000000008c7805 */ /* 0x000fe2000001ff00 */
[----:B------:R-:W-:Y:S01]  /*0c10*/  SHF.R.S32.HI R50, RZ, 0x3, R38 ;  /* 0x00000003ff327819 */ /* 0x000fe20000011426 */
[----:B------:R-:W-:Y:S01]  /*0c20*/  CS2R R138, SRZ ;  /* 0x00000000008a7805 */ /* 0x000fe2000001ff00 */
[----:B------:R-:W-:Y:S01]  /*0c30*/  LEA.HI R148, R4, R0, RZ, 0x5 ;  /* 0x0000000004947211 */ /* 0x000fe200078f28ff */
[----:B------:R-:W-:Y:S01]  /*0c40*/  CS2R R136, SRZ ;  /* 0x0000000000887805 */ /* 0x000fe2000001ff00 */
[--C-:B------:R-:W-:Y:S01]  /*0c50*/  SHF.R.S32.HI R16, RZ, 0x2, R36.reuse ;  /* 0x00000002ff107819 */ /* 0x100fe20000011424 */
[----:B------:R-:W-:Y:S01]  /*0c60*/  CS2R R134, SRZ ;  /* 0x0000000000867805 */ /* 0x000fe2000001ff00 */
[----:B------:R-:W-:Y:S01]  /*0c70*/  SHF.R.S32.HI R0, RZ, 0x1f, R36 ;  /* 0x0000001fff007819 */ /* 0x000fe20000011424 */
[----:B------:R-:W-:Y:S01]  /*0c80*/  CS2R R132, SRZ ;  /* 0x0000000000847805 */ /* 0x000fe2000001ff00 */
[----:B------:R-:W-:Y:S01]  /*0c90*/  SHF.R.S32.HI R34, RZ, 0x1f, R84 ;  /* 0x0000001fff227819 */ /* 0x000fe20000011454 */
[----:B------:R-:W-:Y:S01]  /*0ca0*/  CS2R R130, SRZ ;  /* 0x0000000000827805 */ /* 0x000fe2000001ff00 */
[----:B------:R-:W-:Y:S01]  /*0cb0*/  SHF.R.S32.HI R5, RZ, 0x1f, R50 ;  /* 0x0000001fff057819 */ /* 0x000fe20000011432 */
[----:B------:R-:W-:Y:S01]  /*0cc0*/  CS2R R128, SRZ ;  /* 0x0000000000807805 */ /* 0x000fe2000001ff00 */
[----:B------:R-:W-:Y:S01]  /*0cd0*/  IADD3 R21, P1, R50, R9, RZ ;  /* 0x0000000932157210 */ /* 0x000fe20007f3e0ff */
[----:B------:R-:W-:Y:S01]  /*0ce0*/  IMAD R12, R34, c[0x0][0x288], RZ ;  /* 0x0000a200220c7a24 */ /* 0x000fe200078e02ff */
[----:B------:R-:W-:Y:S01]  /*0cf0*/  IADD3 R8, P0, R50, R10, RZ ;  /* 0x0000000a32087210 */ /* 0x000fe20007f1e0ff */
[----:B------:R-:W-:Y:S01]  /*0d00*/  IMAD R14, R34, c[0x0][0x270], RZ ;  /* 0x00009c00220e7a24 */ /* 0x000fe200078e02ff */
[----:B------:R-:W-:Y:S01]  /*0d10*/  LEA.HI R0, R0, R16, RZ, 0x3 ;  /* 0x0000001000007211 */ /* 0x000fe200078f18ff */
[C---:B------:R-:W-:Y:S01]  /*0d20*/  IMAD R12, R84.reuse, c[0x0][0x28c], R12 ;  /* 0x0000a300540c7a24 */ /* 0x040fe200078e020c */
[----:B------:R-:W-:Y:S01]  /*0d30*/  LEA.HI R39, R35, R86, RZ, 0x4 ;  /* 0x0000005623277211 */ /* 0x000fe200078f20ff */
[----:B------:R-:W-:Y:S01]  /*0d40*/  IMAD R14, R84, c[0x0][0x274], R14 ;  /* 0x00009d00540e7a24 */ /* 0x000fe200078e020e */
[-C--:B------:R-:W-:Y:S01]  /*0d50*/  LEA.HI.X.SX32 R26, R9, R5.reuse, 0x1, P1 ;  /* 0x00000005091a7211 */ /* 0x080fe200008f0eff */
[----:B------:R-:W-:Y:S01]  /*0d60*/  CS2R R126, SRZ ;  /* 0x00000000007e7805 */ /* 0x000fe2000001ff00 */
[----:B------:R-:W-:Y:S01]  /*0d70*/  LEA.HI.X.SX32 R9, R10, R5, 0x1, P0 ;  /* 0x000000050a097211 */ /* 0x000fe200000f0eff */
[--C-:B------:R-:W-:Y:S01]  /*0d80*/  IMAD.WIDE.U32 R4, R84, c[0x0][0x270], R2.reuse ;  /* 0x00009c0054047a25 */ /* 0x100fe200078e0002 */
[----:B------:R-:W-:Y:S01]  /*0d90*/  LOP3.LUT R0, R0, 0xfffffff8, RZ, 0xc0, !PT ;  /* 0xfffffff800007812 */ /* 0x000fe200078ec0ff */
[----:B------:R-:W-:Y:S01]  /*0da0*/  CS2R R124, SRZ ;  /* 0x00000000007c7805 */ /* 0x000fe2000001ff00 */
[----:B------:R-:W-:Y:S01]  /*0db0*/  LOP3.LUT R11, R38, 0xfffffff8, RZ, 0xc0, !PT ;  /* 0xfffffff8260b7812 */ /* 0x000fe200078ec0ff */
[----:B------:R-:W-:Y:S01]  /*0dc0*/  IMAD.WIDE.U32 R2, R84, c[0x0][0x288], R2 ;  /* 0x0000a20054027a25 */ /* 0x000fe200078e0002 */
[----:B------:R-:W-:Y:S01]  /*0dd0*/  SHF.R.S32.HI R10, RZ, 0x4, R39 ;  /* 0x00000004ff0a7819 */ /* 0x000fe20000011427 */
[----:B------:R-:W-:Y:S01]  /*0de0*/  CS2R R122, SRZ ;  /* 0x00000000007a7805 */ /* 0x000fe2000001ff00 */
[----:B------:R-:W-:Y:S01]  /*0df0*/  @P3 SHF.R.U32.HI R6, RZ, c[0x0][0x250], R7 ;  /* 0x00009400ff063a19 */ /* 0x000fe20000011607 */
[----:B------:R-:W-:Y:S01]  /*0e00*/  IMAD.IADD R29, R16, 0x1, -R0 ;  /* 0x00000001101d7824 */ /* 0x000fe200078e0a00 */
[----:B------:R-:W-:Y:S01]  /*0e10*/  LEA.HI R7, R39, R10, RZ, 0x1 ;  /* 0x0000000a27077211 */ /* 0x000fe200078f08ff */
[----:B------:R-:W-:Y:S01]  /*0e20*/  IMAD.IADD R22, R86, 0x1, -R11 ;  /* 0x0000000156167824 */ /* 0x000fe200078e0a0b */
[----:B------:R-:W-:Y:S01]  /*0e30*/  LEA.HI R0, R35, R86, RZ, 0x6 ;  /* 0x0000005623007211 */ /* 0x000fe200078f30ff */
[----:B------:R-:W-:Y:S01]  /*0e40*/  IMAD.IADD R13, R3, 0x1, R12 ;  /* 0x00000001030d7824 */ /* 0x000fe200078e020c */
[----:B------:R-:W-:Y:S01]  /*0e50*/  LOP3.LUT R7, R7, 0xfffffffe, RZ, 0xc0, !PT ;  /* 0xfffffffe07077812 */ /* 0x000fe200078ec0ff */
[----:B------:R-:W-:Y:S01]  /*0e60*/  IMAD.SHL.U32 R3, R50, 0x40, RZ ;  /* 0x0000004032037824 */ /* 0x000fe200078e00ff */
[----:B------:R-:W-:Y:S01]  /*0e70*/  SHF.R.S32.HI R23, RZ, 0x6, R0 ;  /* 0x00000006ff177819 */ /* 0x000fe20000011400 */
[----:B------:R-:W-:Y:S01]  /*0e80*/  IMAD.IADD R15, R5, 0x1, R14 ;  /* 0x00000001050f7824 */ /* 0x000fe200078e020e */
[----:B------:R-:W-:Y:S01]  /*0e90*/  SHF.R.S32.HI R5, RZ, 0x1f, R6 ;  /* 0x0000001fff057819 */ /* 0x000fe20000011406 */
[----:B------:R-:W-:Y:S01]  /*0ea0*/  IMAD.SHL.U32 R16, R22, 0x8, RZ ;  /* 0x0000000816107824 */ /* 0x000fe200078e00ff */
[----:B------:R-:W-:Y:S01]  /*0eb0*/  LOP3.LUT R0, R3, 0x1c0, RZ, 0xc0, !PT ;  /* 0x000001c003007812 */ /* 0x000fe200078ec0ff */
[----:B------:R-:W-:Y:S01]  /*0ec0*/  IMAD.MOV.U32 R12, RZ, RZ, R2 ;  /* 0x000000ffff0c7224 */ /* 0x000fe200078e0002 */
[----:B------:R-:W-:Y:S01]  /*0ed0*/  SEL R31, R88, RZ, !P2 ;  /* 0x000000ff581f7207 */ /* 0x000fe20005000000 */
[----:B------:R-:W-:Y:S01]  /*0ee0*/  IMAD.IADD R30, R10, 0x1, -R7 ;  /* 0x000000010a1e7824 */ /* 0x000fe200078e0a07 */
[--C-:B------:R-:W-:Y:S01]  /*0ef0*/  SHF.R.S32.HI R17, RZ, 0x1f, R16.reuse ;  /* 0x0000001fff117819 */ /* 0x100fe20000011410 */
[----:B------:R-:W-:Y:S01]  /*0f00*/  IMAD R2, R5, c[0x0][0x1e0], RZ ;  /* 0x0000780005027a24 */ /* 0x000fe200078e02ff */
[----:B------:R-:W-:Y:S01]  /*0f10*/  LOP3.LUT R10, R0, 0x38, R16, 0xf8, !PT ;  /* 0x00000038000a7812 */ /* 0x000fe200078ef810 */
[----:B------:R-:W-:Y:S01]  /*0f20*/  IMAD.SHL.U32 R40, R23, 0x200, RZ ;  /* 0x0000020017287824 */ /* 0x000fe200078e00ff */
[----:B------:R-:W-:Y:S01]  /*0f30*/  SHF.R.U32.HI R7, RZ, 0x3, R0 ;  /* 0x00000003ff077819 */ /* 0x000fe20000011600 */
[----:B------:R-:W-:Y:S01]  /*0f40*/  IMAD.MOV.U32 R14, RZ, RZ, R4 ;  /* 0x000000ffff0e7224 */ /* 0x000fe200078e0004 */
[----:B------:R-:W-:Y:S01]  /*0f50*/  SHF.R.S32.HI R0, RZ, 0x1f, R88 ;  /* 0x0000001fff007819 */ /* 0x000fe20000011458 */
[----:B------:R-:W-:Y:S01]  /*0f60*/  IMAD R4, R6, c[0x0][0x1e4], R2 ;  /* 0x0000790006047a24 */ /* 0x000fe200078e0202 */
[----:B------:R-:W-:Y:S01]  /*0f70*/  LOP3.LUT R28, R40, R10, R7, 0xf6, !PT ;  /* 0x0000000a281c7212 */ /* 0x000fe200078ef607 */
[----:B------:R-:W-:Y:S01]  /*0f80*/  IMAD.WIDE.U32 R2, R6, c[0x0][0x1e0], R16 ;  /* 0x0000780006027a25 */ /* 0x000fe200078e0010 */
[C---:B------:R-:W-:Y:S01]  /*0f90*/  SEL R7, R0.reuse, RZ, !P4 ;  /* 0x000000ff00077207 */ /* 0x040fe20006000000 */
[----:B------:R-:W-:Y:S01]  /*0fa0*/  CS2R R120, SRZ ;  /* 0x0000000000787805 */ /* 0x000fe2000001ff00 */
[----:B------:R-:W-:Y:S01]  /*0fb0*/  SEL R27, R0, RZ, !P2 ;  /* 0x000000ff001b7207 */ /* 0x000fe20005000000 */
[----:B------:R-:W-:Y:S01]  /*0fc0*/  IMAD R5, R5, c[0x0][0x1b0], RZ ;  /* 0x00006c0005057a24 */ /* 0x000fe200078e02ff */
[----:B------:R-:W-:Y:S01]  /*0fd0*/  SEL R0, R88, RZ, !P4 ;  /* 0x000000ff58007207 */ /* 0x000fe20006000000 */
[----:B------:R-:W-:Y:S01]  /*0fe0*/  IMAD.IADD R3, R3, 0x1, R4 ;  /* 0x0000000103037824 */ /* 0x000fe200078e0204 */
[----:B------:R-:W-:Y:S01]  /*0ff0*/  IADD3 R32, R16, 0x40, RZ ;  /* 0x0000004010207810 */ /* 0x000fe20007ffe0ff */
[----:B------:R-:W-:Y:S01]  /*1000*/  IMAD R10, R6, c[0x0][0x1b4], R5 ;  /* 0x00006d00060a7a24 */ /* 0x000fe200078e0205 */
[----:B------:R-:W-:Y:S01]  /*1010*/  ISETP.GE.AND P3, PT, R16, c[0x0][0x1cc], PT ;  /* 0x0000730010007a0c */ /* 0x000fe20003f66270 */
[----:B------:R-:W-:Y:S01]  /*1020*/  IMAD.WIDE.U32 R4, R6, c[0x0][0x1b0], R16 ;  /* 0x00006c0006047a25 */ /* 0x000fe200078e0010 */
[----:B------:R-:W-:Y:S01]  /*1030*/  ISETP.GE.AND P2, PT, R32, c[0x0][0x1cc], PT ;  /* 0x0000730020007a0c */ /* 0x000fe20003f46270 */
[----:B------:R-:W-:Y:S01]  /*1040*/  CS2R R118, SRZ ;  /* 0x0000000000767805 */ /* 0x000fe2000001ff00 */
[----:B------:R-:W-:Y:S01]  /*1050*/  IADD3 R33, R16, 0x80, RZ ;  /* 0x0000008010217810 */ /* 0x000fe20007ffe0ff */
[----:B------:R-:W-:Y:S01]  /*1060*/  IMAD R6, R7, c[0x0][0x1e8], RZ ;  /* 0x00007a0007067a24 */ /* 0x000fe200078e02ff */
[----:B------:R-:W-:Y:S01]  /*1070*/  LEA.HI R35, R35, R86, RZ, 0x5 ;  /* 0x0000005623237211 */ /* 0x000fe200078f28ff */
[----:B------:R-:W-:Y:S01]  /*1080*/  IMAD.IADD R11, R5, 0x1, R10 ;  /* 0x00000001050b7824 */ /* 0x000fe200078e020a */
[----:B------:R-:W-:Y:S01]  /*1090*/  CS2R R116, SRZ ;  /* 0x0000000000747805 */ /* 0x000fe2000001ff00 */
[----:B------:R-:W-:Y:S01]  /*10a0*/  IMAD R18, R27, c[0x0][0x278], RZ ;  /* 0x00009e001b127a24 */ /* 0x000fe200078e02ff */
[----:B------:R-:W-:Y:S01]  /*10b0*/  CS2R R114, SRZ ;  /* 0x0000000000727805 */ /* 0x000fe2000001ff00 */
[C---:B------:R-:W-:Y:S01]  /*10c0*/  IMAD R6, R0.reuse, c[0x0][0x1ec], R6 ;  /* 0x00007b0000067a24 */ /* 0x040fe200078e0206 */
[----:B------:R-:W-:Y:S01]  /*10d0*/  CS2R R112, SRZ ;  /* 0x0000000000707805 */ /* 0x000fe2000001ff00 */
[C---:B------:R-:W-:Y:S01]  /*10e0*/  IMAD.WIDE.U32 R2, R0.reuse, c[0x0][0x1e8], R2 ;  /* 0x00007a0000027a25 */ /* 0x040fe200078e0002 */
[----:B------:R-:W-:Y:S01]  /*10f0*/  CS2R R110, SRZ ;  /* 0x00000000006e7805 */ /* 0x000fe2000001ff00 */
[----:B------:R-:W-:Y:S01]  /*1100*/  CS2R R108, SRZ ;  /* 0x00000000006c7805 */ /* 0x000fe2000001ff00 */
[----:B------:R-:W-:Y:S01]  /*1110*/  CS2R R106, SRZ ;  /* 0x00000000006a7805 */ /* 0x000fe2000001ff00 */
[----:B------:R-:W-:Y:S01]  /*1120*/  IMAD R7, R7, c[0x0][0x1b8], RZ ;  /* 0x00006e0007077a24 */ /* 0x000fe200078e02ff */
[----:B------:R-:W-:Y:S01]  /*1130*/  CS2R R104, SRZ ;  /* 0x0000000000687805 */ /* 0x000fe2000001ff00 */
[----:B------:R-:W-:Y:S01]  /*1140*/  IMAD R5, R27, c[0x0][0x290], RZ ;  /* 0x0000a4001b057a24 */ /* 0x000fe200078e02ff */
[----:B------:R-:W-:Y:S01]  /*1150*/  CS2R R102, SRZ ;  /* 0x0000000000667805 */ /* 0x000fe2000001ff00 */
[----:B------:R-:W-:Y:S01]  /*1160*/  IMAD.WIDE R8, R85, 0x40, R8 ;  /* 0x0000004055087825 */ /* 0x000fe200078e0208 */
[----:B------:R-:W-:Y:S01]  /*1170*/  CS2R R100, SRZ ;  /* 0x0000000000647805 */ /* 0x000fe2000001ff00 */
[----:B------:R-:W-:Y:S01]  /*1180*/  CS2R R98, SRZ ;  /* 0x0000000000627805 */ /* 0x000fe2000001ff00 */
[----:B------:R-:W-:Y:S01]  /*1190*/  CS2R R96, SRZ ;  /* 0x0000000000607805 */ /* 0x000fe2000001ff00 */
[----:B------:R-:W-:Y:S01]  /*11a0*/  IMAD.MOV.U32 R10, RZ, RZ, R4 ;  /* 0x000000ffff0a7224 */ /* 0x000fe200078e0004 */
[----:B------:R-:W-:Y:S01]  /*11b0*/  CS2R R94, SRZ ;  /* 0x00000000005e7805 */ /* 0x000fe2000001ff00 */
[----:B------:R-:W-:Y:S01]  /*11c0*/  IMAD R19, R31, c[0x0][0x27c], R18 ;  /* 0x00009f001f137a24 */ /* 0x000fe200078e0212 */
[----:B------:R-:W-:Y:S01]  /*11d0*/  CS2R R92, SRZ ;  /* 0x00000000005c7805 */ /* 0x000fe2000001ff00 */
[----:B------:R-:W-:Y:S01]  /*11e0*/  IMAD.IADD R3, R3, 0x1, R6 ;  /* 0x0000000103037824 */ /* 0x000fe200078e0206 */
[----:B------:R-:W-:Y:S01]  /*11f0*/  CS2R R90, SRZ ;  /* 0x00000000005a7805 */ /* 0x000fe2000001ff00 */
[----:B------:R-:W-:Y:S01]  /*1200*/  IMAD R20, R0, c[0x0][0x1bc], R7 ;  /* 0x00006f0000147a24 */ /* 0x000fe200078e0207 */
[----:B------:R-:W-:Y:S01]  /*1210*/  CS2R R88, SRZ ;  /* 0x0000000000587805 */ /* 0x000fe2000001ff00 */
[C---:B------:R-:W-:Y:S01]  /*1220*/  IMAD R18, R31.reuse, c[0x0][0x294], R5 ;  /* 0x0000a5001f127a24 */ /* 0x040fe200078e0205 */
[----:B------:R-:W-:Y:S01]  /*1230*/  CS2R R82, SRZ ;  /* 0x0000000000527805 */ /* 0x000fe2000001ff00 */
[C---:B------:R-:W-:Y:S01]  /*1240*/  IMAD.WIDE.U32 R6, R31.reuse, c[0x0][0x278], R14 ;  /* 0x00009e001f067a25 */ /* 0x040fe200078e000e */
[----:B------:R-:W-:Y:S01]  /*1250*/  CS2R R80, SRZ ;  /* 0x0000000000507805 */ /* 0x000fe2000001ff00 */
[----:B------:R-:W-:Y:S01]  /*1260*/  CS2R R78, SRZ ;  /* 0x00000000004e7805 */ /* 0x000fe2000001ff00 */
[----:B------:R-:W-:Y:S01]  /*1270*/  CS2R R76, SRZ ;  /* 0x00000000004c7805 */ /* 0x000fe2000001ff00 */
[----:B------:R-:W-:Y:S01]  /*1280*/  IMAD.WIDE.U32 R4, R31, c[0x0][0x290], R12 ;  /* 0x0000a4001f047a25 */ /* 0x000fe200078e000c */
[----:B------:R-:W-:Y:S01]  /*1290*/  LEA R46, P1, R6, c[0x0][0x258], 0x2 ;  /* 0x00009600062e7a11 */ /* 0x000fe200078210ff */
[----:B------:R-:W-:Y:S01]  /*12a0*/  CS2R R74, SRZ ;  /* 0x00000000004a7805 */ /* 0x000fe2000001ff00 */
[----:B------:R-:W-:Y:S01]  /*12b0*/  CS2R R72, SRZ ;  /* 0x0000000000487805 */ /* 0x000fe2000001ff00 */
[----:B------:R-:W-:Y:S01]  /*12c0*/  IMAD R14, R9, c[0x0][0x1d8], RZ ;  /* 0x00007600090e7a24 */ /* 0x000fe200078e02ff */
[----:B------:R-:W-:Y:S01]  /*12d0*/  LEA R42, P0, R4, c[0x0][0x280], 0x2 ;  /* 0x0000a000042a7a11 */ /* 0x000fe200078010ff */
[----:B------:R-:W-:Y:S01]  /*12e0*/  IMAD.WIDE.U32 R10, R0, c[0x0][0x1b8], R10 ;  /* 0x00006e00000a7a25 */ /* 0x000fe200078e000a */
[----:B------:R-:W-:Y:S01]  /*12f0*/  CS2R R70, SRZ ;  /* 0x0000000000467805 */ /* 0x000fe2000001ff00 */
[----:B------:R-:W-:Y:S01]  /*1300*/  CS2R R68, SRZ ;  /* 0x0000000000447805 */ /* 0x000fe2000001ff00 */
[----:B------:R-:W-:Y:S01]  /*1310*/  CS2R R66, SRZ ;  /* 0x0000000000427805 */ /* 0x000fe2000001ff00 */
[----:B------:R-:W-:Y:S01]  /*1320*/  IMAD.IADD R0, R7, 0x1, R19 ;  /* 0x0000000107007824 */ /* 0x000fe200078e0213 */
[----:B------:R-:W-:Y:S01]  /*1330*/  CS2R R64, SRZ ;  /* 0x0000000000407805 */ /* 0x000fe2000001ff00 */
[----:B------:R-:W-:Y:S01]  /*1340*/  IMAD.IADD R7, R5, 0x1, R18 ;  /* 0x0000000105077824 */ /* 0x000fe200078e0212 */
[----:B------:R-:W-:Y:S01]  /*1350*/  CS2R R62, SRZ ;  /* 0x00000000003e7805 */ /* 0x000fe2000001ff00 */
[----:B------:R-:W-:Y:S01]  /*1360*/  IMAD R14, R8, c[0x0][0x1dc], R14 ;  /* 0x00007700080e7a24 */ /* 0x000fe200078e020e */
[----:B------:R-:W-:Y:S01]  /*1370*/  LEA.HI.X R47, R6, c[0x0][0x25c], R0, 0x2, P1 ;  /* 0x00009700062f7a11 */ /* 0x000fe200008f1400 */
[----:B------:R-:W-:Y:S01]  /*1380*/  IMAD.WIDE.U32 R12, R8, c[0x0][0x1d8], R2 ;  /* 0x00007600080c7a25 */ /* 0x000fe200078e0002 */
[----:B------:R-:W-:Y:S01]  /*1390*/  LEA.HI.X R43, R4, c[0x0][0x284], R7, 0x2, P0 ;  /* 0x0000a100042b7a11 */ /* 0x000fe200000f1407 */
[----:B------:R-:W-:Y:S01]  /*13a0*/  CS2R R60, SRZ ;  /* 0x00000000003c7805 */ /* 0x000fe2000001ff00 */
[----:B------:R-:W-:Y:S01]  /*13b0*/  ISETP.GE.AND P1, PT, R33, c[0x0][0x1cc], PT ;  /* 0x0000730021007a0c */ /* 0x000fe20003f26270 */
[----:B------:R-:W-:Y:S01]  /*13c0*/  IMAD R3, R9, c[0x0][0x1a8], RZ ;  /* 0x00006a0009037a24 */ /* 0x000fe200078e02ff */
[----:B------:R-:W-:Y:S01]  /*13d0*/  LEA R2, P0, R12, c[0x0][0x1c0], 0x1 ;  /* 0x000070000c027a11 */ /* 0x000fe200078008ff */
[----:B------:R-:W-:Y:S01]  /*13e0*/  IMAD.IADD R0, R13, 0x1, R14 ;  /* 0x000000010d007824 */ /* 0x000fe200078e020e */
[----:B------:R-:W-:Y:S01]  /*13f0*/  STL.64 [R1+0xa0], R46 ;  /* 0x0000a02e01007387 */ /* 0x000fe20000100a00 */
[----:B------:R-:W-:Y:S01]  /*1400*/  IMAD.IADD R5, R11, 0x1, R20 ;  /* 0x000000010b057824 */ /* 0x000fe200078e0214 */
[----:B------:R-:W-:Y:S01]  /*1410*/  CS2R R58, SRZ ;  /* 0x00000000003a7805 */ /* 0x000fe2000001ff00 */
[----:B------:R-:W-:Y:S01]  /*1420*/  IMAD.MOV.U32 R4, RZ, RZ, R10 ;  /* 0x000000ffff047224 */ /* 0x000fe200078e000a */
[----:B------:R-:W-:Y:S01]  /*1430*/  STL.64 [R1+0x98], R42 ;  /* 0x0000982a01007387 */ /* 0x000fe20000100a00 */
[----:B------:R-:W-:Y:S01]  /*1440*/  IMAD R7, R8, c[0x0][0x1ac], R3 ;  /* 0x00006b0008077a24 */ /* 0x000fe200078e0203 */
[----:B------:R-:W-:Y:S01]  /*1450*/  LEA.HI.X R3, R12, c[0x0][0x1c4], R0, 0x1, P0 ;  /* 0x000071000c037a11 */ /* 0x000fe200000f0c00 */
[----:B------:R-:W-:Y:S01]  /*1460*/  IMAD.IADD R0, R37, 0x1, -R50 ;  /* 0x0000000125007824 */ /* 0x000fe200078e0a32 */
[----:B------:R-:W-:Y:S01]  /*1470*/  CS2R R56, SRZ ;  /* 0x0000000000387805 */ /* 0x000fe2000001ff00 */
[----:B------:R-:W-:Y:S01]  /*1480*/  IMAD.WIDE.U32 R8, R8, c[0x0][0x1a8], R4 ;  /* 0x00006a0008087a25 */ /* 0x000fe200078e0004 */
[----:B------:R-:W-:Y:S01]  /*1490*/  CS2R R54, SRZ ;  /* 0x0000000000367805 */ /* 0x000fe2000001ff00 */
[----:B------:R-:W-:Y:S01]  /*14a0*/  CS2R R52, SRZ ;  /* 0x0000000000347805 */ /* 0x000fe2000001ff00 */
[C---:B------:R-:W-:Y:S01]  /*14b0*/  ISETP.LT.OR P5, PT, R0.reuse, 0x1, P3 ;  /* 0x000000010000780c */ /* 0x040fe20001fa1670 */
[----:B------:R-:W-:Y:S01]  /*14c0*/  IMAD.MOV.U32 R5, RZ, RZ, c[0x0][0x1d8] ;  /* 0x00007600ff057624 */ /* 0x000fe200078e00ff */
[----:B------:R-:W-:Y:S01]  /*14d0*/  ISETP.LT.OR P6, PT, R0, 0x1, P2 ;  /* 0x000000010000780c */ /* 0x000fe200017c1670 */
[----:B------:R-:W-:Y:S01]  /*14e0*/  IMAD.MOV.U32 R10, RZ, RZ, c[0x0][0x1dc] ;  /* 0x00007700ff0a7624 */ /* 0x000fe200078e00ff */
[----:B------:R-:W-:Y:S01]  /*14f0*/  LEA R6, P0, R8, c[0x0][0x190], 0x1 ;  /* 0x0000640008067a11 */ /* 0x000fe200078008ff */
[----:B------:R-:W-:Y:S01]  /*1500*/  IMAD.IADD R7, R9, 0x1, R7 ;  /* 0x0000000109077824 */ /* 0x000fe200078e0207 */
[C---:B------:R-:W-:Y:S01]  /*1510*/  LEA R4, P4, R5.reuse, R2, 0x6 ;  /* 0x0000000205047211 */ /* 0x040fe200078830ff */
[----:B------:R-:W-:Y:S01]  /*1520*/  IMAD.SHL.U32 R41, R28, 0x2, RZ ;  /* 0x000000021c297824 */ /* 0x000fe200078e00ff */
[----:B------:R-:W-:Y:S01]  /*1530*/  IADD3 R28, R16, 0xc0, RZ ;  /* 0x000000c0101c7810 */ /* 0x000fe20007ffe0ff */
[----:B------:R-:W-:Y:S01]  /*1540*/  IMAD.MOV.U32 R13, RZ, RZ, c[0x0][0x1a8] ;  /* 0x00006a00ff0d7624 */ /* 0x000fe200078e00ff */
[----:B------:R-:W-:Y:S01]  /*1550*/  LEA.HI.X R5, R5, R3, R10, 0x6, P4 ;  /* 0x0000000305057211 */ /* 0x000fe200020f340a */
[----:B------:R-:W-:Y:S01]  /*1560*/  IMAD.MOV.U32 R18, RZ, RZ, c[0x0][0x1ac] ;  /* 0x00006b00ff127624 */ /* 0x000fe200078e00ff */
[----:B------:R-:W-:Y:S01]  /*1570*/  ISETP.LT.OR P4, PT, R0, 0x1, P1 ;  /* 0x000000010000780c */ /* 0x000fe20000f81670 */
[----:B------:R-:W-:Y:S01]  /*1580*/  @!PT LDS RZ, [RZ] ;  /* 0x00000000fffff984 */ /* 0x000fe20000000800 */
[----:B------:R-:W-:Y:S01]  /*1590*/  @!PT LDS RZ, [RZ] ;  /* 0x00000000fffff984 */ /* 0x000fe20000000800 */
[----:B------:R-:W-:Y:S01]  /*15a0*/  @!PT LDS RZ, [RZ] ;  /* 0x00000000fffff984 */ /* 0x000fe20000000800 */
[----:B------:R1:W-:Y:S01]  /*15b0*/  LDGSTS.E.BYPASS.LTC128B.128 [R41+0x8080], [R2.64], !P5 ;  /* 0x0808000002297fae */ /* 0x0003e2000e901d44 */
[----:B------:R-:W-:Y:S01]  /*15c0*/  LEA.HI.X R7, R8, c[0x0][0x194], R7, 0x1, P0 ;  /* 0x0000650008077a11 */ /* 0x000fe200000f0c07 */
[----:B------:R-:W-:Y:S01]  /*15d0*/  IMAD R9, R26, c[0x0][0x208], RZ ;  /* 0x000082001a097a24 */ /* 0x000fe200078e02ff */
[----:B------:R-:W-:Y:S01]  /*15e0*/  ISETP.GE.AND P0, PT, R28, c[0x0][0x1cc], PT ;  /* 0x000073001c007a0c */ /* 0x000fe20003f06270 */
[----:B------:R1:W-:Y:S01]  /*15f0*/  LDGSTS.E.BYPASS.LTC128B.128 [R41+0xa080], [R2.64+0x80], !P6 ;  /* 0x0a08008002297fae */ /* 0x0003e2000f101d44 */
[----:B------:R-:W-:Y:S01]  /*1600*/  ISETP.LT.OR P5, PT, R0, 0x21, P3 ;  /* 0x000000210000780c */ /* 0x000fe20001fa1670 */
[----:B------:R-:W-:Y:S01]  /*1610*/  IMAD R8, R26, c[0x0][0x178], RZ ;  /* 0x00005e001a087a24 */ /* 0x000fe200078e02ff */
[C---:B------:R-:W-:Y:S01]  /*1620*/  ISETP.LT.OR P6, PT, R0.reuse, 0x1, P0 ;  /* 0x000000010000780c */ /* 0x040fe200007c1670 */
[C---:B------:R-:W-:Y:S01]  /*1630*/  IMAD R15, R21.reuse, c[0x0][0x20c], R9 ;  /* 0x00008300150f7a24 */ /* 0x040fe200078e0209 */
[C---:B------:R-:W-:Y:S01]  /*1640*/  ISETP.LT.OR P3, PT, R0.reuse, 0x21, P2 ;  /* 0x000000210000780c */ /* 0x040fe20001761670 */
[C---:B------:R-:W-:Y:S01]  /*1650*/  IMAD.WIDE.U32 R10, R21.reuse, c[0x0][0x208], R16 ;  /* 0x00008200150a7a25 */ /* 0x040fe200078e0010 */
[C---:B------:R-:W-:Y:S01]  /*1660*/  ISETP.LT.OR P2, PT, R0.reuse, 0x21, P1 ;  /* 0x000000210000780c */ /* 0x040fe20000f41670 */
[----:B------:R1:W-:Y:S01]  /*1670*/  LDGSTS.E.BYPASS.LTC128B.128 [R41+0xc080], [R2.64+0x100], !P4 ;  /* 0x0c08010002297fae */ /* 0x0003e2000e101d44 */
[----:B------:R-:W-:Y:S01]  /*1680*/  ISETP.LT.OR P1, PT, R0, 0x21, P0 ;  /* 0x000000210000780c */ /* 0x000fe20000721670 */
[----:B------:R-:W-:Y:S01]  /*1690*/  IMAD R14, R21, c[0x0][0x17c], R8 ;  /* 0x00005f00150e7a24 */ /* 0x000fe200078e0208 */
[----:B------:R-:W-:Y:S01]  /*16a0*/  LEA R12, P0, R13, R6, 0x6 ;  /* 0x000000060d0c7211 */ /* 0x000fe200078030ff */
[----:B------:R-:W-:Y:S01]  /*16b0*/  IMAD.WIDE.U32 R8, R21, c[0x0][0x178], R16 ;  /* 0x00005e0015087a25 */ /* 0x000fe200078e0010 */
[----:B------:R-:W-:Y:S01]  /*16c0*/  ISETP.GE.AND P4, PT, R16, c[0x0][0x19c], PT ;  /* 0x0000670010007a0c */ /* 0x000fe20003f86270 */
[----:B------:R-:W-:Y:S01]  /*16d0*/  STL [R1+0x54], R41 ;  /* 0x0000542901007387 */ /* 0x000fe20000100800 */
[----:B------:R-:W-:Y:S01]  /*16e0*/  LEA.HI.X R13, R13, R7, R18, 0x6, P0 ;  /* 0x000000070d0d7211 */ /* 0x000fe200000f3412 */
[----:B------:R-:W-:Y:S01]  /*16f0*/  IMAD R19, R34, c[0x0][0x238], RZ ;  /* 0x00008e0022137a24 */ /* 0x000fe200078e02ff */
[----:B------:R-:W-:Y:S01]  /*1700*/  ISETP.LT.OR P0, PT, R0, 0x1, P4 ;  /* 0x000000010000780c */ /* 0x000fe20002701670 */
[----:B------:R1:W-:Y:S02]  /*1710*/  LDGSTS.E.BYPASS.LTC128B.128 [R41+0xe080], [R2.64+0x180], !P6 ;  /* 0x0e08018002297fae */ /* 0x0003e4000f101d44 */
[----:B------:R-:W-:-:S02]  /*1720*/  IMAD R19, R84, c[0x0][0x23c], R19 ;  /* 0x00008f0054137a24 */ /* 0x000fc400078e0213 */
[----:B------:R2:W-:Y:S04]  /*1730*/  LDGSTS.E.BYPASS.LTC128B.128 [R41+0x9080], [R4.64], !P5 ;  /* 0x0908000004297fae */ /* 0x0005e8000e901d44 */
[----:B------:R2:W-:Y:S01]  /*1740*/  LDGSTS.E.BYPASS.LTC128B.128 [R41+0xb080], [R4.64+0x80], !P3 ;  /* 0x0b08008004297fae */ /* 0x0005e2000d901d44 */
[----:B------:R-:W-:-:S03]  /*1750*/  ISETP.LT.OR P3, PT, R0, 0x21, P4 ;  /* 0x000000210000780c */ /* 0x000fc60002761670 */
[----:B------:R2:W-:Y:S01]  /*1760*/  LDGSTS.E.BYPASS.LTC128B.128 [R41+0xd080], [R4.64+0x100], !P2 ;  /* 0x0d08010004297fae */ /* 0x0005e2000d101d44 */
[----:B------:R-:W-:Y:S02]  /*1770*/  ISETP.GE.AND P2, PT, R28, c[0x0][0x19c], PT ;  /* 0x000067001c007a0c */ /* 0x000fe40003f46270 */
[----:B------:R-:W-:Y:S01]  /*1780*/  P2R R18, PR, RZ, 0x8 ;  /* 0x00000008ff127803 */ /* 0x000fe20000000000 */
[----:B------:R2:W-:Y:S01]  /*1790*/  LDGSTS.E.BYPASS.LTC128B.128 [R41+0xf080], [R4.64+0x180], !P1 ;  /* 0x0f08018004297fae */ /* 0x0005e2000c901d44 */
[----:B------:R-:W-:-:S03]  /*17a0*/  ISETP.GE.AND P1, PT, R32, c[0x0][0x19c], PT ;  /* 0x0000670020007a0c */ /* 0x000fc60003f26270 */
[----:B------:R-:W0:Y:S01]  /*17b0*/  LDGDEPBAR ;  /* 0x00000000000079af */ /* 0x000e220000000000 */
[C---:B------:R-:W-:Y:S02]  /*17c0*/  ISETP.LT.OR P4, PT, R0.reuse, 0x1, P1 ;  /* 0x000000010000780c */ /* 0x040fe40000f81670 */
[----:B------:R-:W-:Y:S02]  /*17d0*/  ISETP.LT.OR P1, PT, R0, 0x21, P1 ;  /* 0x000000210000780c */ /* 0x000fe40000f21670 */
[----:B-1----:R-:W-:Y:S01]  /*17e0*/  P2R R2, PR, RZ, 0x1 ;  /* 0x00000001ff027803 */ /* 0x002fe20000000000 */
[----:B------:R-:W-:Y:S01]  /*17f0*/  IMAD.IADD R3, R9, 0x1, R14 ;  /* 0x0000000109037824 */ /* 0x000fe200078e020e */
[----:B------:R-:W-:Y:S02]  /*1800*/  ISETP.GE.AND P0, PT, R33, c[0x0][0x19c], PT ;  /* 0x0000670021007a0c */ /* 0x000fe40003f06270 */
[----:B------:R-:W-:Y:S01]  /*1810*/  ISETP.NE.AND P5, PT, R2, RZ, PT ;  /* 0x000000ff0200720c */ /* 0x000fe20003fa5270 */
[----:B------:R-:W-:Y:S01]  /*1820*/  IMAD.MOV.U32 R2, RZ, RZ, R8 ;  /* 0x000000ffff027224 */ /* 0x000fe200078e0008 */
[----:B------:R-:W-:-:S02]  /*1830*/  P2R R17, PR, RZ, 0x2 ;  /* 0x00000002ff117803 */ /* 0x000fc40000000000 */
[----:B------:R-:W-:Y:S01]  /*1840*/  ISETP.LT.OR P3, PT, R0, 0x1, P0 ;  /* 0x000000010000780c */ /* 0x000fe20000761670 */
[----:B------:R-:W-:Y:S01]  /*1850*/  IMAD.WIDE.U32 R2, R84, c[0x0][0x180], R2 ;  /* 0x0000600054027a25 */ /* 0x000fe200078e0002 */
[C---:B------:R-:W-:Y:S02]  /*1860*/  ISETP.LT.OR P6, PT, R0.reuse, 0x21, P0 ;  /* 0x000000210000780c */ /* 0x040fe400007c1670 */
[----:B------:R-:W-:Y:S01]  /*1870*/  ISETP.LT.OR P1, PT, R0, 0x1, P2 ;  /* 0x000000010000780c */ /* 0x000fe20001721670 */
[----:B--2---:R-:W-:-:S04]  /*1880*/  IMAD.IADD R5, R11, 0x1, R15 ;  /* 0x000000010b057824 */ /* 0x004fc800078e020f */
[----:B------:R1:W-:Y:S01]  /*1890*/  LDGSTS.E.BYPASS.LTC128B.128 [R41+0x80], [R6.64], !P5 ;  /* 0x0008000006297fae */ /* 0x0003e2000e901d44 */
[----:B------:R-:W-:Y:S01]  /*18a0*/  ISETP.LT.OR P5, PT, R0, 0x21, P2 ;  /* 0x000000210000780c */ /* 0x000fe200017a1670 */
[----:B------:R-:W-:Y:S01]  /*18b0*/  IMAD R0, R34, c[0x0][0x180], RZ ;  /* 0x0000600022007a24 */ /* 0x000fe200078e02ff */
[----:B------:R-:W-:Y:S01]  /*18c0*/  LOP3.LUT P2, RZ, R22, 0x4, RZ, 0xc0, !PT ;  /* 0x0000000416ff7812 */ /* 0x000fe2000784c0ff */
[----:B------:R-:W-:Y:S01]  /*18d0*/  IMAD R15, R34, c[0x0][0x210], RZ ;  /* 0x00008400220f7a24 */ /* 0x000fe200078e02ff */
[----:B------:R-:W-:Y:S01]  /*18e0*/  SHF.R.S32.HI R34, RZ, 0x5, R35 ;  /* 0x00000005ff227819 */ /* 0x000fe20000011423 */
[----:B------:R-:W-:Y:S01]  /*18f0*/  IMAD.MOV.U32 R4, RZ, RZ, R10 ;  /* 0x000000ffff047224 */ /* 0x000fe200078e000a */
[----:B------:R1:W-:Y:S01]  /*1900*/  LDGSTS.E.BYPASS.LTC128B.128 [R41+0x2080], [R6.64+0x80], !P4 ;  /* 0x0208008006297fae */ /* 0x0003e2000e101d44 */
[C---:B------:R-:W-:Y:S01]  /*1910*/  IMAD R0, R84.reuse, c[0x0][0x184], R0 ;  /* 0x0000610054007a24 */ /* 0x040fe200078e0200 */
[----:B------:R-:W-:Y:S01]  /*1920*/  LOP3.LUT P4, RZ, R29, 0x4, RZ, 0xc0, !PT ;  /* 0x000000041dff7812 */ /* 0x000fe2000788c0ff */
[----:B------:R-:W-:Y:S01]  /*1930*/  IMAD.WIDE.U32 R8, R84, c[0x0][0x210], R4 ;  /* 0x0000840054087a25 */ /* 0x000fe200078e0004 */
[----:B------:R-:W-:Y:S01]  /*1940*/  LEA.HI R5, R35, R34, RZ, 0x1 ;  /* 0x0000002223057211 */ /* 0x000fe200078f08ff */
[----:B------:R1:W-:Y:S01]  /*1950*/  LDGSTS.E.BYPASS.LTC128B.128 [R41+0x4080], [R6.64+0x100], !P3 ;  /* 0x0408010006297fae */ /* 0x0003e2000d901d44 */
[----:B------:R-:W-:Y:S01]  /*1960*/  LOP3.LUT R4, R36, 0x3ffffffc, RZ, 0xc0, !PT ;  /* 0x3ffffffc24047812 */ /* 0x000fe200078ec0ff */
[----:B------:R-:W-:Y:S01]  /*1970*/  IMAD.IADD R3, R3, 0x1, R0 ;  /* 0x0000000103037824 */ /* 0x000fe200078e0200 */
[----:B------:R-:W-:Y:S01]  /*1980*/  LOP3.LUT R5, R5, 0xfffffffe, RZ, 0xc0, !PT ;  /* 0xfffffffe05057812 */ /* 0x000fe200078ec0ff */
[----:B------:R-:W-:Y:S01]  /*1990*/  IMAD R11, R27, c[0x0][0x188], RZ ;  /* 0x000062001b0b7a24 */ /* 0x000fe200078e02ff */
[----:B------:R-:W-:Y:S01]  /*19a0*/  ISETP.NE.AND P3, PT, R17, RZ, PT ;  /* 0x000000ff1100720c */ /* 0x000fe20003f65270 */
[----:B------:R-:W-:Y:S01]  /*19b0*/  IMAD R15, R84, c[0x0][0x214], R15 ;  /* 0x00008500540f7a24 */ /* 0x000fe200078e020f */
[----:B------:R1:W-:Y:S01]  /*19c0*/  LDGSTS.E.BYPASS.LTC128B.128 [R41+0x6080], [R6.64+0x180], !P1 ;  /* 0x0608018006297fae */ /* 0x0003e2000c901d44 */
[----:B------:R-:W-:Y:S01]  /*19d0*/  IMAD.IADD R14, R86, 0x1, -R4 ;  /* 0x00000001560e7824 */ /* 0x000fe200078e0a04 */
[----:B------:R-:W-:Y:S01]  /*19e0*/  LOP3.LUT P1, RZ, R22, 0x2, RZ, 0xc0, !PT ;  /* 0x0000000216ff7812 */ /* 0x000fe2000782c0ff */
[----:B------:R-:W-:Y:S01]  /*19f0*/  IMAD.IADD R21, R34, 0x1, -R5 ;  /* 0x0000000122157824 */ /* 0x000fe200078e0a05 */
[----:B------:R-:W-:Y:S01]  /*1a00*/  CS2R R84, SRZ ;  /* 0x0000000000547805 */ /* 0x000fe2000001ff00 */
[----:B------:R-:W-:-:S02]  /*1a10*/  IMAD R11, R31, c[0x0][0x18c], R11 ;  /* 0x000063001f0b7a24 */ /* 0x000fc400078e020b */
[----:B------:R-:W-:-:S04]  /*1a20*/  IMAD.WIDE.U32 R4, R31, c[0x0][0x188], R2 ;  /* 0x000062001f047a25 */ /* 0x000fc800078e0002 */
[----:B------:R-:W-:Y:S01]  /*1a30*/  IMAD.IADD R3, R9, 0x1, R15 ;  /* 0x0000000109037824 */ /* 0x000fe200078e020f */
[C---:B------:R-:W-:Y:S01]  /*1a40*/  LEA R48, P0, R4.reuse, c[0x0][0x160], 0x1 ;  /* 0x0000580004307a11 */ /* 0x040fe200078008ff */
[----:B------:R-:W-:Y:S02]  /*1a50*/  IMAD.IADD R9, R5, 0x1, R11 ;  /* 0x0000000105097824 */ /* 0x000fe400078e020b */
[----:B------:R-:W-:Y:S02]  /*1a60*/  IMAD.SHL.U32 R0, R29, 0x40, RZ ;  /* 0x000000401d007824 */ /* 0x000fe400078e00ff */
[----:B------:R-:W-:Y:S01]  /*1a70*/  IMAD.SHL.U32 R10, R23, 0x8, RZ ;  /* 0x00000008170a7824 */ /* 0x000fe200078e00ff */
[----:B------:R-:W-:Y:S01]  /*1a80*/  LEA.HI.X R49, R4, c[0x0][0x164], R9, 0x1, P0 ;  /* 0x0000590004317a11 */ /* 0x000fe200000f0c09 */
[----:B------:R-:W-:Y:S01]  /*1a90*/  IMAD.SHL.U32 R26, R21, 0x400, RZ ;  /* 0x00000400151a7824 */ /* 0x000fe200078e00ff */
[----:B------:R-:W-:Y:S02]  /*1aa0*/  ISETP.NE.AND P0, PT, R18, RZ, PT ;  /* 0x000000ff1200720c */ /* 0x000fe40003f05270 */
[----:B------:R-:W-:Y:S01]  /*1ab0*/  LOP3.LUT R0, R0, 0x1c0, RZ, 0xc0, !PT ;  /* 0x000001c000007812 */ /* 0x000fe200078ec0ff */
[----:B------:R-:W-:Y:S01]  /*1ac0*/  IMAD R2, R14, 0x2, R26 ;  /* 0x000000020e027824 */ /* 0x000fe200078e021a */
[----:B------:R-:W-:Y:S01]  /*1ad0*/  LOP3.LUT R20, R10, 0x18, RZ, 0xc0, !PT ;  /* 0x000000180a147812 */ /* 0x000fe200078ec0ff */
[----:B------:R-:W-:Y:S01]  /*1ae0*/  STL.64 [R1+0x80], R48 ;  /* 0x0000803001007387 */ /* 0x000fe20000100a00 */
[----:B------:R-:W-:Y:S01]  /*1af0*/  SHF.R.U32.HI R10, RZ, 0x3, R0 ;  /* 0x00000003ff0a7819 */ /* 0x000fe20000011600 */
[----:B-1----:R-:W-:-:S03]  /*1b00*/  IMAD R6, R30, 0x800, R40 ;  /* 0x000008001e067824 */ /* 0x002fc600078e0228 */
[----:B------:R-:W-:Y:S01]  /*1b10*/  LOP3.LUT R0, R10, R0, R20, 0x1e, !PT ;  /* 0x000000000a007212 */ /* 0x000fe200078e1e14 */
[----:B------:R-:W-:Y:S02]  /*1b20*/  IMAD.SHL.U32 R10, R22, 0x40, RZ ;  /* 0x00000040160a7824 */ /* 0x000fe400078e00ff */
[----:B------:R1:W-:Y:S02]  /*1b30*/  LDGSTS.E.BYPASS.LTC128B.128 [R41+0x1080], [R12.64], !P0 ;  /* 0x010800000c297fae */ /* 0x0003e4000c101d44 */
[----:B------:R-:W-:Y:S01]  /*1b40*/  IMAD.IADD R5, R2, 0x1, R0 ;  /* 0x0000000102057824 */ /* 0x000fe200078e0200 */
[----:B------:R-:W-:Y:S01]  /*1b50*/  LOP3.LUT R10, R10, 0x1c0, RZ, 0xc0, !PT ;  /* 0x000001c00a0a7812 */ /* 0x000fe200078ec0ff */
[----:B------:R1:W-:Y:S01]  /*1b60*/  LDGSTS.E.BYPASS.LTC128B.128 [R41+0x3080], [R12.64+0x80], !P3 ;  /* 0x030800800c297fae */ /* 0x0003e2000d901d44 */
[----:B------:R-:W-:Y:S02]  /*1b70*/  IMAD R0, R27, c[0x0][0x218], RZ ;  /* 0x000086001b007a24 */ /* 0x000fe400078e02ff */
[----:B------:R-:W-:Y:S01]  /*1b80*/  LOP3.LUT R4, R10, 0x8, R38, 0xf8, !PT ;  /* 0x000000080a047812 */ /* 0x000fe200078ef826 */
[----:B------:R1:W-:Y:S01]  /*1b90*/  LDGSTS.E.BYPASS.LTC128B.128 [R41+0x5080], [R12.64+0x100], !P6 ;  /* 0x050801000c297fae */ /* 0x0003e2000f101d44 */
[----:B------:R-:W-:Y:S01]  /*1ba0*/  SHF.R.U32.HI R14, RZ, 0x3, R10 ;  /* 0x00000003ff0e7819 */ /* 0x000fe2000001160a */
[----:B------:R-:W-:Y:S01]  /*1bb0*/  IMAD.MOV.U32 R2, RZ, RZ, R8 ;  /* 0x000000ffff027224 */ /* 0x000fe200078e0008 */
[----:B------:R-:W-:Y:S01]  /*1bc0*/  ISETP.GE.AND P6, PT, R16, c[0x0][0x1fc], PT ;  /* 0x00007f0010007a0c */ /* 0x000fe20003fc6270 */
[----:B------:R1:W-:Y:S01]  /*1bd0*/  LDGSTS.E.BYPASS.LTC128B.128 [R41+0x7080], [R12.64+0x180], !P5 ;  /* 0x070801800c297fae */ /* 0x0003e2000e901d44 */
[----:B------:R-:W-:Y:S01]  /*1be0*/  IMAD R7, R31, c[0x0][0x21c], R0 ;  /* 0x000087001f077a24 */ /* 0x000fe200078e0200 */
[----:B------:R-:W-:Y:S01]  /*1bf0*/  LOP3.LUT R0, R4, R14, RZ, 0x3c, !PT ;  /* 0x0000000e04007212 */ /* 0x000fe200078e3cff */
[----:B------:R-:W-:Y:S01]  /*1c00*/  IMAD.SHL.U32 R44, R5, 0x2, RZ ;  /* 0x00000002052c7824 */ /* 0x000fe200078e00ff */
[----:B------:R-:W0:Y:S01]  /*1c10*/  LDGDEPBAR ;  /* 0x00000000000079af */ /* 0x000e220000000000 */
[----:B------:R-:W-:Y:S01]  /*1c20*/  IMAD.WIDE.U32 R4, R31, c[0x0][0x218], R2 ;  /* 0x000086001f047a25 */ /* 0x000fe200078e0002 */
[----:B------:R-:W-:-:S02]  /*1c30*/  SHF.R.S32.HI R3, RZ, 0x1f, R23 ;  /* 0x0000001fff037819 */ /* 0x000fc40000011417 */
[----:B------:R2:W-:Y:S01]  /*1c40*/  STL [R1+0x68], R44 ;  /* 0x0000682c01007387 */ /* 0x0005e20000100800 */
[----:B------:R-:W-:Y:S01]  /*1c50*/  IMAD.IADD R2, R6, 0x1, R0 ;  /* 0x0000000106027824 */ /* 0x000fe200078e0200 */
[C---:B------:R-:W-:Y:S01]  /*1c60*/  IADD3 R8, R44.reuse, 0x14180, RZ ;  /* 0x000141802c087810 */ /* 0x040fe20007ffe0ff */
[----:B------:R-:W-:Y:S01]  /*1c70*/  IMAD.IADD R0, R5, 0x1, R7 ;  /* 0x0000000105007824 */ /* 0x000fe200078e0207 */
[----:B------:R-:W-:Y:S01]  /*1c80*/  IADD3 R9, R44, 0x141c0, RZ ;  /* 0x000141c02c097810 */ /* 0x000fe20007ffe0ff */
[----:B------:R-:W-:Y:S01]  /*1c90*/  IMAD.SHL.U32 R2, R2, 0x2, RZ ;  /* 0x0000000202027824 */ /* 0x000fe200078e00ff */
[----:B------:R-:W-:Y:S01]  /*1ca0*/  @P4 IADD3 R9, R8, -0x40, RZ ;  /* 0xffffffc008094810 */ /* 0x000fe20007ffe0ff */
[----:B------:R-:W-:Y:S01]  /*1cb0*/  IMAD.IADD R5, R25, 0x1, R19 ;  /* 0x0000000119057824 */ /* 0x000fe200078e0213 */
[----:B------:R-:W-:Y:S01]  /*1cc0*/  ISETP.GE.AND P4, PT, R16, c[0x0][0x16c], PT ;  /* 0x00005b0010007a0c */ /* 0x000fe20003f86270 */
[----:B------:R-:W-:Y:S01]  /*1cd0*/  IMAD R27, R27, c[0x0][0x240], RZ ;  /* 0x000090001b1b7a24 */ /* 0x000fe200078e02ff */
[----:B------:R-:W-:Y:S01]  /*1ce0*/  SEL R17, RZ, 0x1, P6 ;  /* 0x00000001ff117807 */ /* 0x000fe20003000000 */
[----:B------:R3:W-:Y:S01]  /*1cf0*/  STL [R1+0x70], R9 ;  /* 0x0000700901007387 */ /* 0x0007e20000100800 */
[----:B------:R-:W-:Y:S01]  /*1d00*/  SEL R18, RZ, 0x1, P4 ;  /* 0x00000001ff127807 */ /* 0x000fe20002000000 */
[----:B------:R-:W-:Y:S01]  /*1d10*/  IMAD R19, R31, c[0x0][0x244], R27 ;  /* 0x000091001f137a24 */ /* 0x000fe200078e021b */
[----:B------:R-:W-:Y:S01]  /*1d20*/  ISETP.GT.AND P6, PT, R86, 0x7, PT ;  /* 0x000000075600780c */ /* 0x000fe20003fc4270 */
[----:B------:R-:W-:-:S04]  /*1d30*/  DEPBAR.LE SB0, 0x1 ;  /* 0x000080400000791a */ /* 0x000fc80000000000 */
[----:B------:R-:W-:Y:S01]  /*1d40*/  BAR.SYNC.DEFER_BLOCKING 0x0 ;  /* 0x0000000000007b1d */ /* 0x000fe20000010000 */
[----:B--2---:R-:W-:-:S04]  /*1d50*/  LEA R44, P0, R4, c[0x0][0x1f0], 0x1 ;  /* 0x00007c00042c7a11 */ /* 0x004fc800078008ff */
[----:B------:R-:W-:Y:S01]  /*1d60*/  LEA.HI.X R45, R4, c[0x0][0x1f4], R0, 0x1, P0 ;  /* 0x00007d00042d7a11 */ /* 0x000fe200000f0c00 */
[----:B------:R-:W-:Y:S01]  /*1d70*/  IMAD.MOV.U32 R4, RZ, RZ, R24 ;  /* 0x000000ffff047224 */ /* 0x000fe200078e0018 */
[----:B------:R-:W-:Y:S01]  /*1d80*/  LEA.HI R0, R3, R23, RZ, 0x2 ;  /* 0x0000001703007211 */ /* 0x000fe200078f10ff */
[----:B------:R-:W-:Y:S01]  /*1d90*/  IMAD.MOV.U32 R3, RZ, RZ, 0x40 ;  /* 0x00000040ff037424 */ /* 0x000fe200078e00ff */
[----:B------:R-:W-:Y:S01]  /*1da0*/  ISETP.GT.AND P0, PT, R87, R50, PT ;  /* 0x000000325700720c */ /* 0x000fe20003f04270 */
[----:B------:R-:W-:Y:S01]  /*1db0*/  STL.64 [R1+0x78], R44 ;  /* 0x0000782c01007387 */ /* 0x000fe20000100a00 */
[----:B------:R-:W-:Y:S01]  /*1dc0*/  LOP3.LUT R6, R0, 0xfffffffc, RZ, 0xc0, !PT ;  /* 0xfffffffc00067812 */ /* 0x000fe200078ec0ff */
[----:B------:R-:W-:Y:S01]  /*1dd0*/  IMAD.WIDE.U32 R150, R31, c[0x0][0x240], R4 ;  /* 0x000090001f967a25 */ /* 0x000fe200078e0004 */
[----:B------:R-:W-:Y:S01]  /*1de0*/  SEL R0, R149, 0xffffffe0, !P1 ;  /* 0xffffffe095007807 */ /* 0x000fe20004800000 */
[----:B------:R-:W-:Y:S01]  /*1df0*/  STL [R1+0x28], R2 ;  /* 0x0000280201007387 */ /* 0x000fe20000100800 */
[----:B------:R-:W-:Y:S01]  /*1e00*/  SEL R3, R3, 0xffffffc0, !P2 ;  /* 0xffffffc003037807 */ /* 0x000fe20005000000 */
[----:B------:R-:W-:Y:S01]  /*1e10*/  IMAD.IADD R23, R23, 0x1, -R6 ;  /* 0x0000000117177824 */ /* 0x000fe200078e0a06 */
[----:B------:R-:W-:Y:S01]  /*1e20*/  ISETP.GE.OR P5, PT, R16, c[0x0][0x16c], !P0 ;  /* 0x00005b0010007a0c */ /* 0x000fe200047a6670 */
[----:B---3--:R-:W-:Y:S01]  /*1e30*/  IMAD.IADD R9, R2, 0x1, R0 ;  /* 0x0000000102097824 */ /* 0x008fe200078e0200 */
[----:B------:R-:W-:Y:S01]  /*1e40*/  ISETP.GE.OR P3, PT, R32, c[0x0][0x16c], !P0 ;  /* 0x00005b0020007a0c */ /* 0x000fe20004766670 */
[----:B------:R-:W-:Y:S01]  /*1e50*/  IMAD.IADD R8, R2, 0x1, R3 ;  /* 0x0000000102087824 */ /* 0x000fe200078e0203 */
[----:B------:R-:W-:Y:S01]  /*1e60*/  ISETP.GE.OR P2, PT, R33, c[0x0][0x16c], !P0 ;  /* 0x00005b0021007a0c */ /* 0x000fe20004746670 */
[----:B------:R-:W-:Y:S01]  /*1e70*/  IMAD.IADD R7, R3, 0x1, R9 ;  /* 0x0000000103077824 */ /* 0x000fe200078e0209 */
[----:B------:R-:W-:Y:S01]  /*1e80*/  ISETP.GE.OR P1, PT, R28, c[0x0][0x16c], !P0 ;  /* 0x00005b001c007a0c */ /* 0x000fe20004726670 */
[----:B------:R-:W2:Y:S01]  /*1e90*/  LDSM.16.M88.4 R164, [R2+0x8080] ;  /* 0x0080800002a4783b */ /* 0x000ea20000000200 */
[----:B------:R-:W-:Y:S01]  /*1ea0*/  LOP3.LUT R0, R35, 0xffffffe0, RZ, 0xc0, !PT ;  /* 0xffffffe023007812 */ /* 0x000fe200078ec0ff */
[----:B------:R-:W-:Y:S01]  /*1eb0*/  IMAD.SHL.U32 R4, R21, 0x10, RZ ;  /* 0x0000001015047824 */ /* 0x000fe200078e00ff */
[----:B------:R-:W-:Y:S01]  /*1ec0*/  ISETP.GE.OR P4, PT, R33, c[0x0][0x1fc], !P0 ;  /* 0x00007f0021007a0c */ /* 0x000fe20004786670 */
[----:B------:R-:W3:Y:S01]  /*1ed0*/  LDSM.16.M88.4 R168, [R9+0x8080] ;  /* 0x0080800009a8783b */ /* 0x000ee20000000200 */
[----:B------:R-:W-:Y:S01]  /*1ee0*/  CS2R R50, SRZ ;  /* 0x0000000000327805 */ /* 0x000fe2000001ff00 */
[----:B------:R-:W-:Y:S01]  /*1ef0*/  IMAD.IADD R0, R86, 0x1, -R0 ;  /* 0x0000000156007824 */ /* 0x000fe200078e0a00 */
[----:B------:R-:W-:Y:S01]  /*1f00*/  LOP3.LUT R10, R10, 0x10, R4, 0xf8, !PT ;  /* 0x000000100a0a7812 */ /* 0x000fe200078ef804 */
[----:B------:R-:W4:Y:S01]  /*1f10*/  LDSM.16.M88.4 R172, [R8+0x8080] ;  /* 0x0080800008ac783b */ /* 0x000f220000000200 */
[----:B------:R-:W-:-:S02]  /*1f20*/  CS2R R24, SRZ ;  /* 0x0000000000187805 */ /* 0x000fc4000001ff00 */
[----:B-1----:R-:W-:Y:S01]  /*1f30*/  SHF.R.S32.HI R12, RZ, 0x1f, R0 ;  /* 0x0000001fff0c7819 */ /* 0x002fe20000011400 */
[----:B------:R-:W1:Y:S03]  /*1f40*/  LDSM.16.M88.4 R176, [R7+0x8080] ;  /* 0x0080800007b0783b */ /* 0x000e660000000200 */
[----:B------:R-:W-:Y:S01]  /*1f50*/  LEA.HI R5, R12, R0, RZ, 0x2 ;  /* 0x000000000c057211 */ /* 0x000fe200078f10ff */
        /* <DEDUP_REMOVED lines=11> */
[----:B------:R-:W1:Y:S04]  /*2010*/  LDSM.16.M88.4 R224, [R7+0xe080] ;  /* 0x00e0800007e0783b */ /* 0x000e680000000200 */
[----:B------:R-:W-:Y:S06]  /*2020*/  BAR.SYNC.DEFER_BLOCKING 0x0 ;  /* 0x0000000000007b1d */ /* 0x000fec0000010000 */
[----:B------:R-:W-:Y:S01]  /*2030*/  STL [R1+0x2c], R9 ;  /* 0x00002c0901007387 */ /* 0x000fe20000100800 */
[----:B--2---:R-:W-:-:S03]  /*2040*/  LOP3.LUT R2, R39, 0xfffffff0, RZ, 0xc0, !PT ;  /* 0xfffffff027027812 */ /* 0x004fc600078ec0ff */
[----:B------:R2:W-:Y:S02]  /*2050*/  STL [R1+0x34], R8 ;  /* 0x0000340801007387 */ /* 0x0005e40000100800 */
[----:B------:R-:W-:Y:S02]  /*2060*/  IMAD.IADD R2, R86, 0x1, -R2 ;  /* 0x0000000156027824 */ /* 0x000fe400078e0a02 */
[----:B------:R1:W-:Y:S03]  /*2070*/  STL [R1+0x30], R7 ;  /* 0x0000300701007387 */ /* 0x0003e60000100800 */
[----:B------:R-:W-:Y:S01]  /*2080*/  SHF.R.S32.HI R6, RZ, 0x1f, R2 ;  /* 0x0000001fff067819 */ /* 0x000fe20000011402 */
[----:B------:R-:W-:Y:S03]  /*2090*/  STL.64 [R1+0x90], R150 ;  /* 0x0000909601007387 */ /* 0x000fe60000100a00 */
[----:B------:R-:W-:Y:S01]  /*20a0*/  LEA.HI R6, R6, R2, RZ, 0x3 ;  /* 0x0000000206067211 */ /* 0x000fe200078f18ff */
[----:B------:R-:W-:Y:S01]  /*20b0*/  @!PT LDS RZ, [RZ] ;  /* 0x00000000fffff984 */ /* 0x000fe20000000800 */
[----:B------:R-:W-:Y:S01]  /*20c0*/  @!PT LDS RZ, [RZ] ;  /* 0x00000000fffff984 */ /* 0x000fe20000000800 */
[----:B------:R-:W-:Y:S01]  /*20d0*/  @!PT LDS RZ, [RZ] ;  /* 0x00000000fffff984 */ /* 0x000fe20000000800 */
[----:B------:R3:W-:Y:S01]  /*20e0*/  LDGSTS.E.BYPASS.LTC128B.128 [R41+0x8080], [R48.64], !P5 ;  /* 0x0808000030297fae */ /* 0x0007e2000e901d44 */
[----:B------:R-:W-:-:S03]  /*20f0*/  ISETP.GE.OR P5, PT, R16, c[0x0][0x1fc], !P0 ;  /* 0x00007f0010007a0c */ /* 0x000fc600047a6670 */
[----:B------:R3:W-:Y:S01]  /*2100*/  LDGSTS.E.BYPASS.LTC128B.128 [R41+0x9080], [R48.64+0x80], !P3 ;  /* 0x0908008030297fae */ /* 0x0007e2000d901d44 */
[----:B------:R-:W-:Y:S02]  /*2110*/  P2R R11, PR, RZ, 0x20 ;  /* 0x00000020ff0b7803 */ /* 0x000fe40000000000 */
[C---:B------:R-:W-:Y:S01]  /*2120*/  ISETP.GE.AND P5, PT, R32.reuse, c[0x0][0x1fc], PT ;  /* 0x00007f0020007a0c */ /* 0x040fe20003fa6270 */
[----:B------:R3:W-:Y:S01]  /*2130*/  LDGSTS.E.BYPASS.LTC128B.128 [R41+0xa080], [R48.64+0x100], !P2 ;  /* 0x0a08010030297fae */ /* 0x0007e2000d101d44 */
[----:B------:R-:W-:Y:S01]  /*2140*/  ISETP.GE.OR P2, PT, R32, c[0x0][0x1fc], !P0 ;  /* 0x00007f0020007a0c */ /* 0x000fe20004746670 */
[----:B--2---:R-:W-:Y:S02]  /*2150*/  IMAD.SHL.U32 R8, R30, 0x20, RZ ;  /* 0x000000201e087824 */ /* 0x004fe400078e00ff */
[----:B------:R3:W-:Y:S01]  /*2160*/  LDGSTS.E.BYPASS.LTC128B.128 [R41+0xb080], [R48.64+0x180], !P1 ;  /* 0x0b08018030297fae */ /* 0x0007e2000c901d44 */
[----:B------:R-:W-:Y:S02]  /*2170*/  ISETP.GE.AND P1, PT, R32, c[0x0][0x16c], PT ;  /* 0x00005b0020007a0c */ /* 0x000fe40003f26270 */
[C---:B-1----:R-:W-:Y:S01]  /*2180*/  LOP3.LUT R7, R6.reuse, 0xfffffff8, RZ, 0xc0, !PT ;  /* 0xfffffff806077812 */ /* 0x042fe200078ec0ff */
[----:B------:R-:W-:Y:S01]  /*2190*/  IMAD.SHL.U32 R6, R6, 0x40, RZ ;  /* 0x0000004006067824 */ /* 0x000fe200078e00ff */
[----:B------:R-:W-:-:S02]  /*21a0*/  P2R R9, PR, RZ, 0x4 ;  /* 0x00000004ff097803 */ /* 0x000fc40000000000 */
[----:B------:R-:W-:Y:S01]  /*21b0*/  SEL R13, RZ, 0xffffffff, P1 ;  /* 0xffffffffff0d7807 */ /* 0x000fe20000800000 */
[----:B------:R-:W-:Y:S01]  /*21c0*/  IMAD.IADD R2, R2, 0x1, -R7 ;  /* 0x0000000102027824 */ /* 0x000fe200078e0a07 */
[----:B------:R-:W-:Y:S02]  /*21d0*/  LOP3.LUT R7, R5, 0xfffffffc, RZ, 0xc0, !PT ;  /* 0xfffffffc05077812 */ /* 0x000fe400078ec0ff */
[----:B------:R-:W-:Y:S02]  /*21e0*/  SEL R12, RZ, 0xffffffff, P5 ;  /* 0xffffffffff0c7807 */ /* 0x000fe40002800000 */
[----:B------:R-:W-:Y:S01]  /*21f0*/  ISETP.GE.AND P2, PT, R33, c[0x0][0x16c], PT ;  /* 0x00005b0021007a0c */ /* 0x000fe20003f46270 */
[----:B------:R-:W-:Y:S01]  /*2200*/  IMAD.IADD R7, R0, 0x1, -R7 ;  /* 0x0000000100077824 */ /* 0x000fe200078e0a07 */
[----:B------:R-:W-:Y:S01]  /*2210*/  ISETP.NE.AND P5, PT, R9, RZ, PT ;  /* 0x000000ff0900720c */ /* 0x000fe20003fa5270 */
[----:B------:R-:W-:Y:S01]  /*2220*/  IMAD.SHL.U32 R9, R13, 0x2, RZ ;  /* 0x000000020d097824 */ /* 0x000fe200078e00ff */
[----:B------:R-:W-:Y:S01]  /*2230*/  LEA.HI R5, R5, R4, RZ, 0x1e ;  /* 0x0000000405057211 */ /* 0x000fe200078ff0ff */
[----:B------:R-:W-:Y:S01]  /*2240*/  IMAD.SHL.U32 R4, R12, 0x2, RZ ;  /* 0x000000020c047824 */ /* 0x000fe200078e00ff */
[----:B------:R-:W-:-:S02]  /*2250*/  ISETP.GE.AND P1, PT, R28, c[0x0][0x16c], PT ;  /* 0x00005b001c007a0c */ /* 0x000fc40003f26270 */
[----:B------:R-:W-:Y:S01]  /*2260*/  LOP3.LUT R20, R20, 0x20, R8, 0xf8, !PT ;  /* 0x0000002014147812 */ /* 0x000fe200078ef808 */
[----:B------:R-:W-:Y:S01]  /*2270*/  IMAD R8, R23, -0x8, R37 ;  /* 0xfffffff817087824 */ /* 0x000fe200078e0225 */
[----:B------:R-:W-:Y:S01]  /*2280*/  SEL R16, RZ, 0x4, P2 ;  /* 0x00000004ff107807 */ /* 0x000fe20001000000 */
[----:B------:R1:W-:Y:S01]  /*2290*/  STL [R1+0x6c], R5 ;  /* 0x00006c0501007387 */ /* 0x0003e20000100800 */
[----:B------:R-:W-:Y:S01]  /*22a0*/  ISETP.GE.AND P2, PT, R33, c[0x0][0x1fc], PT ;  /* 0x00007f0021007a0c */ /* 0x000fe20003f46270 */
[----:B------:R-:W-:Y:S01]  /*22b0*/  CS2R R36, SRZ ;  /* 0x0000000000247805 */ /* 0x000fe2000001ff00 */
[----:B------:R-:W-:Y:S01]  /*22c0*/  LOP3.LUT R0, R10, 0x8, R38, 0xf8, !PT ;  /* 0x000000080a007812 */ /* 0x000fe200078ef826 */
[----:B------:R-:W-:Y:S01]  /*22d0*/  IMAD R10, R7, -0x2, R8 ;  /* 0xfffffffe070a7824 */ /* 0x000fe200078e0208 */
[----:B------:R-:W-:Y:S01]  /*22e0*/  SEL R15, RZ, 0x8, P1 ;  /* 0x00000008ff0f7807 */ /* 0x000fe20000800000 */
[----:B---3--:R-:W-:Y:S01]  /*22f0*/  CS2R R48, SRZ ;  /* 0x0000000000307805 */ /* 0x008fe2000001ff00 */
[----:B------:R-:W-:Y:S01]  /*2300*/  LOP3.LUT R8, R0, R14, RZ, 0x3c, !PT ;  /* 0x0000000e00087212 */ /* 0x000fe200078e3cff */
[----:B------:R-:W-:Y:S01]  /*2310*/  CS2R R38, SRZ ;  /* 0x0000000000267805 */ /* 0x000fe2000001ff00 */
[----:B------:R-:W-:Y:S01]  /*2320*/  SEL R7, RZ, 0x4, P2 ;  /* 0x00000004ff077807 */ /* 0x000fe20001000000 */
[----:B------:R-:W-:Y:S01]  /*2330*/  CS2R R32, SRZ ;  /* 0x0000000000207805 */ /* 0x000fe2000001ff00 */
[----:B------:R-:W-:Y:S01]  /*2340*/  ISETP.NE.AND P2, PT, R11, RZ, PT ;  /* 0x000000ff0b00720c */ /* 0x000fe20003f45270 */
[----:B------:R-:W-:Y:S01]  /*2350*/  CS2R R22, SRZ ;  /* 0x0000000000167805 */ /* 0x000fe2000001ff00 */
[----:B------:R-:W-:-:S02]  /*2360*/  ISETP.GE.AND P1, PT, R28, c[0x0][0x1fc], PT ;  /* 0x00007f001c007a0c */ /* 0x000fc40003f26270 */
[----:B------:R-:W-:Y:S02]  /*2370*/  LOP3.LUT R4, R4, 0x2, R17, 0xe2, !PT ;  /* 0x0000000204047812 */ /* 0x000fe400078ee211 */
[----:B------:R-:W-:Y:S02]  /*2380*/  ISETP.GE.OR P3, PT, R28, c[0x0][0x1fc], !P0 ;  /* 0x00007f001c007a0c */ /* 0x000fe40004766670 */
[----:B------:R-:W-:Y:S01]  /*2390*/  LOP3.LUT P0, RZ, R2, 0x2, RZ, 0xc0, !PT ;  /* 0x0000000202ff7812 */ /* 0x000fe2000780c0ff */
[----:B------:R-:W-:Y:S01]  /*23a0*/  CS2R R28, SRZ ;  /* 0x00000000001c7805 */ /* 0x000fe2000001ff00 */
[----:B------:R-:W-:Y:S02]  /*23b0*/  LOP3.LUT R6, R6, 0xfffffe00, RZ, 0xc0, !PT ;  /* 0xfffffe0006067812 */ /* 0x000fe400078ec0ff */
[----:B------:R-:W-:Y:S02]  /*23c0*/  SHF.R.S32.HI R11, RZ, 0x5, R148 ;  /* 0x00000005ff0b7819 */ /* 0x000fe40000011494 */
[----:B-1----:R-:W-:Y:S01]  /*23d0*/  LOP3.LUT R5, R9, 0x2, R18, 0xe2, !PT ;  /* 0x0000000209057812 */ /* 0x002fe200078ee212 */
[----:B------:R-:W-:-:S03]  /*23e0*/  @!P6 IMAD.SHL.U32 R9, R86, 0x10, RZ ;  /* 0x000000105609e824 */ /* 0x000fc600078e00ff */
[----:B------:R-:W-:Y:S02]  /*23f0*/  LOP3.LUT R0, R15, R5, R16, 0xfe, !PT ;  /* 0x000000050f007212 */ /* 0x000fe400078efe10 */
[----:B------:R-:W-:Y:S01]  /*2400*/  SEL R5, RZ, 0x8, P1 ;  /* 0x00000008ff057807 */ /* 0x000fe20000800000 */
[----:B------:R1:W-:Y:S01]  /*2410*/  @!P6 LDGSTS.E.BYPASS.LTC128B.128 [R9+0x14080], [R46.64] ;  /* 0x140800002e09efae */ /* 0x0003e2000b901d44 */
[----:B------:R-:W-:-:S03]  /*2420*/  LOP3.LUT P1, RZ, R2, 0x4, RZ, 0xc0, !PT ;  /* 0x0000000402ff7812 */ /* 0x000fc6000782c0ff */
[----:B------:R2:W-:Y:S04]  /*2430*/  STL [R1+0x64], R0 ;  /* 0x0000640001007387 */ /* 0x0005e80000100800 */
[----:B------:R-:W0:Y:S04]  /*2440*/  LDGDEPBAR ;  /* 0x00000000000079af */ /* 0x000e280000000000 */
[----:B------:R3:W-:Y:S01]  /*2450*/  LDGSTS.E.BYPASS.LTC128B.128 [R41+0x10080], [R44.64], !P2 ;  /* 0x100800002c297fae */ /* 0x0007e2000d101d44 */
[----:B------:R-:W-:-:S03]  /*2460*/  ISETP.GE.AND P2, PT, R86, 0x8, PT ;  /* 0x000000085600780c */ /* 0x000fc60003f46270 */
[----:B------:R3:W-:Y:S01]  /*2470*/  LDGSTS.E.BYPASS.LTC128B.128 [R41+0x11080], [R44.64+0x80], !P5 ;  /* 0x110800802c297fae */ /* 0x0007e2000e901d44 */
[----:B------:R-:W-:-:S03]  /*2480*/  ISETP.GT.AND P5, PT, R10, RZ, PT ;  /* 0x000000ff0a00720c */ /* 0x000fc60003fa4270 */
[----:B------:R3:W-:Y:S01]  /*2490*/  LDGSTS.E.BYPASS.LTC128B.128 [R41+0x12080], [R44.64+0x100], !P4 ;  /* 0x120801002c297fae */ /* 0x0007e2000e101d44 */
[----:B------:R-:W-:-:S03]  /*24a0*/  ISETP.GT.AND P4, PT, R10, 0x1, PT ;  /* 0x000000010a00780c */ /* 0x000fc60003f84270 */
[----:B------:R3:W-:Y:S01]  /*24b0*/  LDGSTS.E.BYPASS.LTC128B.128 [R41+0x13080], [R44.64+0x180], !P3 ;  /* 0x130801802c297fae */ /* 0x0007e2000d901d44 */
[----:B------:R-:W-:Y:S01]  /*24c0*/  ISETP.GT.AND P3, PT, R10, 0x20, PT ;  /* 0x000000200a00780c */ /* 0x000fe20003f64270 */
[----:B-1----:R-:W-:Y:S01]  /*24d0*/  CS2R R46, SRZ ;  /* 0x00000000002e7805 */ /* 0x002fe2000001ff00 */
[----:B--2---:R-:W-:Y:S01]  /*24e0*/  IMAD.SHL.U32 R0, R2, 0x40, RZ ;  /* 0x0000004002007824 */ /* 0x004fe200078e00ff */
[----:B------:R-:W-:Y:S01]  /*24f0*/  LOP3.LUT R2, R5, R4, R7, 0xfe, !PT ;  /* 0x0000000405027212 */ /* 0x000fe200078efe07 */
[----:B------:R-:W-:Y:S02]  /*2500*/  IMAD.SHL.U32 R5, R30, 0x8, RZ ;  /* 0x000000081e057824 */ /* 0x000fe400078e00ff */
[----:B------:R-:W-:Y:S01]  /*2510*/  IMAD.SHL.U32 R4, R34, 0x8, RZ ;  /* 0x0000000822047824 */ /* 0x000fe200078e00ff */
[----:B------:R-:W-:Y:S01]  /*2520*/  LOP3.LUT R0, R0, 0x1c0, RZ, 0xc0, !PT ;  /* 0x000001c000007812 */ /* 0x000fe200078ec0ff */
[----:B------:R1:W-:Y:S01]  /*2530*/  STL [R1+0x60], R2 ;  /* 0x0000600201007387 */ /* 0x0003e20000100800 */
[----:B------:R-:W-:-:S02]  /*2540*/  CS2R R34, SRZ ;  /* 0x0000000000227805 */ /* 0x000fc4000001ff00 */
[C---:B------:R-:W-:Y:S01]  /*2550*/  LOP3.LUT R7, R0.reuse, 0x8, R5, 0xf8, !PT ;  /* 0x0000000800077812 */ /* 0x040fe200078ef805 */
[----:B------:R-:W-:Y:S01]  /*2560*/  STL [R1+0x88], R11 ;  /* 0x0000880b01007387 */ /* 0x000fe20000100800 */
[----:B------:R-:W-:Y:S01]  /*2570*/  LOP3.LUT R5, R0, 0x38, R4, 0xf8, !PT ;  /* 0x0000003800057812 */ /* 0x000fe200078ef804 */
[----:B---3--:R-:W-:Y:S01]  /*2580*/  CS2R R44, SRZ ;  /* 0x00000000002c7805 */ /* 0x008fe2000001ff00 */
[----:B------:R-:W-:Y:S01]  /*2590*/  CS2R R40, SRZ ;  /* 0x0000000000287805 */ /* 0x000fe2000001ff00 */
[----:B-1----:R-:W-:-:S04]  /*25a0*/  SHF.R.U32.HI R2, RZ, 0x3, R0 ;  /* 0x00000003ff027819 */ /* 0x002fc80000011600 */
[----:B------:R-:W-:Y:S01]  /*25b0*/  LOP3.LUT R9, R2, R20, R0, 0x1e, !PT ;  /* 0x0000001402097212 */ /* 0x000fe200078e1e00 */
[C---:B------:R-:W-:Y:S01]  /*25c0*/  IMAD R0, R30.reuse, 0x200, R8 ;  /* 0x000002001e007824 */ /* 0x040fe200078e0208 */
[-C--:B------:R-:W-:Y:S01]  /*25d0*/  LOP3.LUT R5, R5, R2.reuse, RZ, 0x3c, !PT ;  /* 0x0000000205057212 */ /* 0x080fe200078e3cff */
[----:B------:R-:W-:Y:S01]  /*25e0*/  IMAD R8, R30, 0x1000, R6 ;  /* 0x000010001e087824 */ /* 0x000fe200078e0206 */
[----:B------:R-:W-:Y:S01]  /*25f0*/  LOP3.LUT R4, R7, R2, RZ, 0x3c, !PT ;  /* 0x0000000207047212 */ /* 0x000fe200078e3cff */
[----:B------:R-:W-:Y:S01]  /*2600*/  IMAD R3, R0, 0x2, R3 ;  /* 0x0000000200037824 */ /* 0x000fe200078e0203 */
[-C--:B------:R-:W-:Y:S01]  /*2610*/  LOP3.LUT R7, R9, R6.reuse, RZ, 0xfc, !PT ;  /* 0x0000000609077212 */ /* 0x080fe200078efcff */
[----:B------:R-:W-:Y:S01]  /*2620*/  IMAD.IADD R9, R151, 0x1, R19 ;  /* 0x0000000197097824 */ /* 0x000fe200078e0213 */
[-C--:B------:R-:W-:Y:S01]  /*2630*/  IADD3 R2, R4, R6.reuse, R26 ;  /* 0x0000000604027210 */ /* 0x080fe20007ffe01a */
[----:B------:R-:W-:Y:S01]  /*2640*/  IMAD.IADD R8, R8, 0x1, R5 ;  /* 0x0000000108087824 */ /* 0x000fe200078e0205 */
[----:B------:R-:W-:Y:S01]  /*2650*/  LOP3.LUT R6, R4, R6, RZ, 0xfc, !PT ;  /* 0x0000000604067212 */ /* 0x000fe200078efcff */
[----:B------:R-:W-:Y:S01]  /*2660*/  IMAD.MOV.U32 R5, RZ, RZ, 0x10 ;  /* 0x00000010ff057424 */ /* 0x000fe200078e00ff */
[----:B------:R1:W-:Y:S01]  /*2670*/  STL [R1+0x8c], R9 ;  /* 0x00008c0901007387 */ /* 0x0003e20000100800 */
[----:B------:R-:W-:Y:S01]  /*2680*/  @!P2 IMAD.SHL.U32 R4, R86, 0x10, RZ ;  /* 0x000000105604a824 */ /* 0x000fe200078e00ff */
[----:B------:R-:W-:Y:S01]  /*2690*/  CS2R R30, SRZ ;  /* 0x00000000001e7805 */ /* 0x000fe2000001ff00 */
[----:B------:R-:W-:Y:S01]  /*26a0*/  IMAD.SHL.U32 R0, R0, 0x2, RZ ;  /* 0x0000000200007824 */ /* 0x000fe200078e00ff */
[----:B------:R-:W-:Y:S01]  /*26b0*/  SEL R5, R5, 0xfffffff0, !P0 ;  /* 0xfffffff005057807 */ /* 0x000fe20004000000 */
[----:B------:R-:W-:Y:S01]  /*26c0*/  IMAD.SHL.U32 R2, R2, 0x2, RZ ;  /* 0x0000000202027824 */ /* 0x000fe200078e00ff */
[----:B------:R2:W-:Y:S01]  /*26d0*/  @!P2 LDGSTS.E.BYPASS.LTC128B.128 [R4+0x14100], [R42.64] ;  /* 0x141000002a04afae */ /* 0x0005e2000b901d44 */
[----:B------:R-:W-:Y:S01]  /*26e0*/  CS2R R86, SRZ ;  /* 0x0000000000567805 */ /* 0x000fe2000001ff00 */
[----:B------:R-:W-:Y:S01]  /*26f0*/  CS2R R26, SRZ ;  /* 0x00000000001a7805 */ /* 0x000fe2000001ff00 */
[----:B------:R-:W-:Y:S01]  /*2700*/  CS2R R20, SRZ ;  /* 0x0000000000147805 */ /* 0x000fe2000001ff00 */
[----:B------:R3:W-:Y:S01]  /*2710*/  STL [R1+0x38], R3 ;  /* 0x0000380301007387 */ /* 0x0007e20000100800 */
[----:B------:R-:W-:-:S03]  /*2720*/  ISETP.GT.AND P2, PT, R10, 0x21, PT ;  /* 0x000000210a00780c */ /* 0x000fc60003f44270 */
[----:B------:R4:W-:Y:S04]  /*2730*/  STL [R1+0x3c], R0 ;  /* 0x00003c0001007387 */ /* 0x0009e80000100800 */
[----:B------:R-:W0:Y:S01]  /*2740*/  LDGDEPBAR ;  /* 0x00000000000079af */ /* 0x000e220000000000 */
[----:B-1----:R-:W-:Y:S02]  /*2750*/  LEA R9, R6, 0x15180, 0x1 ;  /* 0x0001518006097811 */ /* 0x002fe400078e08ff */
[----:B------:R-:W-:-:S03]  /*2760*/  LEA R6, R8, 0x80, 0x1 ;  /* 0x0000008008067811 */ /* 0x000fc600078e08ff */
[----:B------:R-:W-:Y:S01]  /*2770*/  STL [R1+0x40], R9 ;  /* 0x0000400901007387 */ /* 0x000fe20000100800 */
[----:B--2---:R-:W-:-:S03]  /*2780*/  SEL R4, R149, 0xffffffe0, !P1 ;  /* 0xffffffe095047807 */ /* 0x004fc60004800000 */
[----:B------:R1:W-:Y:S01]  /*2790*/  STL [R1+0x24], R6 ;  /* 0x0000240601007387 */ /* 0x0003e20000100800 */
[--C-:B---3--:R-:W-:Y:S01]  /*27a0*/  IMAD R3, R5, 0x2, R2.reuse ;  /* 0x0000000205037824 */ /* 0x108fe200078e0202 */
[----:B------:R-:W-:Y:S01]  /*27b0*/  CS2R R42, SRZ ;  /* 0x00000000002a7805 */ /* 0x000fe2000001ff00 */
[----:B----4-:R-:W-:Y:S02]  /*27c0*/  IMAD.SHL.U32 R0, R7, 0x2, RZ ;  /* 0x0000000207007824 */ /* 0x010fe400078e00ff */
[C---:B------:R-:W-:Y:S02]  /*27d0*/  IMAD R7, R4.reuse, 0x2, R2 ;  /* 0x0000000204077824 */ /* 0x040fe400078e0202 */
[----:B------:R-:W-:-:S03]  /*27e0*/  IMAD R252, R4, 0x2, R3 ;  /* 0x0000000204fc7824 */ /* 0x000fc600078e0203 */
[----:B------:R2:W-:Y:S01]  /*27f0*/  STL [R1+0x20], R7 ;  /* 0x0000200701007387 */ /* 0x0005e20000100800 */
[--C-:B-1----:R-:W-:Y:S02]  /*2800*/  IMAD R6, R5, 0x2, R9.reuse ;  /* 0x0000000205067824 */ /* 0x102fe400078e0209 */
[C---:B------:R-:W-:Y:S02]  /*2810*/  IMAD R5, R4.reuse, 0x2, R9 ;  /* 0x0000000204057824 */ /* 0x040fe400078e0209 */
[----:B------:R-:W-:Y:S01]  /*2820*/  IMAD R4, R4, 0x2, R6 ;  /* 0x0000000204047824 */ /* 0x000fe200078e0206 */
[----:B------:R2:W-:Y:S04]  /*2830*/  STL [R1+0x44], R6 ;  /* 0x0000440601007387 */ /* 0x0005e80000100800 */
[----:B------:R2:W-:Y:S04]  /*2840*/  STL [R1+0x4c], R5 ;  /* 0x00004c0501007387 */ /* 0x0005e80000100800 */
[----:B------:R2:W-:Y:S02]  /*2850*/  STL [R1+0x48], R4 ;  /* 0x0000480401007387 */ /* 0x0005e40000100800 */
.L_x_55:
[----:B------:R-:W3:Y:S01]  /*2860*/  LDL R159, [R1+0x28] ;  /* 0x00002800019f7983 */ /* 0x000ee20000100800 */
[----:B------:R-:W-:Y:S04]  /*2870*/  DEPBAR.LE SB0, 0x0 ;  /* 0x000080000000791a */ /* 0x000fe80000000000 */
[----:B------:R-:W4:Y:S01]  /*2880*/  LDL R158, [R1+0x2c] ;  /* 0x00002c00019e7983 */ /* 0x000f220000100800 */
[----:B------:R-:W-:Y:S03]  /*2890*/  IADD3 R244, R248, 0x1, RZ ;  /* 0x00000001f8f47810 */ /* 0x000fe60007ffe0ff */
[----:B-----5:R-:W5:Y:S04]  /*28a0*/  LDL R157, [R1+0x34] ;  /* 0x00003400019d7983 */ /* 0x020f680000100800 */
[----:B--2---:R-:W2:Y:S04]  /*28b0*/  LDL R162, [R1+0x20] ;  /* 0x0000200001a27983 */ /* 0x004ea80000100800 */
[----:B------:R-:W2:Y:S04]  /*28c0*/  LDL R156, [R1+0x30] ;  /* 0x00003000019c7983 */ /* 0x000ea80000100800 */
[----:B------:R-:W-:Y:S06]  /*28d0*/  BAR.SYNC.DEFER_BLOCKING 0x0 ;  /* 0x0000000000007b1d */ /* 0x000fec0000010000 */
[----:B------:R-:W-:Y:S04]  /*28e0*/  LDSM.16.M88.4 R8, [R2+0x8080] ;  /* 0x008080000208783b */ /* 0x000fe80000000200 */
[----:B------:R-:W-:Y:S04]  /*28f0*/  LDSM.16.M88.4 R16, [R3+0x8080] ;  /* 0x008080000310783b */ /* 0x000fe80000000200 */
[----:B------:R-:W2:Y:S04]  /*2900*/  LDL R229, [R1+0x6c] ;  /* 0x00006c0001e57983 */ /* 0x000ea80000100800 */
[----:B------:R-:W2:Y:S04]  /*2910*/  LDL R245, [R1+0x88] ;  /* 0x0000880001f57983 */ /* 0x000ea80000100800 */
[----:B------:R-:W2:Y:S04]  /*2920*/  LDL R241, [R1+0x3c] ;  /* 0x00003c0001f17983 */ /* 0x000ea80000100800 */
[----:B------:R-:W2:Y:S04]  /*2930*/  LDL R240, [R1+0x38] ;  /* 0x0000380001f07983 */ /* 0x000ea80000100800 */
[----:B---3--:R-:W1:Y:S04]  /*2940*/  LDSM.16.M88.4 R12, [R159+0x80] ;  /* 0x000080009f0c783b */ /* 0x008e680000000200 */
[----:B----4-:R-:W3:Y:S04]  /*2950*/  LDSM.16.M88.4 R148, [R158+0x80] ;  /* 0x000080009e94783b */ /* 0x010ee80000000200 */
[----:B-----5:R-:W-:Y:S01]  /*2960*/  LDSM.16.M88.4 R152, [R157+0x80] ;  /* 0x000080009d98783b */ /* 0x020fe20000000200 */
[C---:B-1----:R-:W-:Y:S08]  /*2970*/  HMMA.16816.F32.BF16 R4, R8.reuse, R12, RZ ;  /* 0x0000000c0804723c */ /* 0x042ff000000418ff */
[----:B------:R-:W-:Y:S01]  /*2980*/  HMMA.16816.F32.BF16 R8, R8, R14, RZ ;  /* 0x0000000e0808723c */ /* 0x000fe200000418ff */
[----:B--2---:R-:W1:Y:S04]  /*2990*/  LDSM.16.M88.4 R12, [R162+0x8080] ;  /* 0x00808000a20c783b */ /* 0x004e680000000200 */
[----:B------:R-:W-:Y:S04]  /*29a0*/  LDS R160, [R229.X4+0x14080] ;  /* 0x01408000e5a07984 */ /* 0x000fe80000004800 */
[----:B------:R-:W-:Y:S01]  /*29b0*/  LDS R161, [R229.X4+0x140a0] ;  /* 0x0140a000e5a17984 */ /* 0x000fe20000004800 */
[----:B------:R-:W-:Y:S06]  /*29c0*/  ISETP.GE.AND P1, PT, R244, R245, PT ;  /* 0x000000f5f400720c */ /* 0x000fec0003f26270 */
        /* <DEDUP_REMOVED lines=126> */
[C---:B------:R-:W-:Y:S02]  /*31b0*/  FFMA.FTZ R152, -R157.reuse, R157, 1 ;  /* 0x3f8000009d987423 */ /* 0x040fe4000001019d */
[----:B------:R-:W-:Y:S04]  /*31c0*/  STL [R1+0x50], R244 ;  /* 0x000050f401007387 */ /* 0x000fe80000100800 */
[----:B------:R-:W-:Y:S03]  /*31d0*/  STL [R1+0x5c], R248 ;  /* 0x00005cf801007387 */ /* 0x000fe60000100800 */
        /* <DEDUP_REMOVED lines=130> */
[----:B--234-:R2:W-:Y:S04]  /*3a00*/  STL.64 [R1+0xb8], R4 ;  /* 0x0000b80401007387 */ /* 0x01c5e80000100a00 */
[----:B--2---:R-:W2:Y:S04]  /*3a10*/  LDL.64 R4, [R1+0x78] ;  /* 0x0000780001047983 */ /* 0x004ea80000100a00 */
[----:B------:R3:W-:Y:S04]  /*3a20*/  STL [R1+0xb0], R2 ;  /* 0x0000b00201007387 */ /* 0x0007e80000100800 */
[----:B------:R-:W4:Y:S04]  /*3a30*/  LDL R249, [R1+0x60] ;  /* 0x0000600001f97983 */ /* 0x000f280000100800 */
[----:B---3--:R-:W3:Y:S04]  /*3a40*/  LDL R2, [R1+0x50] ;  /* 0x0000500001027983 */ /* 0x008ee80000100800 */
[----:B------:R1:W-:Y:S04]  /*3a50*/  STL [R1+0xac], R0 ;  /* 0x0000ac0001007387 */ /* 0x0003e80000100800 */
[----:B------:R-:W2:Y:S01]  /*3a60*/  LDL.64 R250, [R1+0x98] ;  /* 0x0000980001fa7983 */ /* 0x000ea20000100a00 */
[----:B---3--:R-:W-:Y:S01]  /*3a70*/  SHF.R.S32.HI R244, RZ, 0x1f, R2 ;  /* 0x0000001ffff47819 */ /* 0x008fe20000011402 */
[----:B------:R-:W-:Y:S04]  /*3a80*/  IMAD.WIDE.U32 R246, R2, c[0x0][0x208], RZ ;  /* 0x0000820002f67a25 */ /* 0x000fe800078e00ff */
[----:B------:R-:W-:Y:S04]  /*3a90*/  IMAD R244, R244, c[0x0][0x208], RZ ;  /* 0x00008200f4f47a24 */ /* 0x000fe800078e02ff */
[----:B------:R-:W-:Y:S01]  /*3aa0*/  IMAD R245, R2, c[0x0][0x20c], R244 ;  /* 0x0000830002f57a24 */ /* 0x000fe200078e02f4 */
[C---:B--2---:R-:W-:Y:S03]  /*3ab0*/  LEA R244, P0, R246.reuse, R4, 0x6 ;  /* 0x00000004f6f47211 */ /* 0x044fe600078030ff */
[----:B------:R-:W-:Y:S02]  /*3ac0*/  IMAD.IADD R245, R247, 0x1, R245 ;  /* 0x00000001f7f57824 */ /* 0x000fe400078e02f5 */
[----:B------:R-:W1:Y:S03]  /*3ad0*/  S2R R247, SR_TID.X ;  /* 0x0000000000f77919 */ /* 0x000e660000002100 */
[----:B------:R-:W-:Y:S02]  /*3ae0*/  LEA.HI.X R245, R246, R5, R245, 0x6, P0 ;  /* 0x00000005f6f57211 */ /* 0x000fe400000f34f5 */
[----:B------:R2:W5:Y:S01]  /*3af0*/  LDL.LU.64 R4, [R1+0xb8] ;  /* 0x0000b80001047983 */ /* 0x0005620000300a00 */
[----:B----4-:R-:W-:Y:S03]  /*3b00*/  LOP3.LUT P0, RZ, R249, 0x1, RZ, 0xc0, !PT ;  /* 0x00000001f9ff7812 */ /* 0x010fe6000780c0ff */
[----:B------:R-:W3:Y:S01]  /*3b10*/  LDL R246, [R1+0x74] ;  /* 0x0000740001f67983 */ /* 0x000ee20000100800 */
[----:B-1----:R-:W-:Y:S04]  /*3b20*/  SHF.R.S32.HI R0, RZ, 0x1f, R247 ;  /* 0x0000001fff007819 */ /* 0x002fe800000114f7 */
[----:B------:R-:W-:Y:S02]  /*3b30*/  LEA.HI R0, R0, R247, RZ, 0x3 ;  /* 0x000000f700007211 */ /* 0x000fe400078f18ff */
[----:B------:R-:W4:Y:S02]  /*3b40*/  LDL R247, [R1+0x54] ;  /* 0x0000540001f77983 */ /* 0x000f240000100800 */
[----:B------:R-:W-:Y:S01]  /*3b50*/  SHF.R.S32.HI R0, RZ, 0x3, R0 ;  /* 0x00000003ff007819 */ /* 0x000fe20000011400 */
[----:B---3--:R-:W-:Y:S02]  /*3b60*/  IMAD R246, R2, -0x20, R246 ;  /* 0xffffffe002f67824 */ /* 0x008fe400078e02f6 */
[----:B------:R2:W5:Y:S03]  /*3b70*/  LDL.LU R2, [R1+0xb0] ;  /* 0x0000b00001027983 */ /* 0x0005660000300800 */
[----:B------:R-:W-:-:S13]  /*3b80*/  ISETP.LE.OR P0, PT, R246, R0, !P0 ;  /* 0x00000000f600720c */ /* 0x000fda0004703670 */
[----:B------:R-:W-:Y:S01]  /*3b90*/  @!PT LDS RZ, [RZ] ;  /* 0x00000000fffff984 */ /* 0x000fe20000000800 */
[----:B------:R-:W-:Y:S01]  /*3ba0*/  @!PT LDS RZ, [RZ] ;  /* 0x00000000fffff984 */ /* 0x000fe20000000800 */
[----:B------:R-:W-:Y:S01]  /*3bb0*/  @!PT LDS RZ, [RZ] ;  /* 0x00000000fffff984 */ /* 0x000fe20000000800 */
[----:B----4-:R1:W-:Y:S01]  /*3bc0*/  LDGSTS.E.BYPASS.LTC128B.128 [R247+0x10080], [R244.64], !P0 ;  /* 0x10080000f4f77fae */ /* 0x0103e2000c101d44 */
[----:B------:R-:W-:Y:S04]  /*3bd0*/  LOP3.LUT P0, RZ, R249, 0x2, RZ, 0xc0, !PT ;  /* 0x00000002f9ff7812 */ /* 0x000fe8000780c0ff */
[----:B------:R-:W-:-:S13]  /*3be0*/  ISETP.LE.OR P0, PT, R246, R0, !P0 ;  /* 0x00000000f600720c */ /* 0x000fda0004703670 */
[----:B------:R1:W-:Y:S01]  /*3bf0*/  LDGSTS.E.BYPASS.LTC128B.128 [R247+0x11080], [R244.64+0x80], !P0 ;  /* 0x11080080f4f77fae */ /* 0x0003e2000c101d44 */
[----:B------:R-:W-:Y:S04]  /*3c00*/  LOP3.LUT P0, RZ, R249, 0x4, RZ, 0xc0, !PT ;  /* 0x00000004f9ff7812 */ /* 0x000fe8000780c0ff */
[----:B------:R-:W-:-:S13]  /*3c10*/  ISETP.LE.OR P0, PT, R246, R0, !P0 ;  /* 0x00000000f600720c */ /* 0x000fda0004703670 */
[----:B------:R1:W-:Y:S01]  /*3c20*/  LDGSTS.E.BYPASS.LTC128B.128 [R247+0x12080], [R244.64+0x100], !P0 ;  /* 0x12080100f4f77fae */ /* 0x0003e2000c101d44 */
[----:B------:R-:W-:Y:S03]  /*3c30*/  LOP3.LUT P0, RZ, R249, 0x8, RZ, 0xc0, !PT ;  /* 0x00000008f9ff7812 */ /* 0x000fe6000780c0ff */
[----:B------:R-:W1:Y:S01]  /*3c40*/  S2R R249, SR_TID.X ;  /* 0x0000000000f97919 */ /* 0x000e620000002100 */
[----:B------:R-:W-:Y:S02]  /*3c50*/  ISETP.LE.OR P0, PT, R246, R0, !P0 ;  /* 0x00000000f600720c */ /* 0x000fe40004703670 */
[----:B------:R-:W-:Y:S01]  /*3c60*/  @!P6 LEA R246, R248, 0x20, 0x5 ;  /* 0x00000020f8f6e811 */ /* 0x000fe200078e28ff */
[----:B------:R2:W5:Y:S10]  /*3c70*/  LDL.LU R0, [R1+0xac] ;  /* 0x0000ac0001007983 */ /* 0x0005740000300800 */
[----:B------:R1:W-:Y:S02]  /*3c80*/  LDGSTS.E.BYPASS.LTC128B.128 [R247+0x13080], [R244.64+0x180], !P0 ;  /* 0x13080180f4f77fae */ /* 0x0003e4000c101d44 */
[----:B-1----:R-:W-:Y:S02]  /*3c90*/  @!P6 IMAD.SHL.U32 R247, R249, 0x10, RZ ;  /* 0x00000010f9f7e824 */ /* 0x002fe400078e00ff */
[----:B------:R-:W-:Y:S05]  /*3ca0*/  @!P6 IMAD.WIDE R244, R246, 0x4, R250 ;  /* 0x00000004f6f4e825 */ /* 0x000fea00078e02fa */
[----:B------:R2:W-:Y:S02]  /*3cb0*/  @!P6 LDGSTS.E.BYPASS.LTC128B.128 [R247+0x14100], [R244.64] ;  /* 0x14100000f4f7efae */ /* 0x0005e4000b901d44 */
.L_x_53:
[-C--:B-12345:R-:W-:Y:S01]  /*3cc0*/  HMMA.16816.F32.BF16 R84, R4, R8.reuse, R84 ;  /* 0x000000080454723c */ /* 0x0befe20000041854 */
        /* <DEDUP_REMOVED lines=49> */
[----:B----4-:R-:W2:Y:S04]  /*3fe0*/  LDL R149, [R1+0x50] ;  /* 0x0000500001957983 */ /* 0x010ea80000100800 */
[----:B-1----:R-:W4:Y:S04]  /*3ff0*/  LDL.64 R12, [R1+0x80] ;  /* 0x00008000010c7983 */ /* 0x002f280000100a00 */
[----:B------:R-:W5:Y:S04]  /*4000*/  LDL R148, [R1+0x74] ;  /* 0x0000740001947983 */ /* 0x000f680000100800 */
[----:B---3--:R-:W3:Y:S04]  /*4010*/  LDL R11, [R1+0x64] ;  /* 0x00006400010b7983 */ /* 0x008ee80000100800 */
[----:B------:R-:W5:Y:S04]  /*4020*/  LDL R10, [R1+0x54] ;  /* 0x00005400010a7983 */ /* 0x000f680000100800 */
[----:B------:R-:W5:Y:S04]  /*4030*/  LDL.64 R8, [R1+0xa0] ;  /* 0x0000a00001087983 */ /* 0x000f680000100a00 */
[----:B------:R-:W1:Y:S01]  /*4040*/  S2R R151, SR_TID.X ;  /* 0x0000000000977919 */ /* 0x000e620000002100 */
[----:B--2---:R-:W-:Y:S01]  /*4050*/  SHF.R.S32.HI R4, RZ, 0x1f, R149 ;  /* 0x0000001fff047819 */ /* 0x004fe20000011495 */
[C---:B------:R-:W-:Y:S04]  /*4060*/  IMAD.WIDE.U32 R6, R149.reuse, c[0x0][0x178], RZ ;  /* 0x00005e0095067a25 */ /* 0x040fe800078e00ff */
[----:B------:R-:W-:Y:S04]  /*4070*/  IMAD R4, R4, c[0x0][0x178], RZ ;  /* 0x00005e0004047a24 */ /* 0x000fe800078e02ff */
[----:B------:R-:W-:Y:S01]  /*4080*/  IMAD R5, R149, c[0x0][0x17c], R4 ;  /* 0x00005f0095057a24 */ /* 0x000fe200078e0204 */
[C---:B----4-:R-:W-:Y:S02]  /*4090*/  LEA R4, P0, R6.reuse, R12, 0x6 ;  /* 0x0000000c06047211 */ /* 0x050fe400078030ff */
[----:B---3--:R-:W-:Y:S01]  /*40a0*/  LOP3.LUT P1, RZ, R11, 0x1, RZ, 0xc0, !PT ;  /* 0x000000010bff7812 */ /* 0x008fe2000782c0ff */
[----:B------:R-:W-:Y:S02]  /*40b0*/  IMAD.IADD R5, R7, 0x1, R5 ;  /* 0x0000000107057824 */ /* 0x000fe400078e0205 */
[----:B------:R-:W-:Y:S01]  /*40c0*/  IMAD.SHL.U32 R7, R149, 0x20, RZ ;  /* 0x0000002095077824 */ /* 0x000fe200078e00ff */
[----:B-1----:R-:W-:Y:S02]  /*40d0*/  SHF.R.S32.HI R149, RZ, 0x1f, R151 ;  /* 0x0000001fff957819 */ /* 0x002fe40000011497 */
[----:B------:R-:W-:Y:S01]  /*40e0*/  LEA.HI.X R5, R6, R13, R5, 0x6, P0 ;  /* 0x0000000d06057211 */ /* 0x000fe200000f3405 */
[----:B-----5:R-:W-:Y:S01]  /*40f0*/  IMAD.IADD R6, R148, 0x1, -R7 ;  /* 0x0000000194067824 */ /* 0x020fe200078e0a07 */
[----:B------:R-:W-:Y:S02]  /*4100*/  LEA.HI R149, R149, R151, RZ, 0x3 ;  /* 0x0000009795957211 */ /* 0x000fe400078f18ff */
[C---:B------:R-:W-:Y:S02]  /*4110*/  LOP3.LUT P0, RZ, R11.reuse, 0x2, RZ, 0xc0, !PT ;  /* 0x000000020bff7812 */ /* 0x040fe4000780c0ff */
[----:B------:R-:W-:Y:S04]  /*4120*/  SHF.R.S32.HI R149, RZ, 0x3, R149 ;  /* 0x00000003ff957819 */ /* 0x000fe80000011495 */
[CC--:B------:R-:W-:Y:S02]  /*4130*/  ISETP.LE.OR P1, PT, R6.reuse, R149.reuse, !P1 ;  /* 0x000000950600720c */ /* 0x0c0fe40004f23670 */
[CC--:B------:R-:W-:Y:S11]  /*4140*/  ISETP.LE.OR P0, PT, R6.reuse, R149.reuse, !P0 ;  /* 0x000000950600720c */ /* 0x0c0ff60004703670 */
[----:B------:R-:W-:Y:S01]  /*4150*/  @!PT LDS RZ, [RZ] ;  /* 0x00000000fffff984 */ /* 0x000fe20000000800 */
[----:B------:R-:W-:Y:S01]  /*4160*/  @!PT LDS RZ, [RZ] ;  /* 0x00000000fffff984 */ /* 0x000fe20000000800 */
[----:B------:R-:W-:Y:S01]  /*4170*/  @!PT LDS RZ, [RZ] ;  /* 0x00000000fffff984 */ /* 0x000fe20000000800 */
[----:B------:R1:W-:Y:S01]  /*4180*/  LDGSTS.E.BYPASS.LTC128B.128 [R10+0x8080], [R4.64], !P1 ;  /* 0x08080000040a7fae */ /* 0x0003e2000c901d44 */
[C---:B------:R-:W-:Y:S03]  /*4190*/  LOP3.LUT P1, RZ, R11.reuse, 0x4, RZ, 0xc0, !PT ;  /* 0x000000040bff7812 */ /* 0x040fe6000782c0ff */
[----:B------:R1:W-:Y:S01]  /*41a0*/  LDGSTS.E.BYPASS.LTC128B.128 [R10+0x9080], [R4.64+0x80], !P0 ;  /* 0x09080080040a7fae */ /* 0x0003e2000c101d44 */
[CC--:B------:R-:W-:Y:S02]  /*41b0*/  ISETP.LE.OR P1, PT, R6.reuse, R149.reuse, !P1 ;  /* 0x000000950600720c */ /* 0x0c0fe40004f23670 */
[----:B------:R-:W-:Y:S02]  /*41c0*/  LOP3.LUT P0, RZ, R11, 0x8, RZ, 0xc0, !PT ;  /* 0x000000080bff7812 */ /* 0x000fe4000780c0ff */
[----:B------:R-:W2:Y:S02]  /*41d0*/  S2R R11, SR_TID.X ;  /* 0x00000000000b7919 */ /* 0x000ea40000002100 */
[----:B------:R-:W-:Y:S07]  /*41e0*/  ISETP.LE.OR P0, PT, R6, R149, !P0 ;  /* 0x000000950600720c */ /* 0x000fee0004703670 */
[----:B------:R1:W-:Y:S06]  /*41f0*/  LDGSTS.E.BYPASS.LTC128B.128 [R10+0xa080], [R4.64+0x100], !P1 ;  /* 0x0a080100040a7fae */ /* 0x0003ec000c901d44 */
[----:B------:R1:W-:Y:S01]  /*4200*/  LDGSTS.E.BYPASS.LTC128B.128 [R10+0xb080], [R4.64+0x180], !P0 ;  /* 0x0b080180040a7fae */ /* 0x0003e2000c101d44 */
[----:B--2---:R-:W-:Y:S02]  /*4210*/  @!P6 IMAD.SHL.U32 R6, R11, 0x10, RZ ;  /* 0x000000100b06e824 */ /* 0x004fe400078e00ff */
[----:B-1----:R-:W-:Y:S05]  /*4220*/  @!P6 IMAD.WIDE R4, R7, 0x4, R8 ;  /* 0x000000040704e825 */ /* 0x002fea00078e0208 */
[----:B------:R1:W-:Y:S02]  /*4230*/  @!P6 LDGSTS.E.BYPASS.LTC128B.128 [R6+0x14080], [R4.64] ;  /* 0x140800000406efae */ /* 0x0003e4000b901d44 */
.L_x_54:
[-C--:B-1-34-:R-:W-:Y:S01]  /*4240*/  HMMA.16816.F32.BF16 R4, R160, R16.reuse, RZ ;  /* 0x00000010a004723c */ /* 0x09afe200000418ff */
[----:B------:R-:W2:Y:S04]  /*4250*/  LDL.LU R240, [R1] ;  /* 0x0000000001f07983 */ /* 0x000ea80000300800 */
[----:B------:R-:W2:Y:S03]  /*4260*/  LDL.LU R241, [R1+0x4] ;  /* 0x0000040001f17983 */ /* 0x000ea60000300800 */
[C---:B------:R-:W-:Y:S01]  /*4270*/  HMMA.16816.F32.BF16 R8, R232.reuse, R16, RZ ;  /* 0x00000010e808723c */ /* 0x040fe200000418ff */
[----:B------:R-:W2:Y:S04]  /*4280*/  LDL.LU R242, [R1+0x8] ;  /* 0x0000080001f27983 */ /* 0x000ea80000300800 */
[----:B------:R-:W2:Y:S03]  /*4290*/  LDL.LU R243, [R1+0xc] ;  /* 0x00000c0001f37983 */ /* 0x000ea60000300800 */
[-C--:B------:R-:W-:Y:S01]  /*42a0*/  HMMA.16816.F32.BF16 R12, R232, R18.reuse, RZ ;  /* 0x00000012e80c723c */ /* 0x080fe200000418ff */
[----:B------:R-:W0:Y:S04]  /*42b0*/  LDGDEPBAR ;  /* 0x00000000000079af */ /* 0x000e280000000000 */
[----:B------:R-:W-:Y:S03]  /*42c0*/  STL.64 [R1+0xb8], R22 ;  /* 0x0000b81601007387 */ /* 0x000fe60000100a00 */
[C---:B------:R-:W-:Y:S01]  /*42d0*/  HMMA.16816.F32.BF16 R16, R160.reuse, R18, RZ ;  /* 0x00000012a010723c */ /* 0x040fe200000418ff */
[----:B------:R1:W-:Y:S07]  /*42e0*/  STL.64 [R1+0xb0], R20 ;  /* 0x0000b01401007387 */ /* 0x0003ee0000100a00 */
[-C--:B------:R-:W-:Y:S08]  /*42f0*/  HMMA.16816.F32.BF16 R148, R160, R236.reuse, RZ ;  /* 0x000000eca094723c */ /* 0x080ff000000418ff */
[C---:B------:R-:W-:Y:S08]  /*4300*/  HMMA.16816.F32.BF16 R152, R232.reuse, R236, RZ ;  /* 0x000000ece898723c */ /* 0x040ff000000418ff */
[-C--:B------:R-:W-:Y:S01]  /*4310*/  HMMA.16816.F32.BF16 R156, R232, R238.reuse, RZ ;  /* 0x000000eee89c723c */ /* 0x080fe200000418ff */
[----:B-1----:R-:W3:Y:S04]  /*4320*/  LDL.LU R20, [R1+0x10] ;  /* 0x0000100001147983 */ /* 0x002ee80000300800 */
[----:B------:R-:W3:Y:S03]  /*4330*/  LDL.LU R21, [R1+0x14] ;  /* 0x0000140001157983 */ /* 0x000ee60000300800 */
[----:B------:R-:W-:Y:S01]  /*4340*/  HMMA.16816.F32.BF16 R160, R160, R238, RZ ;  /* 0x000000eea0a0723c */ /* 0x000fe200000418ff */
[----:B------:R-:W4:Y:S04]  /*4350*/  LDL.LU R22, [R1+0x18] ;  /* 0x0000180001167983 */ /* 0x000f280000300800 */
[----:B------:R-:W4:Y:S03]  /*4360*/  LDL.LU R23, [R1+0x1c] ;  /* 0x00001c0001177983 */ /* 0x000f260000300800 */
[-C--:B------:R-:W-:Y:S01]  /*4370*/  HMMA.16816.F32.BF16 R4, R244, R248.reuse, R4 ;  /* 0x000000f8f404723c */ /* 0x080fe20000041804 */
[----:B------:R1:W-:Y:S04]  /*4380*/  STL [R1+0xac], R0 ;  /* 0x0000ac0001007387 */ /* 0x0003e80000100800 */
[----:B------:R-:W2:Y:S04]  /*4390*/  LDL R237, [R1+0x4c] ;  /* 0x00004c0001ed7983 */ /* 0x000ea80000100800 */
[----:B-1----:R-:W3:Y:S04]  /*43a0*/  LDL R0, [R1+0x24] ;  /* 0x0000240001007983 */ /* 0x002ee80000100800 */
[----:B--2---:R-:W-:Y:S01]  /*43b0*/  LDSM.16.M88.4 R228, [R237] ;  /* 0x00000000ede4783b */ /* 0x004fe20000000200 */
[C---:B------:R-:W-:Y:S03]  /*43c0*/  HMMA.16816.F32.BF16 R8, R240.reuse, R248, R8 ;  /* 0x000000f8f008723c */ /* 0x040fe60000041808 */
[----:B------:R-:W-:Y:S04]  /*43d0*/  LDSM.16.M88.4 R236, [R237+0x800] ;  /* 0x00080000edec783b */ /* 0x000fe80000000200 */
[----:B------:R-:W2:Y:S01]  /*43e0*/  LDL R249, [R1+0x48] ;  /* 0x0000480001f97983 */ /* 0x000ea20000100800 */
[-C--:B------:R-:W-:Y:S08]  /*43f0*/  HMMA.16816.F32.BF16 R12, R240, R250.reuse, R12 ;  /* 0x000000faf00c723c */ /* 0x080ff0000004180c */
[C---:B------:R-:W-:Y:S01]  /*4400*/  HMMA.16816.F32.BF16 R16, R244.reuse, R250, R16 ;  /* 0x000000faf410723c */ /* 0x040fe20000041810 */
[----:B---3--:R-:W1:Y:S07]  /*4410*/  LDSM.16.MT88.4 R232, [R0+0x1000] ;  /* 0x0010000000e8783b */ /* 0x008e6e0000004200 */
[-C--:B------:R-:W-:Y:S08]  /*4420*/  HMMA.16816.F32.BF16 R148, R244, R20.reuse, R148 ;  /* 0x00000014f494723c */ /* 0x080ff00000041894 */
[C---:B------:R-:W-:Y:S08]  /*4430*/  HMMA.16816.F32.BF16 R152, R240.reuse, R20, R152 ;  /* 0x00000014f098723c */ /* 0x040ff00000041898 */
[-C--:B----4-:R-:W-:Y:S01]  /*4440*/  HMMA.16816.F32.BF16 R156, R240, R22.reuse, R156 ;  /* 0x00000016f09c723c */ /* 0x090fe2000004189c */
[----:B------:R-:W3:Y:S07]  /*4450*/  LDSM.16.MT88.4 R240, [R0+0x5000] ;  /* 0x0050000000f0783b */ /* 0x000eee0000004200 */
[----:B------:R-:W-:Y:S01]  /*4460*/  HMMA.16816.F32.BF16 R160, R244, R22, R160 ;  /* 0x00000016f4a0723c */ /* 0x000fe200000418a0 */
[----:B------:R4:W5:Y:S04]  /*4470*/  LDL.LU.64 R22, [R1+0xb8] ;  /* 0x0000b80001167983 */ /* 0x0009680000300a00 */
[----:B------:R4:W5:Y:S03]  /*4480*/  LDL.LU.64 R20, [R1+0xb0] ;  /* 0x0000b00001147983 */ /* 0x0009660000300a00 */
[-C--:B-1----:R-:W-:Y:S08]  /*4490*/  HMMA.16816.F32.BF16 R4, R228, R232.reuse, R4 ;  /* 0x000000e8e404723c */ /* 0x082ff00000041804 */
[C---:B------:R-:W-:Y:S08]  /*44a0*/  HMMA.16816.F32.BF16 R8, R236.reuse, R232, R8 ;  /* 0x000000e8ec08723c */ /* 0x040ff00000041808 */
[-C--:B------:R-:W-:Y:S08]  /*44b0*/  HMMA.16816.F32.BF16 R12, R236, R234.reuse, R12 ;  /* 0x000000eaec0c723c */ /* 0x080ff0000004180c */
[C---:B------:R-:W-:Y:S01]  /*44c0*/  HMMA.16816.F32.BF16 R16, R228.reuse, R234, R16 ;  /* 0x000000eae410723c */ /* 0x040fe20000041810 */
[----:B------:R-:W-:Y:S07]  /*44d0*/  LDSM.16.MT88.4 R232, [R0+0x1800] ;  /* 0x0018000000e8783b */ /* 0x000fee0000004200 */
[-C--:B---3--:R-:W-:Y:S08]  /*44e0*/  HMMA.16816.F32.BF16 R148, R228, R240.reuse, R148 ;  /* 0x000000f0e494723c */ /* 0x088ff00000041894 */
[C---:B------:R-:W-:Y:S01]  /*44f0*/  HMMA.16816.F32.BF16 R152, R236.reuse, R240, R152 ;  /* 0x000000f0ec98723c */ /* 0x040fe20000041898 */
[----:B------:R-:W3:Y:S04]  /*4500*/  LDL.LU R240, [R1+0x5c] ;  /* 0x00005c0001f07983 */ /* 0x000ee80000300800 */
[----:B------:R-:W4:Y:S03]  /*4510*/  LDL R241, [R1+0x8c] ;  /* 0x00008c0001f17983 */ /* 0x000f260000100800 */
[-C--:B------:R-:W-:Y:S01]  /*4520*/  HMMA.16816.F32.BF16 R156, R236, R242.reuse, R156 ;  /* 0x000000f2ec9c723c */ /* 0x080fe2000004189c */
[----:B------:R1:W-:Y:S07]  /*4530*/  LDSM.16.MT88.4 R236, [R0+0x5800] ;  /* 0x0058000000ec783b */ /* 0x0003ee0000004200 */
[----:B------:R-:W-:Y:S01]  /*4540*/  HMMA.16816.F32.BF16 R160, R228, R242, R160 ;  /* 0x000000f2e4a0723c */ /* 0x000fe200000418a0 */
[----:B-1----:R1:W5:Y:S04]  /*4550*/  LDL.LU R0, [R1+0xac] ;  /* 0x0000ac0001007983 */ /* 0x0023680000300800 */
        /* <DEDUP_REMOVED lines=9> */
[-C--:B------:R-:W-:Y:S04]  /*45f0*/  HMMA.16816.F32.BF16 R156, R248, R238.reuse, R156 ;  /* 0x000000eef89c723c */ /* 0x080fe8000004189c */
[----:B---3--:R-:W-:Y:S02]  /*4600*/  IMAD.SHL.U32 R228, R240, 0x2000, RZ ;  /* 0x00002000f0e47824 */ /* 0x008fe400078e00ff */
[----:B------:R-:W2:Y:S02]  /*4610*/  LDL R240, [R1+0x88] ;  /* 0x0000880001f07983 */ /* 0x000ea40000100800 */
[----:B------:R-:W-:Y:S04]  /*4620*/  HMMA.16816.F32.BF16 R160, R244, R238, R160 ;  /* 0x000000eef4a0723c */ /* 0x000fe800000418a0 */
[C---:B----4-:R-:W-:Y:S04]  /*4630*/  IADD3 R229, P0, R228.reuse, R242, RZ ;  /* 0x000000f2e4e57210 */ /* 0x050fe80007f1e0ff */
[----:B------:R-:W-:Y:S02]  /*4640*/  LEA.HI.X.SX32 R230, R228, R241, 0x1, P0 ;  /* 0x000000f1e4e67211 */ /* 0x000fe400000f0eff */
[----:B------:R-:W2:Y:S02]  /*4650*/  LDL.LU R241, [R1+0x50] ;  /* 0x0000500001f17983 */ /* 0x000ea40000300800 */
[C---:B------:R-:W-:Y:S04]  /*4660*/  LEA R228, P0, R229.reuse, c[0x0][0x220], 0x2 ;  /* 0x00008800e5e47a11 */ /* 0x040fe800078010ff */
[----:B------:R-:W-:Y:S05]  /*4670*/  LEA.HI.X R229, R229, c[0x0][0x224], R230, 0x2, P0 ;  /* 0x00008900e5e57a11 */ /* 0x000fea00000f14e6 */
        /* <DEDUP_REMOVED lines=32> */
[----:B--2---:R-:W-:Y:S01]  /*4880*/  ISETP.GE.AND P0, PT, R241, R240, PT ;  /* 0x000000f0f100720c */ /* 0x004fe20003f06270 */
[----:B------:R-:W-:-:S12]  /*4890*/  IMAD.MOV.U32 R248, RZ, RZ, R241 ;  /* 0x000000fffff87224 */ /* 0x000fd800078e00f1 */
[----:B-1----:R-:W-:-:S05]  /*48a0*/  @!P0 BRA `(.L_x_55) ;  /* 0xffffdfb000008947 */ /* 0x002fca000383ffff */
[----:B------:R-:W-:Y:S01]  /*48b0*/  FMUL.FTZ R150, R84, c[0x0][0x298] ;  /* 0x0000a60054967a20 */ /* 0x000fe20000410000 */
[----:B------:R-:W-:Y:S01]  /*48c0*/  PLOP3.LUT P0, PT, PT, PT, PT, 0x8, 0x0 ;  /* 0x000000000000781c */ /* 0x000fe20003f0e170 */
[----:B------:R-:W-:Y:S02]  /*48d0*/  FMUL.FTZ R148, R85, c[0x0][0x298] ;  /* 0x0000a60055947a20 */ /* 0x000fe40000410000 */
[----:B------:R-:W-:Y:S02]  /*48e0*/  FMUL.FTZ R149, R86, c[0x0][0x298] ;  /* 0x0000a60056957a20 */ /* 0x000fe40000410000 */
[----:B------:R-:W-:Y:S02]  /*48f0*/  FMUL.FTZ R4, R87, c[0x0][0x298] ;  /* 0x0000a60057047a20 */ /* 0x000fe40000410000 */
[----:B------:R-:W-:Y:S02]  /*4900*/  FMUL.FTZ R5, R88, c[0x0][0x298] ;  /* 0x0000a60058057a20 */ /* 0x000fe40000410000 */
[----:B------:R-:W-:-:S02]  /*4910*/  FMUL.FTZ R2, R89, c[0x0][0x298] ;  /* 0x0000a60059027a20 */ /* 0x000fc40000410000 */
[----:B------:R-:W-:Y:S02]  /*4920*/  FMUL.FTZ R3, R90, c[0x0][0x298] ;  /* 0x0000a6005a037a20 */ /* 0x000fe40000410000 */
[----:B-----5:R-:W-:Y:S02]  /*4930*/  FMUL.FTZ R0, R91, c[0x0][0x298] ;  /* 0x0000a6005b007a20 */ /* 0x020fe40000410000 */
        /* <DEDUP_REMOVED lines=56> */
.L_x_52:
[----:B------:R-:W-:Y:S05]  /*4cc0*/  @P0 BRA `(.L_x_56) ;  /* 0x00001e6000000947 */ /* 0x000fea0003800000 */
[----:B------:R-:W2:Y:S01]  /*4cd0*/  LDL R111, [R1+0xa8] ;  /* 0x0000a800016f7983 */ /* 0x000ea20000100800 */
[----:B------:R-:W-:Y:S02]  /*4ce0*/  F2FP.BF16.PACK_AB R87, R33, R32 ;  /* 0x000000202157723e */ /* 0x000fe400000010ff */
[----:B------:R-:W-:Y:S01]  /*4cf0*/  F2FP.BF16.PACK_AB R33, R2, R5 ;  /* 0x000000050221723e */ /* 0x000fe200000010ff */
[----:B------:R-:W1:Y:S01]  /*4d00*/  S2R R119, SR_TID.X ;  /* 0x0000000000777919 */ /* 0x000e620000002100 */
[----:B------:R-:W-:-:S02]  /*4d10*/  F2FP.BF16.PACK_AB R32, R0, R3 ;  /* 0x000000030020723e */ /* 0x000fc400000010ff */
[----:B------:R-:W-:Y:S02]  /*4d20*/  F2FP.BF16.PACK_AB R36, R37, R36 ;  /* 0x000000242524723e */ /* 0x000fe400000010ff */
[----:B------:R-:W-:Y:S02]  /*4d30*/  F2FP.BF16.PACK_AB R90, R23, R22 ;  /* 0x00000016175a723e */ /* 0x000fe400000010ff */
[----:B------:R-:W-:Y:S02]  /*4d40*/  F2FP.BF16.PACK_AB R86, R35, R34 ;  /* 0x000000222356723e */ /* 0x000fe400000010ff */
[----:B------:R-:W-:Y:S02]  /*4d50*/  F2FP.BF16.PACK_AB R34, R4, R149 ;  /* 0x000000950422723e */ /* 0x000fe400000010ff */
[----:B------:R-:W-:Y:S02]  /*4d60*/  F2FP.BF16.PACK_AB R91, R21, R20 ;  /* 0x00000014155b723e */ /* 0x000fe400000010ff */
[----:B------:R-:W-:-:S02]  /*4d70*/  F2FP.BF16.PACK_AB R89, R25, R24 ;  /* 0x000000181959723e */ /* 0x000fc400000010ff */
[----:B------:R-:W-:Y:S02]  /*4d80*/  F2FP.BF16.PACK_AB R88, R27, R26 ;  /* 0x0000001a1b58723e */ /* 0x000fe400000010ff */
[----:B------:R-:W-:Y:S02]  /*4d90*/  F2FP.BF16.PACK_AB R85, R29, R28 ;  /* 0x0000001c1d55723e */ /* 0x000fe400000010ff */
[----:B------:R-:W-:Y:S02]  /*4da0*/  F2FP.BF16.PACK_AB R84, R31, R30 ;  /* 0x0000001e1f54723e */ /* 0x000fe400000010ff */
[----:B------:R-:W-:Y:S02]  /*4db0*/  F2FP.BF16.PACK_AB R38, R39, R38 ;  /* 0x000000262726723e */ /* 0x000fe400000010ff */
[----:B------:R-:W-:Y:S02]  /*4dc0*/  F2FP.BF16.PACK_AB R48, R49, R48 ;  /* 0x000000303130723e */ /* 0x000fe400000010ff */
[----:B-1----:R-:W-:-:S02]  /*4dd0*/  SHF.R.S32.HI R5, RZ, 0x1f, R119 ;  /* 0x0000001fff057819 */ /* 0x002fc40000011477 */
[----:B------:R-:W-:Y:S02]  /*4de0*/  F2FP.BF16.PACK_AB R50, R51, R50 ;  /* 0x000000323332723e */ /* 0x000fe400000010ff */
[CC--:B------:R-:W-:Y:S02]  /*4df0*/  LEA.HI R3, R5.reuse, R119.reuse, RZ, 0x2 ;  /* 0x0000007705037211 */ /* 0x0c0fe400078f10ff */
[----:B------:R-:W-:Y:S02]  /*4e00*/  LEA.HI R37, R5, R119, RZ, 0x5 ;  /* 0x0000007705257211 */ /* 0x000fe400078f28ff */
[--C-:B------:R-:W-:Y:S02]  /*4e10*/  SHF.R.S32.HI R6, RZ, 0x2, R3.reuse ;  /* 0x00000002ff067819 */ /* 0x100fe40000011403 */
[----:B------:R-:W-:Y:S02]  /*4e20*/  SHF.R.S32.HI R0, RZ, 0x1f, R3 ;  /* 0x0000001fff007819 */ /* 0x000fe40000011403 */
[----:B------:R-:W-:-:S02]  /*4e30*/  SHF.R.S32.HI R23, RZ, 0x5, R37 ;  /* 0x00000005ff177819 */ /* 0x000fc40000011425 */
[----:B------:R-:W-:Y:S02]  /*4e40*/  LEA.HI R0, R0, R6, RZ, 0x3 ;  /* 0x0000000600007211 */ /* 0x000fe400078f18ff */
[----:B------:R-:W-:Y:S02]  /*4e50*/  LEA.HI R5, R5, R119, RZ, 0x6 ;  /* 0x0000007705057211 */ /* 0x000fe400078f30ff */
[----:B------:R-:W-:Y:S02]  /*4e60*/  LOP3.LUT R0, R0, 0xfffffff8, RZ, 0xc0, !PT ;  /* 0xfffffff800007812 */ /* 0x000fe400078ec0ff */
[----:B------:R-:W-:Y:S02]  /*4e70*/  LOP3.LUT R3, R3, 0x3ffffffc, RZ, 0xc0, !PT ;  /* 0x3ffffffc03037812 */ /* 0x000fe400078ec0ff */
[----:B------:R-:W-:Y:S01]  /*4e80*/  SHF.R.U32.HI R5, RZ, 0x3, R5 ;  /* 0x00000003ff057819 */ /* 0x000fe20000011605 */
[----:B------:R-:W-:Y:S01]  /*4e90*/  IMAD.IADD R6, R6, 0x1, -R0 ;  /* 0x0000000106067824 */ /* 0x000fe200078e0a00 */
[----:B------:R-:W-:-:S02]  /*4ea0*/  LEA.HI R0, R37, R23, RZ, 0x1 ;  /* 0x0000001725007211 */ /* 0x000fc400078f08ff */
[----:B------:R-:W-:Y:S01]  /*4eb0*/  F2FP.BF16.PACK_AB R40, R41, R40 ;  /* 0x000000282928723e */ /* 0x000fe200000010ff */
[----:B------:R-:W-:Y:S01]  /*4ec0*/  IMAD.SHL.U32 R2, R6, 0x40, RZ ;  /* 0x0000004006027824 */ /* 0x000fe200078e00ff */
[----:B------:R-:W-:Y:S02]  /*4ed0*/  LOP3.LUT R4, R0, 0x1ffffe, RZ, 0xc0, !PT ;  /* 0x001ffffe00047812 */ /* 0x000fe400078ec0ff */
[----:B------:R-:W-:Y:S02]  /*4ee0*/  LOP3.LUT P0, RZ, R6, 0x4, RZ, 0xc0, !PT ;  /* 0x0000000406ff7812 */ /* 0x000fe4000780c0ff */
[----:B------:R-:W-:Y:S01]  /*4ef0*/  LOP3.LUT R0, R2, 0x1c0, RZ, 0xc0, !PT ;  /* 0x000001c002007812 */ /* 0x000fe200078ec0ff */
[----:B------:R-:W-:Y:S01]  /*4f00*/  IMAD.IADD R2, R119, 0x1, -R3 ;  /* 0x0000000177027824 */ /* 0x000fe200078e0a03 */
[----:B------:R-:W-:Y:S01]  /*4f10*/  F2FP.BF16.PACK_AB R42, R43, R42 ;  /* 0x0000002a2b2a723e */ /* 0x000fe200000010ff */
[----:B------:R-:W-:Y:S01]  /*4f20*/  IMAD.IADD R3, R23, 0x1, -R4 ;  /* 0x0000000117037824 */ /* 0x000fe200078e0a04 */
[----:B------:R-:W-:-:S02]  /*4f30*/  LOP3.LUT R4, R0, 0x18, R5, 0xf8, !PT ;  /* 0x0000001800047812 */ /* 0x000fc400078ef805 */
[----:B------:R-:W-:Y:S01]  /*4f40*/  SHF.R.U32.HI R0, RZ, 0x3, R0 ;  /* 0x00000003ff007819 */ /* 0x000fe20000011600 */
[----:B------:R-:W-:Y:S01]  /*4f50*/  IMAD R2, R3, 0x200, R2 ;  /* 0x0000020003027824 */ /* 0x000fe200078e0202 */
[----:B------:R-:W-:Y:S02]  /*4f60*/  F2FP.BF16.PACK_AB R44, R45, R44 ;  /* 0x0000002c2d2c723e */ /* 0x000fe400000010ff */
[----:B------:R-:W-:Y:S02]  /*4f70*/  LOP3.LUT R0, R4, R0, RZ, 0x3c, !PT ;  /* 0x0000000004007212 */ /* 0x000fe400078e3cff */
[----:B------:R-:W-:Y:S02]  /*4f80*/  F2FP.BF16.PACK_AB R46, R47, R46 ;  /* 0x0000002e2f2e723e */ /* 0x000fe400000010ff */
[----:B------:R-:W-:Y:S01]  /*4f90*/  F2FP.BF16.PACK_AB R52, R53, R52 ;  /* 0x000000343534723e */ /* 0x000fe200000010ff */
[----:B------:R-:W-:Y:S01]  /*4fa0*/  IMAD.U32 R0, R2, 0x2, R0 ;  /* 0x0000000202007824 */ /* 0x000fe200078e0000 */
[----:B------:R-:W-:-:S02]  /*4fb0*/  F2FP.BF16.PACK_AB R54, R55, R54 ;  /* 0x000000363736723e */ /* 0x000fc400000010ff */
[----:B------:R-:W-:Y:S01]  /*4fc0*/  F2FP.BF16.PACK_AB R64, R65, R64 ;  /* 0x000000404140723e */ /* 0x000fe200000010ff */
[----:B------:R-:W-:Y:S01]  /*4fd0*/  IMAD.SHL.U32 R0, R0, 0x2, RZ ;  /* 0x0000000200007824 */ /* 0x000fe200078e00ff */
[----:B------:R-:W-:Y:S01]  /*4fe0*/  BAR.SYNC.DEFER_BLOCKING 0x1, 0x100 ;  /* 0x0044000000007b1d */ /* 0x000fe20000010000 */
[----:B------:R-:W-:Y:S02]  /*4ff0*/  F2FP.BF16.PACK_AB R66, R67, R66 ;  /* 0x000000424342723e */ /* 0x000fe400000010ff */
[----:B------:R-:W-:Y:S02]  /*5000*/  F2FP.BF16.PACK_AB R56, R57, R56 ;  /* 0x000000383938723e */ /* 0x000fe400000010ff */
[C---:B------:R-:W-:Y:S02]  /*5010*/  IADD3 R2, R0.reuse, 0x40, RZ ;  /* 0x0000004000027810 */ /* 0x040fe40007ffe0ff */
[----:B------:R-:W-:Y:S02]  /*5020*/  @P0 IADD3 R2, R0, -0x40, RZ ;  /* 0xffffffc000020810 */ /* 0x000fe40007ffe0ff */
[----:B------:R-:W-:-:S02]  /*5030*/  F2FP.BF16.PACK_AB R58, R59, R58 ;  /* 0x0000003a3b3a723e */ /* 0x000fc400000010ff */
[----:B------:R-:W-:Y:S02]  /*5040*/  F2FP.BF16.PACK_AB R60, R61, R60 ;  /* 0x0000003c3d3c723e */ /* 0x000fe400000010ff */
[----:B------:R-:W-:Y:S02]  /*5050*/  F2FP.BF16.PACK_AB R62, R63, R62 ;  /* 0x0000003e3f3e723e */ /* 0x000fe400000010ff */
[----:B------:R-:W-:Y:S02]  /*5060*/  F2FP.BF16.PACK_AB R68, R69, R68 ;  /* 0x000000444544723e */ /* 0x000fe400000010ff */
[----:B------:R-:W-:Y:S02]  /*5070*/  F2FP.BF16.PACK_AB R70, R71, R70 ;  /* 0x000000464746723e */ /* 0x000fe400000010ff */
[----:B------:R-:W-:Y:S02]  /*5080*/  F2FP.BF16.PACK_AB R80, R81, R80 ;  /* 0x000000505150723e */ /* 0x000fe400000010ff */
[----:B------:R-:W-:-:S02]  /*5090*/  F2FP.BF16.PACK_AB R82, R83, R82 ;  /* 0x000000525352723e */ /* 0x000fc400000010ff */
[----:B------:R-:W-:Y:S01]  /*50a0*/  F2FP.BF16.PACK_AB R72, R73, R72 ;  /* 0x000000484948723e */ /* 0x000fe200000010ff */
[----:B------:R-:W-:Y:S01]  /*50b0*/  STS [R0+0x8080], R91 ;  /* 0x0080805b00007388 */ /* 0x000fe20000000800 */
[----:B------:R-:W-:Y:S02]  /*50c0*/  F2FP.BF16.PACK_AB R74, R75, R74 ;  /* 0x0000004a4b4a723e */ /* 0x000fe400000010ff */
[----:B------:R-:W-:Y:S01]  /*50d0*/  F2FP.BF16.PACK_AB R76, R77, R76 ;  /* 0x0000004c4d4c723e */ /* 0x000fe200000010ff */
[----:B------:R-:W-:Y:S01]  /*50e0*/  STS [R0+0x8480], R90 ;  /* 0x0084805a00007388 */ /* 0x000fe20000000800 */
[----:B------:R-:W-:Y:S02]  /*50f0*/  F2FP.BF16.PACK_AB R78, R79, R78 ;  /* 0x0000004e4f4e723e */ /* 0x000fe400000010ff */
[----:B------:R-:W-:Y:S01]  /*5100*/  F2FP.BF16.PACK_AB R35, R148, R150 ;  /* 0x000000969423723e */ /* 0x000fe200000010ff */
[----:B------:R-:W-:Y:S01]  /*5110*/  STS [R2+0x8080], R87 ;  /* 0x0080805702007388 */ /* 0x000fe20000000800 */
        /* <DEDUP_REMOVED lines=18> */
[----:B-----5:R-:W-:-:S02]  /*5240*/  F2FP.BF16.PACK_AB R18, R117, R116 ;  /* 0x000000747512723e */ /* 0x020fc400000010ff */
        /* <DEDUP_REMOVED lines=23> */
[----:B------:R-:W-:-:S03]  /*53c0*/  ISETP.NE.U32.AND P0, PT, RZ, c[0x0][0x358], PT ;  /* 0x0000d600ff007a0c */ /* 0x000fc60003f05070 */
[----:B------:R-:W-:Y:S01]  /*53d0*/  STS [R0+0xc480], R54 ;  /* 0x00c4803600007388 */ /* 0x000fe20000000800 */
[----:B------:R-:W-:Y:S02]  /*53e0*/  ISETP.NE.AND.EX P1, PT, RZ, c[0x0][0x35c], PT, P0 ;  /* 0x0000d700ff007a0c */ /* 0x000fe40003f25300 */
[----:B------:R-:W-:Y:S01]  /*53f0*/  ISETP.NE.U32.AND P0, PT, RZ, c[0x0][0x360], PT ;  /* 0x0000d800ff007a0c */ /* 0x000fe20003f05070 */
[----:B------:R-:W-:Y:S03]  /*5400*/  STS [R2+0xc080], R64 ;  /* 0x00c0804002007388 */ /* 0x000fe60000000800 */
[----:B------:R-:W-:Y:S01]  /*5410*/  ISETP.NE.AND.EX P0, PT, RZ, c[0x0][0x364], PT, P0 ;  /* 0x0000d900ff007a0c */ /* 0x000fe20003f05300 */
        /* <DEDUP_REMOVED lines=42> */
[----:B------:R-:W-:Y:S04]  /*56c0*/  STS [R0+0x7480], R12 ;  /* 0x0074800c00007388 */ /* 0x000fe80000000800 */
[----:B------:R-:W-:Y:S04]  /*56d0*/  STS [R2+0x7080], R11 ;  /* 0x0070800b02007388 */ /* 0x000fe80000000800 */
[----:B------:R3:W-:Y:S01]  /*56e0*/  STS [R2+0x7480], R10 ;  /* 0x0074800a02007388 */ /* 0x0007e20000000800 */
[----:B-1----:R-:W-:-:S02]  /*56f0*/  IMAD.MOV.U32 R6, RZ, RZ, 0x4 ;  /* 0x00000004ff067424 */ /* 0x002fc400078e00ff */
[----:B------:R-:W-:Y:S02]  /*5700*/  IMAD.MOV.U32 R8, RZ, RZ, c[0x0][0x2f0] ;  /* 0x0000bc00ff087624 */ /* 0x000fe400078e00ff */
[CC--:B--2---:R-:W-:Y:S01]  /*5710*/  IMAD.WIDE R4, R111.reuse, R6.reuse, c[0x0][0x358] ;  /* 0x0000d6006f047625 */ /* 0x0c4fe200078e0206 */
[----:B------:R-:W-:Y:S03]  /*5720*/  BAR.SYNC.DEFER_BLOCKING 0x1, 0x100 ;  /* 0x0044000000007b1d */ /* 0x000fe60000010000 */
[----:B---3--:R-:W-:-:S03]  /*5730*/  @P0 IMAD.WIDE R2, R111, R6, c[0x0][0x360] ;  /* 0x0000d8006f020625 */ /* 0x008fc600078e0206 */
[----:B------:R-:W2:Y:S04]  /*5740*/  @P1 LDG.E R0, [R4.64] ;  /* 0x0000000404001981 */ /* 0x000ea8000c1e1900 */
[----:B------:R1:W5:Y:S01]  /*5750*/  @P0 LDG.E R8, [R2.64] ;  /* 0x0000000402080981 */ /* 0x000362000c1e1900 */
[----:B------:R-:W-:Y:S02]  /*5760*/  CS2R R6, SRZ ;  /* 0x0000000000067805 */ /* 0x000fe4000001ff00 */
[--C-:B--2---:R-:W-:Y:S01]  /*5770*/  @P1 SHF.R.S32.HI R7, RZ, 0x1f, R0.reuse ;  /* 0x0000001fff071819 */ /* 0x104fe20000011400 */
[----:B------:R-:W-:Y:S01]  /*5780*/  @P1 IMAD.MOV.U32 R6, RZ, RZ, R0 ;  /* 0x000000ffff061224 */ /* 0x000fe200078e0000 */
[----:B------:R-:W-:Y:S05]  /*5790*/  @P0 BRA `(.L_x_57) ;  /* 0x0000004000000947 */ /* 0x000fea0003800000 */
[----:B-1----:R-:W-:Y:S05]  /*57a0*/  @!P1 BRA `(.L_x_57) ;  /* 0x0000003000009947 */ /* 0x002fea0003800000 */
[----:B------:R-:W2:Y:S04]  /*57b0*/  LDG.E R2, [R4.64] ;  /* 0x0000000404027981 */ /* 0x000ea8000c1e1900 */
[----:B------:R-:W2:Y:S02]  /*57c0*/  LDG.E R0, [R4.64+0x4] ;  /* 0x0000040404007981 */ /* 0x000ea4000c1e1900 */
[----:B--2--5:R-:W-:-:S02]  /*57d0*/  IADD3 R8, -R2, R0, RZ ;  /* 0x0000000002087210 */ /* 0x024fc40007ffe1ff */
.L_x_57:
[----:B-1----:R-:W-:Y:S01]  /*57e0*/  LOP3.LUT R0, R37, 0xffffffe0, RZ, 0xc0, !PT ;  /* 0xffffffe025007812 */ /* 0x002fe200078ec0ff */
[C---:B------:R-:W-:Y:S01]  /*57f0*/  IMAD.SHL.U32 R2, R23.reuse, 0x40, RZ ;  /* 0x0000004017027824 */ /* 0x040fe200078e00ff */
[----:B------:R-:W1:Y:S01]  /*5800*/  S2R R9, SR_CTAID.X ;  /* 0x0000000000097919 */ /* 0x000e620000002500 */
[----:B------:R-:W-:Y:S01]  /*5810*/  IADD3 R6, P0, R23, R6, RZ ;  /* 0x0000000617067210 */ /* 0x000fe20007f1e0ff */
[----:B------:R-:W-:Y:S01]  /*5820*/  BSSY B0, `(.L_x_58) ;  /* 0x000003a000007945 */ /* 0x000fe20003800000 */
[----:B------:R-:W-:Y:S01]  /*5830*/  IMAD.IADD R0, R119, 0x1, -R0 ;  /* 0x0000000177007824 */ /* 0x000fe200078e0a00 */
[----:B------:R-:W-:Y:S01]  /*5840*/  LOP3.LUT R2, R2, 0x1c0, RZ, 0xc0, !PT ;  /* 0x000001c002027812 */ /* 0x000fe200078ec0ff */
[----:B------:R-:W2:Y:S01]  /*5850*/  S2R R22, SR_CTAID.Y ;  /* 0x0000000000167919 */ /* 0x000ea20000002600 */
[----:B------:R-:W-:Y:S01]  /*5860*/  LEA.HI.X.SX32 R7, R23, R7, 0x1, P0 ;  /* 0x0000000717077211 */ /* 0x000fe200000f0eff */
[----:B------:R-:W-:Y:S01]  /*5870*/  IMAD.SHL.U32 R12, R0, 0x8, RZ ;  /* 0x00000008000c7824 */ /* 0x000fe200078e00ff */
[----:B------:R-:W-:-:S02]  /*5880*/  SHF.R.S32.HI R4, RZ, 0x1f, R0 ;  /* 0x0000001fff047819 */ /* 0x000fc40000011400 */
[----:B------:R-:W-:Y:S02]  /*5890*/  SHF.R.U32.HI R3, RZ, 0x3, R2 ;  /* 0x00000003ff037819 */ /* 0x000fe40000011602 */
[----:B------:R-:W-:Y:S02]  /*58a0*/  LEA.HI R0, R4, R0, RZ, 0x3 ;  /* 0x0000000004007211 */ /* 0x000fe400078f18ff */
[--C-:B------:R-:W-:Y:S02]  /*58b0*/  LOP3.LUT R2, R2, 0x38, R12.reuse, 0xf8, !PT ;  /* 0x0000003802027812 */ /* 0x100fe400078ef80c */
[----:B------:R-:W-:Y:S01]  /*58c0*/  SHF.R.S32.HI R13, RZ, 0x1f, R12 ;  /* 0x0000001fff0d7819 */ /* 0x000fe2000001140c */
[----:B------:R-:W-:Y:S01]  /*58d0*/  IMAD.SHL.U32 R0, R0, 0x200, RZ ;  /* 0x0000020000007824 */ /* 0x000fe200078e00ff */
[----:B------:R-:W-:Y:S02]  /*58e0*/  LOP3.LUT R2, R2, R3, RZ, 0x3c, !PT ;  /* 0x0000000302027212 */ /* 0x000fe400078e3cff */
[----:B------:R-:W-:-:S02]  /*58f0*/  SHF.R.S32.HI R4, RZ, 0x1f, R111 ;  /* 0x0000001fff047819 */ /* 0x000fc4000001146f */
[----:B------:R-:W-:Y:S01]  /*5900*/  LOP3.LUT R0, R2, 0x7ffff000, R0, 0xf8, !PT ;  /* 0x7ffff00002007812 */ /* 0x000fe200078ef800 */
[C---:B-1---5:R-:W-:Y:S01]  /*5910*/  IMAD R8, R9.reuse, -0x40, R8 ;  /* 0xffffffc009087824 */ /* 0x062fe200078e0208 */
[----:B------:R-:W-:Y:S01]  /*5920*/  SEL R20, R4, RZ, !P1 ;  /* 0x000000ff04147207 */ /* 0x000fe20004800000 */
[----:B------:R-:W-:Y:S01]  /*5930*/  IMAD.WIDE R6, R9, 0x40, R6 ;  /* 0x0000004009067825 */ /* 0x000fe200078e0206 */
[----:B------:R-:W-:Y:S02]  /*5940*/  SEL R15, R111, RZ, !P1 ;  /* 0x000000ff6f0f7207 */ /* 0x000fe40004800000 */
[----:B------:R-:W-:Y:S01]  /*5950*/  IMNMX R14, R8, 0x40, PT ;  /* 0x00000040080e7817 */ /* 0x000fe20003800200 */
[----:B------:R-:W-:Y:S01]  /*5960*/  IMAD.SHL.U32 R0, R0, 0x2, RZ ;  /* 0x0000000200007824 */ /* 0x000fe200078e00ff */
[----:B--2---:R-:W-:Y:S01]  /*5970*/  SHF.R.S32.HI R84, RZ, 0x1f, R22 ;  /* 0x0000001fff547819 */ /* 0x004fe20000011416 */
[----:B------:R-:W-:Y:S01]  /*5980*/  IMAD.WIDE.U32 R2, R22, c[0x0][0x338], R12 ;  /* 0x0000ce0016027a25 */ /* 0x000fe200078e000c */
[----:B------:R-:W-:-:S02]  /*5990*/  ISETP.GE.AND P2, PT, R23, R14, PT ;  /* 0x0000000e1700720c */ /* 0x000fc40003f46270 */
[----:B------:R1:W2:Y:S01]  /*59a0*/  LDS.128 R24, [R0+0x8480] ;  /* 0x0084800000187984 */ /* 0x0002a20000000c00 */
[----:B------:R-:W-:Y:S01]  /*59b0*/  IMAD R5, R84, c[0x0][0x338], RZ ;  /* 0x0000ce0054057a24 */ /* 0x000fe200078e02ff */
[----:B------:R-:W-:Y:S01]  /*59c0*/  ISETP.GE.OR P0, PT, R12, c[0x0][0x324], P2 ;  /* 0x0000c9000c007a0c */ /* 0x000fe20001706670 */
[----:B------:R-:W-:Y:S01]  /*59d0*/  IMAD R4, R20, c[0x0][0x340], RZ ;  /* 0x0000d00014047a24 */ /* 0x000fe200078e02ff */
[----:B------:R1:W3:Y:S01]  /*59e0*/  LDS.128 R28, [R0+0x8880] ;  /* 0x00888000001c7984 */ /* 0x0002e20000000c00 */
[----:B------:R-:W-:Y:S01]  /*59f0*/  IMAD R5, R22, c[0x0][0x33c], R5 ;  /* 0x0000cf0016057a24 */ /* 0x000fe200078e0205 */
[----:B------:R-:W-:Y:S01]  /*5a00*/  P2R R21, PR, RZ, 0x4 ;  /* 0x00000004ff157803 */ /* 0x000fe20000000000 */
[----:B------:R-:W-:Y:S01]  /*5a10*/  IMAD R4, R15, c[0x0][0x344], R4 ;  /* 0x0000d1000f047a24 */ /* 0x000fe200078e0204 */
[----:B------:R1:W4:Y:S01]  /*5a20*/  LDS.128 R32, [R0+0x8c80] ;  /* 0x008c800000207984 */ /* 0x0003220000000c00 */
[----:B------:R-:W-:-:S03]  /*5a30*/  IMAD.IADD R3, R3, 0x1, R5 ;  /* 0x0000000103037824 */ /* 0x000fc600078e0205 */
[----:B------:R1:W1:Y:S01]  /*5a40*/  LDS.128 R36, [R0+0x9080] ;  /* 0x0090800000247984 */ /* 0x0002620000000c00 */
[----:B------:R-:W-:-:S03]  /*5a50*/  IMAD.WIDE.U32 R10, R15, c[0x0][0x340], R2 ;  /* 0x0000d0000f0a7a25 */ /* 0x000fc600078e0002 */
[----:B------:R1:W1:Y:S01]  /*5a60*/  LDS.128 R40, [R0+0x9480] ;  /* 0x0094800000287984 */ /* 0x0002620000000c00 */
[----:B------:R-:W-:-:S03]  /*5a70*/  IMAD.IADD R9, R11, 0x1, R4 ;  /* 0x000000010b097824 */ /* 0x000fc600078e0204 */
[----:B------:R1:W1:Y:S04]  /*5a80*/  LDS.128 R44, [R0+0x9880] ;  /* 0x00988000002c7984 */ /* 0x0002680000000c00 */
        /* <DEDUP_REMOVED lines=11> */
[----:B------:R-:W-:-:S05]  /*5b40*/  MOV R8, R10 ;  /* 0x0000000a00087202 */ /* 0x000fca0000000f00 */
[----:B------:R-:W-:-:S05]  /*5b50*/  IMAD.WIDE.U32 R2, R6, c[0x0][0x330], R8 ;  /* 0x0000cc0006027a25 */ /* 0x000fca00078e0008 */
[----:B------:R-:W-:Y:S01]  /*5b60*/  LEA R4, P0, R2, c[0x0][0x318], 0x1 ;  /* 0x0000c60002047a11 */ /* 0x000fe200078008ff */
[----:B-12---:R-:W-:-:S04]  /*5b70*/  IMAD R0, R7, c[0x0][0x330], RZ ;  /* 0x0000cc0007007a24 */ /* 0x006fc800078e02ff */
[----:B------:R-:W-:-:S05]  /*5b80*/  IMAD R0, R6, c[0x0][0x334], R0 ;  /* 0x0000cd0006007a24 */ /* 0x000fca00078e0200 */
[----:B------:R-:W-:-:S04]  /*5b90*/  IADD3 R0, R3, R0, RZ ;  /* 0x0000000003007210 */ /* 0x000fc80007ffe0ff */
[----:B------:R-:W-:-:S05]  /*5ba0*/  LEA.HI.X R5, R2, c[0x0][0x31c], R0, 0x1, P0 ;  /* 0x0000c70002057a11 */ /* 0x000fca00000f0c00 */
[----:B---3--:R1:W-:Y:S02]  /*5bb0*/  STG.E.128 [R4.64], R16 ;  /* 0x0000001004007986 */ /* 0x0083e4000c101d04 */
.L_x_59:
[----:B--234-:R-:W-:Y:S05]  /*5bc0*/  BSYNC B0 ;  /* 0x0000000000007941 */ /* 0x01cfea0003800000 */
.L_x_58:
[----:B-1----:R-:W-:Y:S01]  /*5bd0*/  IADD3 R0, R23, 0x8, RZ ;  /* 0x0000000817007810 */ /* 0x002fe20007ffe0ff */
[----:B------:R-:W-:Y:S03]  /*5be0*/  BSSY B0, `(.L_x_60) ;  /* 0x0000010000007945 */ /* 0x000fe60003800000 */
[----:B------:R-:W-:-:S04]  /*5bf0*/  ISETP.GE.AND P0, PT, R0, R14, PT ;  /* 0x0000000e0000720c */ /* 0x000fc80003f06270 */
[----:B------:R-:W-:Y:S02]  /*5c00*/  P2R R16, PR, RZ, 0x1 ;  /* 0x00000001ff107803 */ /* 0x000fe40000000000 */
        /* <DEDUP_REMOVED lines=13> */
.L_x_61:
[----:B------:R-:W-:Y:S05]  /*5ce0*/  BSYNC B0 ;  /* 0x0000000000007941 */ /* 0x000fea0003800000 */
.L_x_60:
        /* <DEDUP_REMOVED lines=16> */
.L_x_63:
[----:B------:R-:W-:Y:S05]  /*5df0*/  BSYNC B0 ;  /* 0x0000000000007941 */ /* 0x000fea0003800000 */
.L_x_62:
        /* <DEDUP_REMOVED lines=16> */
.L_x_65:
[----:B------:R-:W-:Y:S05]  /*5f00*/  BSYNC B0 ;  /* 0x0000000000007941 */ /* 0x000fea0003800000 */
.L_x_64:
        /* <DEDUP_REMOVED lines=16> */
.L_x_67:
[----:B------:R-:W-:Y:S05]  /*6010*/  BSYNC B0 ;  /* 0x0000000000007941 */ /* 0x000fea0003800000 */
.L_x_66:
        /* <DEDUP_REMOVED lines=16> */
.L_x_69:
[----:B------:R-:W-:Y:S05]  /*6120*/  BSYNC B0 ;  /* 0x0000000000007941 */ /* 0x000fea0003800000 */
.L_x_68:
        /* <DEDUP_REMOVED lines=16> */
.L_x_71:
[----:B------:R-:W-:Y:S05]  /*6230*/  BSYNC B0 ;  /* 0x0000000000007941 */ /* 0x000fea0003800000 */
.L_x_70:
        /* <DEDUP_REMOVED lines=8> */
[----:B------:R-:W-:Y:S02]  /*62c0*/  IMAD R8, R2, c[0x0][0x330], RZ ;  /* 0x0000cc0002087a24 */ /* 0x000fe400078e02ff */
[----:B------:R-:W-:-:S04]  /*62d0*/  IMAD.MOV.U32 R2, RZ, RZ, R10 ;  /* 0x000000ffff027224 */ /* 0x000fc800078e000a */
[----:B-1----:R-:W-:-:S04]  /*62e0*/  IMAD.WIDE.U32 R4, R0, c[0x0][0x330], R2 ;  /* 0x0000cc0000047a25 */ /* 0x002fc800078e0002 */
[----:B------:R-:W-:Y:S01]  /*62f0*/  IMAD R0, R0, c[0x0][0x334], R8 ;  /* 0x0000cd0000007a24 */ /* 0x000fe200078e0208 */
[----:B------:R-:W-:-:S04]  /*6300*/  LEA R2, P0, R4, c[0x0][0x318], 0x1 ;  /* 0x0000c60004027a11 */ /* 0x000fc800078008ff */
[----:B------:R-:W-:-:S04]  /*6310*/  IADD3 R0, R5, R0, RZ ;  /* 0x0000000005007210 */ /* 0x000fc80007ffe0ff */
[----:B------:R-:W-:-:S05]  /*6320*/  LEA.HI.X R3, R4, c[0x0][0x31c], R0, 0x1, P0 ;  /* 0x0000c70004037a11 */ /* 0x000fca00000f0c00 */
[----:B------:R1:W-:Y:S02]  /*6330*/  STG.E.128 [R2.64], R48 ;  /* 0x0000003002007986 */ /* 0x0003e4000c101d04 */
.L_x_73:
[----:B------:R-:W-:Y:S05]  /*6340*/  BSYNC B0 ;  /* 0x0000000000007941 */ /* 0x000fea0003800000 */
.L_x_72:
[----:B------:R-:W-:Y:S01]  /*6350*/  ISETP.NE.AND P0, PT, R21, RZ, PT ;  /* 0x000000ff1500720c */ /* 0x000fe20003f05270 */
[----:B------:R-:W-:Y:S01]  /*6360*/  IMAD R0, R84, c[0x0][0x308], RZ ;  /* 0x0000c20054007a24 */ /* 0x000fe200078e02ff */
[----:B------:R-:W-:Y:S01]  /*6370*/  BSSY B0, `(.L_x_74) ;  /* 0x0000012000007945 */ /* 0x000fe20003800000 */
[----:B-1----:R-:W-:Y:S01]  /*6380*/  IMAD.WIDE.U32 R2, R22, c[0x0][0x308], R12 ;  /* 0x0000c20016027a25 */ /* 0x002fe200078e000c */
[----:B------:R-:W-:-:S03]  /*6390*/  ISETP.GE.OR P0, PT, R12, c[0x0][0x2f4], P0 ;  /* 0x0000bd000c007a0c */ /* 0x000fc60000706670 */
[----:B------:R-:W-:Y:S02]  /*63a0*/  IMAD R0, R22, c[0x0][0x30c], R0 ;  /* 0x0000c30016007a24 */ /* 0x000fe400078e0200 */
[----:B------:R-:W-:-:S03]  /*63b0*/  IMAD R4, R20, c[0x0][0x310], RZ ;  /* 0x0000c40014047a24 */ /* 0x000fc600078e02ff */
[----:B------:R-:W-:Y:S01]  /*63c0*/  IADD3 R3, R3, R0, RZ ;  /* 0x0000000003037210 */ /* 0x000fe20007ffe0ff */
[----:B------:R-:W-:-:S04]  /*63d0*/  IMAD R0, R15, c[0x0][0x314], R4 ;  /* 0x0000c5000f007a24 */ /* 0x000fc800078e0204 */
[----:B------:R-:W-:-:S05]  /*63e0*/  IMAD.WIDE.U32 R10, R15, c[0x0][0x310], R2 ;  /* 0x0000c4000f0a7a25 */ /* 0x000fca00078e0002 */
[----:B------:R-:W-:Y:S01]  /*63f0*/  IADD3 R9, R11, R0, RZ ;  /* 0x000000000b097210 */ /* 0x000fe20007ffe0ff */
        /* <DEDUP_REMOVED lines=9> */
.L_x_75:
[----:B------:R-:W-:Y:S05]  /*6490*/  BSYNC B0 ;  /* 0x0000000000007941 */ /* 0x000fea0003800000 */
.L_x_74:
[----:B------:R-:W-:Y:S01]  /*64a0*/  ISETP.NE.AND P0, PT, R16, RZ, PT ;  /* 0x000000ff1000720c */ /* 0x000fe20003f05270 */
[----:B------:R-:W-:Y:S03]  /*64b0*/  BSSY B0, `(.L_x_76) ;  /* 0x000000e000007945 */ /* 0x000fe60003800000 */
        /* <DEDUP_REMOVED lines=13> */
.L_x_77:
[----:B------:R-:W-:Y:S05]  /*6590*/  BSYNC B0 ;  /* 0x0000000000007941 */ /* 0x000fea0003800000 */
.L_x_76:
[----:B------:R-:W-:Y:S01]  /*65a0*/  ISETP.GE.OR P0, PT, R12, c[0x0][0x2f4], P6 ;  /* 0x0000bd000c007a0c */ /* 0x000fe20003706670 */
[----:B------:R-:W-:-:S12]  /*65b0*/  BSSY B0, `(.L_x_78) ;  /* 0x000000d000007945 */ /* 0x000fd80003800000 */
        /* <DEDUP_REMOVED lines=12> */
.L_x_79:
[----:B------:R-:W-:Y:S05]  /*6680*/  BSYNC B0 ;  /* 0x0000000000007941 */ /* 0x000fea0003800000 */
.L_x_78:
        /* <DEDUP_REMOVED lines=14> */
.L_x_81:
[----:B------:R-:W-:Y:S05]  /*6770*/  BSYNC B0 ;  /* 0x0000000000007941 */ /* 0x000fea0003800000 */
.L_x_80:
        /* <DEDUP_REMOVED lines=14> */
.L_x_83:
[----:B------:R-:W-:Y:S05]  /*6860*/  BSYNC B0 ;  /* 0x0000000000007941 */ /* 0x000fea0003800000 */
.L_x_82:
        /* <DEDUP_REMOVED lines=14> */
.L_x_85:
[----:B------:R-:W-:Y:S05]  /*6950*/  BSYNC B0 ;  /* 0x0000000000007941 */ /* 0x000fea0003800000 */
.L_x_84:
        /* <DEDUP_REMOVED lines=14> */
.L_x_87:
[----:B------:R-:W-:Y:S05]  /*6a40*/  BSYNC B0 ;  /* 0x0000000000007941 */ /* 0x000fea0003800000 */
.L_x_86:
[----:B------:R-:W-:-:S13]  /*6a50*/  ISETP.GE.OR P0, PT, R12, c[0x0][0x2f4], P1 ;  /* 0x0000bd000c007a0c */ /* 0x000fda0000f06670 */
[----:B------:R-:W-:Y:S05]  /*6a60*/  @P0 EXIT ;  /* 0x000000000000094d */ /* 0x000fea0003800000 */
[----:B------:R-:W-:Y:S01]  /*6a70*/  IADD3 R6, P0, R6, 0x38, RZ ;  /* 0x0000003806067810 */ /* 0x000fe20007f1e0ff */
[----:B------:R-:W-:Y:S01]  /*6a80*/  IMAD.MOV.U32 R2, RZ, RZ, R10 ;  /* 0x000000ffff027224 */ /* 0x000fe200078e000a */
[----:B------:R-:W-:-:S03]  /*6a90*/  MOV R3, R9 ;  /* 0x0000000900037202 */ /* 0x000fc60000000f00 */
[----:B------:R-:W-:Y:S02]  /*6aa0*/  IMAD.X R0, RZ, RZ, R7, P0 ;  /* 0x000000ffff007224 */ /* 0x000fe400000e0607 */
[----:B-1----:R-:W-:-:S04]  /*6ab0*/  IMAD.WIDE.U32 R4, R6, c[0x0][0x300], R2 ;  /* 0x0000c00006047a25 */ /* 0x002fc800078e0002 */
[----:B------:R-:W-:Y:S01]  /*6ac0*/  IMAD R0, R0, c[0x0][0x300], RZ ;  /* 0x0000c00000007a24 */ /* 0x000fe200078e02ff */
[----:B------:R-:W-:-:S03]  /*6ad0*/  LEA R2, P0, R4, c[0x0][0x2e8], 0x1 ;  /* 0x0000ba0004027a11 */ /* 0x000fc600078008ff */
[----:B------:R-:W-:-:S05]  /*6ae0*/  IMAD R0, R6, c[0x0][0x304], R0 ;  /* 0x0000c10006007a24 */ /* 0x000fca00078e0200 */
[----:B------:R-:W-:-:S04]  /*6af0*/  IADD3 R0, R5, R0, RZ ;  /* 0x0000000005007210 */ /* 0x000fc80007ffe0ff */
[----:B------:R-:W-:-:S05]  /*6b00*/  LEA.HI.X R3, R4, c[0x0][0x2ec], R0, 0x1, P0 ;  /* 0x0000bb0004037a11 */ /* 0x000fca00000f0c00 */
[----:B------:R-:W-:Y:S01]  /*6b10*/  STG.E.128 [R2.64], R80 ;  /* 0x0000005002007986 */ /* 0x000fe2000c101d04 */
[----:B------:R-:W-:Y:S05]  /*6b20*/  EXIT ;  /* 0x000000000000794d */ /* 0x000fea0003800000 */
.L_x_56:
[----:B------:R-:W2:Y:S01]  /*6b30*/  LDL R8, [R1+0xa8] ;  /* 0x0000a80001087983 */ /* 0x000ea20000100800 */
[----:B------:R-:W-:Y:S01]  /*6b40*/  ISETP.NE.U32.AND P0, PT, RZ, c[0x0][0x358], PT ;  /* 0x0000d600ff007a0c */ /* 0x000fe20003f05070 */
[----:B------:R-:W-:-:S03]  /*6b50*/  IMAD.MOV.U32 R2, RZ, RZ, 0x4 ;  /* 0x00000004ff027424 */ /* 0x000fc600078e00ff */
[----:B------:R-:W-:Y:S02]  /*6b60*/  ISETP.NE.AND.EX P1, PT, RZ, c[0x0][0x35c], PT, P0 ;  /* 0x0000d700ff007a0c */ /* 0x000fe40003f25300 */
[----:B------:R-:W-:-:S04]  /*6b70*/  ISETP.NE.U32.AND P0, PT, RZ, c[0x0][0x360], PT ;  /* 0x0000d800ff007a0c */ /* 0x000fc80003f05070 */
[----:B------:R-:W-:Y:S01]  /*6b80*/  ISETP.NE.AND.EX P0, PT, RZ, c[0x0][0x364], PT, P0 ;  /* 0x0000d900ff007a0c */ /* 0x000fe20003f05300 */
[----:B--2---:R-:W-:-:S06]  /*6b90*/  IMAD.WIDE R4, R8, R2, c[0x0][0x358] ;  /* 0x0000d60008047625 */ /* 0x004fcc00078e0202 */
[----:B------:R-:W2:Y:S01]  /*6ba0*/  @P1 LDG.E R0, [R4.64] ;  /* 0x0000000404001981 */ /* 0x000ea2000c1e1900 */
[----:B------:R-:W-:-:S05]  /*6bb0*/  IMAD.MOV.U32 R6, RZ, RZ, c[0x0][0x2f0] ;  /* 0x0000bc00ff067624 */ /* 0x000fca00078e00ff */
[----:B------:R-:W-:-:S05]  /*6bc0*/  @P0 IMAD.WIDE R2, R8, R2, c[0x0][0x360] ;  /* 0x0000d80008020625 */ /* 0x000fca00078e0202 */
[----:B------:R1:W5:Y:S02]  /*6bd0*/  @P0 LDG.E R6, [R2.64] ;  /* 0x0000000402060981 */ /* 0x000364000c1e1900 */
[----:B-1----:R-:W-:Y:S02]  /*6be0*/  CS2R R2, SRZ ;  /* 0x0000000000027805 */ /* 0x002fe4000001ff00 */
[--C-:B--2---:R-:W-:Y:S01]  /*6bf0*/  @P1 SHF.R.S32.HI R3, RZ, 0x1f, R0.reuse ;  /* 0x0000001fff031819 */ /* 0x104fe20000011400 */
[----:B------:R-:W-:Y:S01]  /*6c00*/  @P1 IMAD.MOV.U32 R2, RZ, RZ, R0 ;  /* 0x000000ffff021224 */ /* 0x000fe200078e0000 */
[----:B------:R-:W-:Y:S05]  /*6c10*/  @P0 BRA `(.L_x_88) ;  /* 0x0000004000000947 */ /* 0x000fea0003800000 */
[----:B------:R-:W-:Y:S05]  /*6c20*/  @!P1 BRA `(.L_x_88) ;  /* 0x0000003000009947 */ /* 0x000fea0003800000 */
[----:B------:R1:W2:Y:S04]  /*6c30*/  LDG.E R0, [R4.64] ;  /* 0x0000000404007981 */ /* 0x0002a8000c1e1900 */
[----:B-1----:R-:W2:Y:S02]  /*6c40*/  LDG.E R4, [R4.64+0x4] ;  /* 0x0000040404047981 */ /* 0x002ea4000c1e1900 */
[----:B--2--5:R-:W-:-:S02]  /*6c50*/  IADD3 R6, -R0, R4, RZ ;  /* 0x0000000400067210 */ /* 0x024fc40007ffe1ff */
.L_x_88:
[----:B------:R-:W1:Y:S01]  /*6c60*/  S2R R4, SR_TID.X ;  /* 0x0000000000047919 */ /* 0x000e620000002100 */
[----:B------:R-:W-:Y:S01]  /*6c70*/  SEL R16, R8, RZ, !P1 ;  /* 0x000000ff08107207 */ /* 0x000fe20004800000 */
[----:B------:R-:W-:Y:S02]  /*6c80*/  BSSY B0, `(.L_x_89) ;  /* 0x0000025000007945 */ /* 0x000fe40003800000 */
[----:B-----5:R-:W2:Y:S04]  /*6c90*/  S2R R9, SR_CTAID.X ;  /* 0x0000000000097919 */ /* 0x020ea80000002500 */
[----:B------:R-:W3:Y:S01]  /*6ca0*/  S2R R20, SR_CTAID.Y ;  /* 0x0000000000147919 */ /* 0x000ee20000002600 */
[----:B-1----:R-:W-:-:S04]  /*6cb0*/  SHF.R.S32.HI R14, RZ, 0x1f, R4 ;  /* 0x0000001fff0e7819 */ /* 0x002fc80000011404 */
[----:B------:R-:W-:Y:S01]  /*6cc0*/  LEA.HI R14, R14, R4, RZ, 0x5 ;  /* 0x000000040e0e7211 */ /* 0x000fe200078f28ff */
[----:B--2---:R-:W-:-:S03]  /*6cd0*/  IMAD R15, R9, -0x40, R6 ;  /* 0xffffffc0090f7824 */ /* 0x004fc600078e0206 */
[----:B------:R-:W-:Y:S02]  /*6ce0*/  LOP3.LUT R0, R14, 0x1fffffe0, RZ, 0xc0, !PT ;  /* 0x1fffffe00e007812 */ /* 0x000fe400078ec0ff */
[----:B------:R-:W-:Y:S02]  /*6cf0*/  SHF.R.S32.HI R14, RZ, 0x5, R14 ;  /* 0x00000005ff0e7819 */ /* 0x000fe4000001140e */
[----:B---3--:R-:W-:Y:S01]  /*6d00*/  SHF.R.S32.HI R21, RZ, 0x1f, R20 ;  /* 0x0000001fff157819 */ /* 0x008fe20000011414 */
[----:B------:R-:W-:Y:S01]  /*6d10*/  IMAD.IADD R0, R4, 0x1, -R0 ;  /* 0x0000000104007824 */ /* 0x000fe200078e0a00 */
[C---:B------:R-:W-:Y:S02]  /*6d20*/  IADD3 R2, P0, R14.reuse, R2, RZ ;  /* 0x000000020e027210 */ /* 0x040fe40007f1e0ff */
[----:B------:R-:W-:Y:S01]  /*6d30*/  ISETP.GE.AND P2, PT, R14, R15, PT ;  /* 0x0000000f0e00720c */ /* 0x000fe20003f46270 */
[----:B------:R-:W-:Y:S01]  /*6d40*/  IMAD.SHL.U32 R12, R0, 0x8, RZ ;  /* 0x00000008000c7824 */ /* 0x000fe200078e00ff */
[----:B------:R-:W-:Y:S01]  /*6d50*/  SHF.R.S32.HI R0, RZ, 0x1f, R8 ;  /* 0x0000001fff007819 */ /* 0x000fe20000011408 */
[----:B------:R-:W-:Y:S01]  /*6d60*/  IMAD R7, R21, c[0x0][0x308], RZ ;  /* 0x0000c20015077a24 */ /* 0x000fe200078e02ff */
[----:B------:R-:W-:-:S02]  /*6d70*/  LEA.HI.X.SX32 R3, R14, R3, 0x1, P0 ;  /* 0x000000030e037211 */ /* 0x000fc400000f0eff */
[--C-:B------:R-:W-:Y:S01]  /*6d80*/  SHF.R.S32.HI R13, RZ, 0x1f, R12.reuse ;  /* 0x0000001fff0d7819 */ /* 0x100fe2000001140c */
[----:B------:R-:W-:Y:S01]  /*6d90*/  IMAD R7, R20, c[0x0][0x30c], R7 ;  /* 0x0000c30014077a24 */ /* 0x000fe200078e0207 */
[----:B------:R-:W-:Y:S02]  /*6da0*/  ISETP.GE.OR P0, PT, R12, c[0x0][0x2f4], P2 ;  /* 0x0000bd000c007a0c */ /* 0x000fe40001706670 */
[----:B------:R-:W-:Y:S01]  /*6db0*/  SEL R17, R0, RZ, !P1 ;  /* 0x000000ff00117207 */ /* 0x000fe20004800000 */
[----:B------:R-:W-:Y:S01]  /*6dc0*/  IMAD.WIDE.U32 R4, R20, c[0x0][0x308], R12 ;  /* 0x0000c20014047a25 */ /* 0x000fe200078e000c */
[----:B------:R-:W-:-:S03]  /*6dd0*/  P2R R18, PR, RZ, 0x4 ;  /* 0x00000004ff127803 */ /* 0x000fc60000000000 */
[----:B------:R-:W-:Y:S02]  /*6de0*/  IMAD.IADD R5, R7, 0x1, R5 ;  /* 0x0000000107057824 */ /* 0x000fe400078e0205 */
[----:B------:R-:W-:Y:S02]  /*6df0*/  IMAD R8, R17, c[0x0][0x310], RZ ;  /* 0x0000c40011087a24 */ /* 0x000fe400078e02ff */
[----:B------:R-:W-:-:S04]  /*6e00*/  IMAD.WIDE.U32 R10, R16, c[0x0][0x310], R4 ;  /* 0x0000c400100a7a25 */ /* 0x000fc800078e0004 */
[----:B------:R-:W-:Y:S02]  /*6e10*/  IMAD R8, R16, c[0x0][0x314], R8 ;  /* 0x0000c50010087a24 */ /* 0x000fe400078e0208 */
[----:B------:R-:W-:-:S04]  /*6e20*/  IMAD.WIDE R6, R9, 0x40, R2 ;  /* 0x0000004009067825 */ /* 0x000fc800078e0202 */
[----:B------:R-:W-:Y:S01]  /*6e30*/  IMAD.IADD R9, R11, 0x1, R8 ;  /* 0x000000010b097824 */ /* 0x000fe200078e0208 */
        /* <DEDUP_REMOVED lines=8> */
[----:B------:R1:W-:Y:S02]  /*6ec0*/  STG.E.128 [R4.64], RZ ;  /* 0x000000ff04007986 */ /* 0x0003e4000c101d04 */
.L_x_90:
[----:B------:R-:W-:Y:S05]  /*6ed0*/  BSYNC B0 ;  /* 0x0000000000007941 */ /* 0x000fea0003800000 */
.L_x_89:
[----:B------:R-:W-:Y:S01]  /*6ee0*/  IADD3 R0, R14, 0x8, RZ ;  /* 0x000000080e007810 */ /* 0x000fe20007ffe0ff */
        /* <DEDUP_REMOVED lines=15> */
[----:B------:R1:W-:Y:S02]  /*6fe0*/  STG.E.128 [R4.64], RZ ;  /* 0x000000ff04007986 */ /* 0x0003e4000c101d04 */
.L_x_92:
[----:B------:R-:W-:Y:S05]  /*6ff0*/  BSYNC B0 ;  /* 0x0000000000007941 */ /* 0x000fea0003800000 */
.L_x_91:
        /* <DEDUP_REMOVED lines=16> */
.L_x_94:
[----:B------:R-:W-:Y:S05]  /*7100*/  BSYNC B0 ;  /* 0x0000000000007941 */ /* 0x000fea0003800000 */
.L_x_93:
        /* <DEDUP_REMOVED lines=16> */
.L_x_96:
[----:B------:R-:W-:Y:S05]  /*7210*/  BSYNC B0 ;  /* 0x0000000000007941 */ /* 0x000fea0003800000 */
.L_x_95:
        /* <DEDUP_REMOVED lines=16> */
.L_x_98:
[----:B------:R-:W-:Y:S05]  /*7320*/  BSYNC B0 ;  /* 0x0000000000007941 */ /* 0x000fea0003800000 */
.L_x_97:
        /* <DEDUP_REMOVED lines=16> */
.L_x_100:
[----:B------:R-:W-:Y:S05]  /*7430*/  BSYNC B0 ;  /* 0x0000000000007941 */ /* 0x000fea0003800000 */
.L_x_99:
        /* <DEDUP_REMOVED lines=16> */
.L_x_102:
[----:B------:R-:W-:Y:S05]  /*7540*/  BSYNC B0 ;  /* 0x0000000000007941 */ /* 0x000fea0003800000 */
.L_x_101:
        /* <DEDUP_REMOVED lines=15> */
[----:B------:R1:W-:Y:S02]  /*7640*/  STG.E.128 [R2.64], RZ ;  /* 0x000000ff02007986 */ /* 0x0003e4000c101d04 */
.L_x_104:
[----:B------:R-:W-:Y:S05]  /*7650*/  BSYNC B0 ;  /* 0x0000000000007941 */ /* 0x000fea0003800000 */
.L_x_103:
        /* <DEDUP_REMOVED lines=20> */
.L_x_106:
[----:B------:R-:W-:Y:S05]  /*77a0*/  BSYNC B0 ;  /* 0x0000000000007941 */ /* 0x000fea0003800000 */
.L_x_105:
        /* <DEDUP_REMOVED lines=15> */
.L_x_108:
[----:B------:R-:W-:Y:S05]  /*78a0*/  BSYNC B0 ;  /* 0x0000000000007941 */ /* 0x000fea0003800000 */
.L_x_107:
        /* <DEDUP_REMOVED lines=14> */
.L_x_110:
[----:B------:R-:W-:Y:S05]  /*7990*/  BSYNC B0 ;  /* 0x0000000000007941 */ /* 0x000fea0003800000 */
.L_x_109:
        /* <DEDUP_REMOVED lines=14> */
.L_x_112:
[----:B------:R-:W-:Y:S05]  /*7a80*/  BSYNC B0 ;  /* 0x0000000000007941 */ /* 0x000fea0003800000 */
.L_x_111:
        /* <DEDUP_REMOVED lines=14> */
.L_x_114:
[----:B------:R-:W-:Y:S05]  /*7b70*/  BSYNC B0 ;  /* 0x0000000000007941 */ /* 0x000fea0003800000 */
.L_x_113:
        /* <DEDUP_REMOVED lines=14> */
.L_x_116:
[----:B------:R-:W-:Y:S05]  /*7c60*/  BSYNC B0 ;  /* 0x0000000000007941 */ /* 0x000fea0003800000 */
.L_x_115:
        /* <DEDUP_REMOVED lines=14> */
.L_x_118:
[----:B------:R-:W-:Y:S05]  /*7d50*/  BSYNC B0 ;  /* 0x0000000000007941 */ /* 0x000fea0003800000 */
.L_x_117:
        /* <DEDUP_REMOVED lines=12> */
[----:B------:R-:W-:Y:S01]  /*7e20*/  STG.E.128 [R2.64], RZ ;  /* 0x000000ff02007986 */ /* 0x000fe2000c101d04 */
[----:B------:R-:W-:Y:S05]  /*7e30*/  EXIT ;  /* 0x000000000000794d */ /* 0x000fea0003800000 */
.L_x_119:
        /* <DEDUP_REMOVED lines=12> */
.L_x_1148:


//--------------------- .text._ZN7cutlass13device_kernelIN5flash19enable_sm80_to_sm89INS1_16FlashAttnBwdSm80INS1_25CollectiveMainloopBwdSm80ILi1ELi1EN4cute5tupleIJNS5_1CILi32EEENS7_ILi64EEENS7_ILi256EEEEEENS_10bfloat16_tEfNS_4arch4Sm80ELb0ELb0ELb1ELb1ELb0ELb0ELb0ELb0ELi2ELi2ELi2ELi1ELb1EEENS1_24CollectiveEpilogueBwdGQAISB_fSE_Li256ELb1ELb0EEENS1_19SingleTileSchedulerILb1ELb0ELb0ELi64EEEEEEEEEvNT_6ParamsE --------------------------
	.section	.text._ZN7cutlass13device_kernelIN5flash19enable_sm80_to_sm89INS1_16FlashAttnBwdSm80INS1_25CollectiveMainloopBwdSm80ILi1ELi1EN4cute5tupleIJNS5_1CILi32EEENS7_ILi64EEENS7_ILi256EEEEEENS_10bfloat16_tEfNS_4arch4Sm80ELb0ELb0ELb1ELb1ELb0ELb0ELb0ELb0ELi2ELi2ELi2ELi1ELb1EEENS1_24CollectiveEpilogueBwdGQAISB_fSE_Li256ELb1ELb0EEENS1_19SingleTileSchedulerILb1ELb0ELb0ELi64EEEEEEEEEvNT_6ParamsE,"ax",@progbits
	.sectioninfo	@"SHI_REGISTERS=255"
	.align	128
.text._ZN7cutlass13device_kernelIN5flash19enable_sm80_to_sm89INS1_16FlashAttnBwdSm80INS1_25CollectiveMainloopBwdSm80ILi1ELi1EN4cute5tupleIJNS5_1CILi32EEENS7_ILi64EEENS7_ILi256EEEEEENS_10bfloat16_tEfNS_4arch4Sm80ELb0ELb0ELb1ELb1ELb0ELb0ELb0ELb0ELi2ELi2ELi2ELi1ELb1EEENS1_24CollectiveEpilogueBwdGQAISB_fSE_Li256ELb1ELb0EEENS1_19SingleTileSchedulerILb1ELb0ELb0ELi64EEEEEEEEEvNT_6ParamsE:
        .type           _ZN7cutlass13device_kernelIN5flash19enable_sm80_to_sm89INS1_16FlashAttnBwdSm80INS1_25CollectiveMainloopBwdSm80ILi1ELi1EN4cute5tupleIJNS5_1CILi32EEENS7_ILi64EEENS7_ILi256EEEEEENS_10bfloat16_tEfNS_4arch4Sm80ELb0ELb0ELb1ELb1ELb0ELb0ELb0ELb0ELi2ELi2ELi2ELi1ELb1EEENS1_24CollectiveEpilogueBwdGQAISB_fSE_Li256ELb1ELb0EEENS1_19SingleTileSchedulerILb1ELb0ELb0ELi64EEEEEEEEEvNT_6ParamsE,@function
        .size           _ZN7cutlass13device_kernelIN5flash19enable_sm80_to_sm89INS1_16FlashAttnBwdSm80INS1_25CollectiveMainloopBwdSm80ILi1ELi1EN4cute5tupleIJNS5_1CILi32EEENS7_ILi64EEENS7_ILi256EEEEEENS_10bfloat16_tEfNS_4arch4Sm80ELb0ELb0ELb1ELb1ELb0ELb0ELb0ELb0ELi2ELi2ELi2ELi1ELb1EEENS1_24CollectiveEpilogueBwdGQAISB_fSE_Li256ELb1ELb0EEENS1_19SingleTileSchedulerILb1ELb0ELb0ELi64EEEEEEEEEvNT_6ParamsE,(.L_x_1149 - _ZN7cutlass13device_kernelIN5flash19enable_sm80_to_sm89INS1_16FlashAttnBwdSm80INS1_25CollectiveMainloopBwdSm80ILi1ELi1EN4cute5tupleIJNS5_1CILi32EEENS7_ILi64EEENS7_ILi256EEEEEENS_10bfloat16_tEfNS_4arch4Sm80ELb0ELb0ELb1ELb1ELb0ELb0ELb0ELb0ELi2ELi2ELi2ELi1ELb1EEENS1_24CollectiveEpilogueBwdGQAISB_fSE_Li256ELb1ELb0EEENS1_19SingleTileSchedulerILb1ELb0ELb0ELi64EEEEEEEEEvNT_6ParamsE)
        .other          _ZN7cutlass13device_kernelIN5flash19enable_sm80_to_sm89INS1_16FlashAttnBwdSm80INS1_25CollectiveMainloopBwdSm80ILi1ELi1EN4cute5tupleIJNS5_1CILi32EEENS7_ILi64EEENS7_ILi256EEEEEENS_10bfloat16_tEfNS_4arch4Sm80ELb0ELb0ELb1ELb1ELb0ELb0ELb0ELb0ELi2ELi2ELi2ELi1ELb1EEENS1_24CollectiveEpilogueBwdGQAISB_fSE_Li256ELb1ELb0EEENS1_19SingleTileSchedulerILb1ELb0ELb0ELi64EEEEEEEEEvNT_6ParamsE,@"STO_CUDA_ENTRY STV_DEFAULT"
_ZN7cutlass13device_kernelIN5flash19enable_sm80_to_sm89INS1_16FlashAttnBwdSm80INS1_25CollectiveMainloopBwdSm80ILi1ELi1EN4cute5tupleIJNS5_1CILi32EEENS7_ILi64EEENS7_ILi256EEEEEENS_10bfloat16_tEfNS_4arch4Sm80ELb0ELb0ELb1ELb1ELb0ELb0ELb0ELb0ELi2ELi2ELi2ELi1ELb1EEENS1_24CollectiveEpilogueBwdGQAISB_fSE_Li256ELb1ELb0EEENS1_19SingleTileSchedulerILb1ELb0ELb0ELi64EEEEEEEEEvNT_6ParamsE:
        /* <DEDUP_REMOVED lines=18> */
.L_x_121:
        /* <DEDUP_REMOVED lines=8> */
.L_x_123:
[----:B------:R-:W-:Y:S02]  /*01a0*/  MOV R0, c[0x0][0x3ac] ;  /* 0x0000eb0000007a02 */ /* 0x000fe40000000f00 */
.L_x_122:
[----:B-1----:R-:W-:-:S05]  /*01b0*/  IMAD.SHL.U32 R2, R19, 0x40, RZ ;  /* 0x0000004013027824 */ /* 0x002fca00078e00ff */
[----:B-----5:R-:W-:-:S04]  /*01c0*/  ISETP.GE.AND P0, PT, R2, R0, PT ;  /* 0x000000000200720c */ /* 0x020fc80003f06270 */
[----:B------:R-:W-:-:S05]  /*01d0*/  SEL R0, R5, 0xffffffff, !P0 ;  /* 0xffffffff05007807 */ /* 0x000fca0004000000 */
[----:B------:R1:W-:Y:S01]  /*01e0*/  STL [R1+0xa8], R0 ;  /* 0x0000a80001007387 */ /* 0x0003e20000100800 */
[----:B------:R-:W-:Y:S05]  /*01f0*/  BRA `(.L_x_124) ;  /* 0x0000012000007947 */ /* 0x000fea0003800000 */
.L_x_120:
[----:B---34-:R-:W-:-:S04]  /*0200*/  ISETP.NE.U32.AND P0, PT, RZ, c[0x0][0x3c8], PT ;  /* 0x0000f200ff007a0c */ /* 0x018fc80003f05070 */
[----:B------:R-:W-:-:S13]  /*0210*/  ISETP.NE.AND.EX P0, PT, RZ, c[0x0][0x3cc], PT, P0 ;  /* 0x0000f300ff007a0c */ /* 0x000fda0003f05300 */
[----:B------:R-:W-:Y:S05]  /*0220*/  @!P0 BRA `(.L_x_125) ;  /* 0x0000002000008947 */ /* 0x000fea0003800000 */
[----:B------:R1:W5:Y:S01]  /*0230*/  LDG.E R0, [R2.64] ;  /* 0x0000000602007981 */ /* 0x000362000c1e1900 */
[----:B------:R-:W-:Y:S05]  /*0240*/  BRA `(.L_x_126) ;  /* 0x0000009000007947 */ /* 0x000fea0003800000 */
.L_x_125:
        /* <DEDUP_REMOVED lines=8> */
.L_x_127:
[----:B------:R-:W-:Y:S02]  /*02d0*/  MOV R0, c[0x0][0x3ac] ;  /* 0x0000eb0000007a02 */ /* 0x000fe40000000f00 */
.L_x_126:
[----:B-1----:R-:W-:-:S05]  /*02e0*/  IMAD.SHL.U32 R2, R19, 0x40, RZ ;  /* 0x0000004013027824 */ /* 0x002fca00078e00ff */
[----:B-----5:R-:W-:-:S04]  /*02f0*/  ISETP.GE.AND P0, PT, R2, R0, PT ;  /* 0x000000000200720c */ /* 0x020fc80003f06270 */
[----:B------:R-:W-:-:S05]  /*0300*/  SEL R0, R5, 0xffffffff, !P0 ;  /* 0xffffffff05007807 */ /* 0x000fca0004000000 */
[----:B------:R1:W-:Y:S04]  /*0310*/  STL [R1+0xa8], R0 ;  /* 0x0000a80001007387 */ /* 0x0003e80000100800 */
.L_x_124:
[----:B------:R-:W2:Y:S02]  /*0320*/  LDL R150, [R1+0xa8] ;  /* 0x0000a80001967983 */ /* 0x000ea40000100800 */
[----:B--2---:R-:W-:-:S13]  /*0330*/  ISETP.GE.AND P0, PT, R150, RZ, PT ;  /* 0x000000ff9600720c */ /* 0x004fda0003f06270 */
[----:B------:R-:W-:Y:S05]  /*0340*/  @!P0 EXIT ;  /* 0x000000000000894d */ /* 0x000fea0003800000 */
[----:B------:R-:W-:Y:S01]  /*0350*/  ISETP.NE.U32.AND P4, PT, RZ, c[0x0][0x2c8], PT ;  /* 0x0000b200ff007a0c */ /* 0x000fe20003f85070 */
[----:B------:R-:W-:Y:S01]  /*0360*/  IMAD.WIDE R4, R150, R14, c[0x0][0x2c8] ;  /* 0x0000b20096047625 */ /* 0x000fe200078e020e */
[----:B------:R-:W-:Y:S02]  /*0370*/  ISETP.NE.U32.AND P0, PT, RZ, c[0x0][0x2d8], PT ;  /* 0x0000b600ff007a0c */ /* 0x000fe40003f05070 */
[----:B------:R-:W-:Y:S02]  /*0380*/  ISETP.NE.AND.EX P4, PT, RZ, c[0x0][0x2cc], PT, P4 ;  /* 0x0000b300ff007a0c */ /* 0x000fe40003f85340 */
[----:B------:R-:W-:Y:S02]  /*0390*/  ISETP.NE.AND.EX P0, PT, RZ, c[0x0][0x2dc], PT, P0 ;  /* 0x0000b700ff007a0c */ /* 0x000fe40003f05300 */
[----:B------:R-:W-:-:S04]  /*03a0*/  ISETP.NE.U32.AND P3, PT, RZ, c[0x0][0x2d0], PT ;  /* 0x0000b400ff007a0c */ /* 0x000fc80003f65070 */
[----:B------:R-:W-:Y:S01]  /*03b0*/  ISETP.NE.AND.EX P3, PT, RZ, c[0x0][0x2d4], PT, P3 ;  /* 0x0000b500ff007a0c */ /* 0x000fe20003f65330 */
[----:B------:R-:W-:-:S04]  /*03c0*/  IMAD.MOV.U32 R10, RZ, RZ, c[0x0][0x168] ;  /* 0x00005a00ff0a7624 */ /* 0x000fc800078e00ff */
[----:B-1----:R-:W2:Y:S01]  /*03d0*/  @P4 LDG.E R0, [R4.64] ;  /* 0x0000000604004981 */ /* 0x002ea2000c1e1900 */
[----:B------:R-:W-:-:S03]  /*03e0*/  IMAD.WIDE R2, R150, R14, c[0x0][0x2d0] ;  /* 0x0000b40096027625 */ /* 0x000fc600078e020e */
[----:B------:R-:W3:Y:S01]  /*03f0*/  @P4 LDG.E R9, [R4.64] ;  /* 0x0000000604094981 */ /* 0x000ee2000c1e1900 */
[----:B------:R-:W-:-:S03]  /*0400*/  @P0 IMAD.WIDE R6, R150, R14, c[0x0][0x2d8] ;  /* 0x0000b60096060625 */ /* 0x000fc600078e020e */
[----:B------:R-:W4:Y:S04]  /*0410*/  @P3 LDG.E R8, [R2.64] ;  /* 0x0000000602083981 */ /* 0x000f28000c1e1900 */
[----:B------:R1:W5:Y:S01]  /*0420*/  @P0 LDG.E R10, [R6.64] ;  /* 0x00000006060a0981 */ /* 0x000362000c1e1900 */
[----:B------:R-:W-:Y:S01]  /*0430*/  CS2R R12, SRZ ;  /* 0x00000000000c7805 */ /* 0x000fe2000001ff00 */
[----:B------:R-:W-:Y:S02]  /*0440*/  IMAD.MOV.U32 R18, RZ, RZ, c[0x0][0x198] ;  /* 0x00006600ff127624 */ /* 0x000fe400078e00ff */
[----:B--2---:R-:W-:-:S05]  /*0450*/  @P4 IMAD R0, R150, 0x20, R0 ;  /* 0x0000002096004824 */ /* 0x004fca00078e0200 */
[----:B-1----:R-:W-:Y:S02]  /*0460*/  @P4 SHF.R.S32.HI R6, RZ, 0x1f, R0 ;  /* 0x0000001fff064819 */ /* 0x002fe40000011400 */
[--C-:B----4-:R-:W-:Y:S01]  /*0470*/  @P3 SHF.R.S32.HI R13, RZ, 0x1f, R8.reuse ;  /* 0x0000001fff0d3819 */ /* 0x110fe20000011408 */
[----:B------:R-:W-:Y:S01]  /*0480*/  @P3 IMAD.MOV.U32 R12, RZ, RZ, R8 ;  /* 0x000000ffff0c3224 */ /* 0x000fe200078e0008 */
[----:B------:R-:W-:Y:S01]  /*0490*/  @P4 LEA.HI R0, R6, R0, RZ, 0x5 ;  /* 0x0000000006004211 */ /* 0x000fe200078f28ff */
[----:B------:R-:W-:Y:S01]  /*04a0*/  IMAD.MOV.U32 R6, RZ, RZ, RZ ;  /* 0x000000ffff067224 */ /* 0x000fe200078e00ff */
[----:B-----5:R1:W-:Y:S01]  /*04b0*/  STL [R1+0x74], R10 ;  /* 0x0000740a01007387 */ /* 0x0203e20000100800 */
[----:B------:R-:W-:Y:S01]  /*04c0*/  IMAD.MOV.U32 R152, RZ, RZ, R10 ;  /* 0x000000ffff987224 */ /* 0x000fe200078e000a */
[----:B------:R-:W-:Y:S01]  /*04d0*/  @P4 LOP3.LUT R6, R0, 0xffffffe0, RZ, 0xc0, !PT ;  /* 0xffffffe000064812 */ /* 0x000fe200078ec0ff */
[----:B-1----:R-:W-:Y:S02]  /*04e0*/  CS2R R10, SRZ ;  /* 0x00000000000a7805 */ /* 0x002fe4000001ff00 */
[--C-:B---3--:R-:W-:Y:S01]  /*04f0*/  @P4 SHF.R.S32.HI R11, RZ, 0x1f, R9.reuse ;  /* 0x0000001fff0b4819 */ /* 0x108fe20000011409 */
[----:B------:R-:W-:Y:S01]  /*0500*/  @P4 IMAD.MOV.U32 R10, RZ, RZ, R9 ;  /* 0x000000ffff0a4224 */ /* 0x000fe200078e0009 */
[----:B------:R-:W-:Y:S05]  /*0510*/  @P0 BRA `(.L_x_128) ;  /* 0x0000005000000947 */ /* 0x000fea0003800000 */
[----:B------:R-:W-:Y:S05]  /*0520*/  @!P4 BRA `(.L_x_128) ;  /* 0x000000400000c947 */ /* 0x000fea0003800000 */
[----:B------:R1:W2:Y:S04]  /*0530*/  LDG.E R0, [R4.64] ;  /* 0x0000000604007981 */ /* 0x0002a8000c1e1900 */
[----:B-1----:R-:W2:Y:S02]  /*0540*/  LDG.E R4, [R4.64+0x4] ;  /* 0x0000040604047981 */ /* 0x002ea4000c1e1900 */
[----:B--2---:R-:W-:-:S05]  /*0550*/  IADD3 R152, -R0, R4, RZ ;  /* 0x0000000400987210 */ /* 0x004fca0007ffe1ff */
[----:B------:R1:W-:Y:S02]  /*0560*/  STL [R1+0x74], R152 ;  /* 0x0000749801007387 */ /* 0x0003e40000100800 */
.L_x_128:
[----:B------:R-:W-:-:S04]  /*0570*/  ISETP.NE.U32.AND P0, PT, RZ, c[0x0][0x2e0], PT ;  /* 0x0000b800ff007a0c */ /* 0x000fc80003f05070 */
[----:B------:R-:W-:-:S13]  /*0580*/  ISETP.NE.AND.EX P0, PT, RZ, c[0x0][0x2e4], PT, P0 ;  /* 0x0000b900ff007a0c */ /* 0x000fda0003f05300 */
[----:B------:R-:W-:Y:S05]  /*0590*/  @!P0 BRA `(.L_x_129) ;  /* 0x0000003000008947 */ /* 0x000fea0003800000 */
[----:B------:R-:W-:-:S05]  /*05a0*/  IMAD.WIDE R2, R150, R14, c[0x0][0x2e0] ;  /* 0x0000b80096027625 */ /* 0x000fca00078e020e */
[----:B------:R2:W5:Y:S01]  /*05b0*/  LDG.E R18, [R2.64] ;  /* 0x0000000602127981 */ /* 0x000562000c1e1900 */
[----:B------:R-:W-:Y:S05]  /*05c0*/  BRA `(.L_x_130) ;  /* 0x0000004000007947 */ /* 0x000fea0003800000 */
.L_x_129:
[----:B------:R-:W-:Y:S05]  /*05d0*/  @!P3 BRA `(.L_x_130) ;  /* 0x000000300000b947 */ /* 0x000fea0003800000 */
[----:B------:R2:W3:Y:S04]  /*05e0*/  LDG.E R0, [R2.64] ;  /* 0x0000000602007981 */ /* 0x0004e8000c1e1900 */
[----:B--2---:R-:W3:Y:S02]  /*05f0*/  LDG.E R2, [R2.64+0x4] ;  /* 0x0000040602027981 */ /* 0x004ee4000c1e1900 */
[----:B---3--:R-:W-:Y:S02]  /*0600*/  IADD3 R18, -R0, R2, RZ ;  /* 0x0000000200127210 */ /* 0x008fe40007ffe1ff */
.L_x_130:
[----:B------:R-:W-:Y:S01]  /*0610*/  ISETP.GE.AND P0, PT, R152, 0x1, PT ;  /* 0x000000019800780c */ /* 0x000fe20003f06270 */
[----:B------:R-:W-:Y:S01]  /*0620*/  CS2R R142, SRZ ;  /* 0x00000000008e7805 */ /* 0x000fe2000001ff00 */
[----:B------:R-:W-:Y:S01]  /*0630*/  PLOP3.LUT P1, PT, PT, PT, PT, 0x80, 0x0 ;  /* 0x000000000000781c */ /* 0x000fe20003f2f070 */
        /* <DEDUP_REMOVED lines=65> */
[--C-:B------:R-:W-:Y:S01]  /*0a50*/  SHF.R.S32.HI R5, RZ, 0x1f, R151.reuse ;  /* 0x0000001fff057819 */ /* 0x100fe20000011497 */
[----:B--2---:R-:W-:Y:S01]  /*0a60*/  IMAD.MOV.U32 R2, RZ, RZ, c[0x0][0x248] ;  /* 0x00009200ff027624 */ /* 0x004fe200078e00ff */
[----:B------:R-:W-:Y:S01]  /*0a70*/  SHF.R.S32.HI R3, RZ, 0x1f, R6 ;  /* 0x0000001fff037819 */ /* 0x000fe20000011406 */
[----:B------:R-:W-:Y:S01]  /*0a80*/  IMAD.SHL.U32 R4, R151, 0x4, RZ ;  /* 0x0000000497047824 */ /* 0x000fe200078e00ff */
[----:B------:R-:W-:Y:S01]  /*0a90*/  IADD3 R24, P0, R0, R151, RZ ;  /* 0x0000009700187210 */ /* 0x000fe20007f1e0ff */
[----:B-----5:R-:W-:Y:S01]  /*0aa0*/  IMAD R35, R19, -0x40, R18 ;  /* 0xffffffc013237824 */ /* 0x020fe200078e0212 */
[----:B------:R-:W-:Y:S01]  /*0ab0*/  ISETP.NE.AND P2, PT, R2, 0x1, PT ;  /* 0x000000010200780c */ /* 0x000fe20003f45270 */
[----:B------:R-:W-:Y:S01]  /*0ac0*/  IMAD.MOV.U32 R248, RZ, RZ, RZ ;  /* 0x000000fffff87224 */ /* 0x000fe200078e00ff */
[----:B------:R-:W-:Y:S01]  /*0ad0*/  IADD3 R2, P1, R4, R6, RZ ;  /* 0x0000000604027210 */ /* 0x000fe20007f3e0ff */
[----:B------:R-:W-:Y:S01]  /*0ae0*/  IMAD.MOV.U32 R6, RZ, RZ, R148 ;  /* 0x000000ffff067224 */ /* 0x000fe200078e0094 */
[----:B------:R-:W-:Y:S01]  /*0af0*/  LEA.HI.X.SX32 R25, R0, R5, 0x1, P0 ;  /* 0x0000000500197211 */ /* 0x000fe200000f0eff */
[----:B------:R-:W-:Y:S01]  /*0b00*/  CS2R R146, SRZ ;  /* 0x0000000000927805 */ /* 0x000fe2000001ff00 */
        /* <DEDUP_REMOVED lines=10> */
[-C--:B------:R-:W-:Y:S01]  /*0bb0*/  LEA.HI R34, R37, R151.reuse, RZ, 0x2 ;  /* 0x0000009725227211 */ /* 0x080fe200078f10ff */
        /* <DEDUP_REMOVED lines=18> */
[----:B------:R-:W-:Y:S01]  /*0ce0*/  IMAD.X R27, R5, 0x1, R11, P1 ;  /* 0x00000001051b7824 */ /* 0x000fe200008e060b */
[-C--:B------:R-:W-:Y:S01]  /*0cf0*/  LEA.HI R38, R37, R151.reuse, RZ, 0x4 ;  /* 0x0000009725267211 */ /* 0x080fe200078f20ff */
[----:B------:R-:W-:Y:S01]  /*0d00*/  IMAD.X R9, R5, 0x1, R13, P0 ;  /* 0x0000000105097824 */ /* 0x000fe200000e060d */
[----:B------:R-:W-:Y:S01]  /*0d10*/  LOP3.LUT R0, R0, 0xfffffff8, RZ, 0xc0, !PT ;  /* 0xfffffff800007812 */ /* 0x000fe200078ec0ff */
[----:B------:R-:W-:Y:S01]  /*0d20*/  IMAD.WIDE.U32 R4, R148, c[0x0][0x270], R2 ;  /* 0x00009c0094047a25 */ /* 0x000fe200078e0002 */
[----:B------:R-:W-:Y:S01]  /*0d30*/  LOP3.LUT R11, R36, 0xfffffff8, RZ, 0xc0, !PT ;  /* 0xfffffff8240b7812 */ /* 0x000fe200078ec0ff */
[----:B------:R-:W-:Y:S01]  /*0d40*/  CS2R R124, SRZ ;  /* 0x00000000007c7805 */ /* 0x000fe2000001ff00 */
[----:B------:R-:W-:Y:S01]  /*0d50*/  SHF.R.S32.HI R10, RZ, 0x4, R38 ;  /* 0x00000004ff0a7819 */ /* 0x000fe20000011426 */
[C---:B------:R-:W-:Y:S01]  /*0d60*/  IMAD R12, R148.reuse, c[0x0][0x28c], R12 ;  /* 0x0000a300940c7a24 */ /* 0x040fe200078e020c */
[----:B------:R-:W-:Y:S01]  /*0d70*/  @P2 SHF.R.U32.HI R6, RZ, c[0x0][0x250], R7 ;  /* 0x00009400ff062a19 */ /* 0x000fe20000011607 */
[----:B------:R-:W-:Y:S01]  /*0d80*/  IMAD.WIDE.U32 R2, R148, c[0x0][0x288], R2 ;  /* 0x0000a20094027a25 */ /* 0x000fe200078e0002 */
[----:B------:R-:W-:Y:S01]  /*0d90*/  LEA.HI R7, R38, R10, RZ, 0x1 ;  /* 0x0000000a26077211 */ /* 0x000fe200078f08ff */
[----:B------:R-:W-:Y:S01]  /*0da0*/  CS2R R122, SRZ ;  /* 0x00000000007a7805 */ /* 0x000fe2000001ff00 */
[----:B------:R-:W-:Y:S01]  /*0db0*/  SEL R31, R150, RZ, !P4 ;  /* 0x000000ff961f7207 */ /* 0x000fe20006000000 */
[----:B------:R-:W-:Y:S01]  /*0dc0*/  IMAD R14, R148, c[0x0][0x274], R14 ;  /* 0x00009d00940e7a24 */ /* 0x000fe200078e020e */
[----:B------:R-:W-:Y:S01]  /*0dd0*/  LOP3.LUT R7, R7, 0xfffffffe, RZ, 0xc0, !PT ;  /* 0xfffffffe07077812 */ /* 0x000fe200078ec0ff */
[----:B------:R-:W-:Y:S01]  /*0de0*/  IMAD.IADD R29, R16, 0x1, -R0 ;  /* 0x00000001101d7824 */ /* 0x000fe200078e0a00 */
[----:B------:R-:W-:Y:S01]  /*0df0*/  LEA.HI R0, R37, R151, RZ, 0x6 ;  /* 0x0000009725007211 */ /* 0x000fe200078f30ff */
[----:B------:R-:W-:Y:S01]  /*0e00*/  IMAD.IADD R22, R151, 0x1, -R11 ;  /* 0x0000000197167824 */ /* 0x000fe200078e0a0b */
[----:B------:R-:W-:Y:S01]  /*0e10*/  CS2R R120, SRZ ;  /* 0x0000000000787805 */ /* 0x000fe2000001ff00 */
[----:B------:R-:W-:Y:S01]  /*0e20*/  IMAD.IADD R13, R3, 0x1, R12 ;  /* 0x00000001030d7824 */ /* 0x000fe200078e020c */
[----:B------:R-:W-:Y:S01]  /*0e30*/  SHF.R.S32.HI R23, RZ, 0x6, R0 ;  /* 0x00000006ff177819 */ /* 0x000fe20000011400 */
[----:B------:R-:W-:Y:S01]  /*0e40*/  IMAD.SHL.U32 R3, R50, 0x40, RZ ;  /* 0x0000004032037824 */ /* 0x000fe200078e00ff */
[----:B------:R-:W-:Y:S01]  /*0e50*/  CS2R R118, SRZ ;  /* 0x0000000000767805 */ /* 0x000fe2000001ff00 */
[----:B------:R-:W-:Y:S01]  /*0e60*/  IMAD.IADD R15, R5, 0x1, R14 ;  /* 0x00000001050f7824 */ /* 0x000fe200078e020e */
[----:B------:R-:W-:Y:S01]  /*0e70*/  SHF.R.S32.HI R5, RZ, 0x1f, R6 ;  /* 0x0000001fff057819 */ /* 0x000fe20000011406 */
[----:B------:R-:W-:Y:S01]  /*0e80*/  IMAD.SHL.U32 R16, R22, 0x8, RZ ;  /* 0x0000000816107824 */ /* 0x000fe200078e00ff */
[----:B------:R-:W-:Y:S01]  /*0e90*/  LOP3.LUT R0, R3, 0x1c0, RZ, 0xc0, !PT ;  /* 0x000001c003007812 */ /* 0x000fe200078ec0ff */
[----:B------:R-:W-:Y:S01]  /*0ea0*/  IMAD.MOV.U32 R12, RZ, RZ, R2 ;  /* 0x000000ffff0c7224 */ /* 0x000fe200078e0002 */
[----:B------:R-:W-:Y:S01]  /*0eb0*/  CS2R R116, SRZ ;  /* 0x0000000000747805 */ /* 0x000fe2000001ff00 */
        /* <DEDUP_REMOVED lines=8> */
[C---:B------:R-:W-:Y:S01]  /*0f40*/  IMAD R4, R6.reuse, c[0x0][0x1e4], R2 ;  /* 0x0000790006047a24 */ /* 0x040fe200078e0202 */
        /* <DEDUP_REMOVED lines=8> */
[----:B------:R-:W-:Y:S01]  /*0fd0*/  ISETP.GE.AND P3, PT, R16, c[0x0][0x1cc], PT ;  /* 0x0000730010007a0c */ /* 0x000fe20003f66270 */
[----:B------:R-:W-:Y:S01]  /*0fe0*/  IMAD R10, R6, c[0x0][0x1b4], R5 ;  /* 0x00006d00060a7a24 */ /* 0x000fe200078e0205 */
[----:B------:R-:W-:Y:S01]  /*0ff0*/  IADD3 R32, R16, 0x40, RZ ;  /* 0x0000004010207810 */ /* 0x000fe20007ffe0ff */
[----:B------:R-:W-:Y:S01]  /*1000*/  IMAD.WIDE.U32 R4, R6, c[0x0][0x1b0], R16 ;  /* 0x00006c0006047a25 */ /* 0x000fe200078e0010 */
[----:B------:R-:W-:Y:S01]  /*1010*/  IADD3 R33, R16, 0x80, RZ ;  /* 0x0000008010217810 */ /* 0x000fe20007ffe0ff */
[----:B------:R-:W-:Y:S01]  /*1020*/  CS2R R112, SRZ ;  /* 0x0000000000707805 */ /* 0x000fe2000001ff00 */
[----:B------:R-:W-:Y:S01]  /*1030*/  ISETP.GE.AND P2, PT, R32, c[0x0][0x1cc], PT ;  /* 0x0000730020007a0c */ /* 0x000fe20003f46270 */
[----:B------:R-:W-:Y:S01]  /*1040*/  IMAD R6, R7, c[0x0][0x1e8], RZ ;  /* 0x00007a0007067a24 */ /* 0x000fe200078e02ff */
[----:B------:R-:W-:Y:S01]  /*1050*/  CS2R R110, SRZ ;  /* 0x00000000006e7805 */ /* 0x000fe2000001ff00 */
[----:B------:R-:W-:Y:S01]  /*1060*/  IMAD.IADD R11, R5, 0x1, R10 ;  /* 0x00000001050b7824 */ /* 0x000fe200078e020a */
[----:B------:R-:W-:Y:S01]  /*1070*/  CS2R R108, SRZ ;  /* 0x00000000006c7805 */ /* 0x000fe2000001ff00 */
[----:B------:R-:W-:Y:S01]  /*1080*/  IMAD R18, R26, c[0x0][0x278], RZ ;  /* 0x00009e001a127a24 */ /* 0x000fe200078e02ff */
[----:B------:R-:W-:Y:S01]  /*1090*/  CS2R R106, SRZ ;  /* 0x00000000006a7805 */ /* 0x000fe2000001ff00 */
[C---:B------:R-:W-:Y:S01]  /*10a0*/  IMAD R6, R0.reuse, c[0x0][0x1ec], R6 ;  /* 0x00007b0000067a24 */ /* 0x040fe200078e0206 */
[----:B------:R-:W-:Y:S01]  /*10b0*/  CS2R R104, SRZ ;  /* 0x0000000000687805 */ /* 0x000fe2000001ff00 */
[----:B------:R-:W-:Y:S01]  /*10c0*/  IMAD.WIDE.U32 R2, R0, c[0x0][0x1e8], R2 ;  /* 0x00007a0000027a25 */ /* 0x000fe200078e0002 */
        /* <DEDUP_REMOVED lines=49> */
[----:B------:R-:W-:Y:S01]  /*13e0*/  IMAD R7, R8, c[0x0][0x1ac], R3 ;  /* 0x00006b0008077a24 */ /* 0x000fe200078e0203 */
[----:B------:R-:W-:Y:S01]  /*13f0*/  CS2R R54, SRZ ;  /* 0x0000000000367805 */ /* 0x000fe2000001ff00 */
[----:B------:R-:W-:Y:S01]  /*1400*/  IMAD.IADD R5, R11, 0x1, R20 ;  /* 0x000000010b057824 */ /* 0x000fe200078e0214 */
[----:B------:R-:W-:Y:S01]  /*1410*/  LEA.HI.X R3, R12, c[0x0][0x1c4], R0, 0x1, P0 ;  /* 0x000071000c037a11 */ /* 0x000fe200000f0c00 */
[----:B------:R-:W-:Y:S01]  /*1420*/  IMAD.IADD R0, R35, 0x1, -R50 ;  /* 0x0000000123007824 */ /* 0x000fe200078e0a32 */
[----:B------:R-:W-:Y:S01]  /*1430*/  STL.64 [R1+0x98], R42 ;  /* 0x0000982a01007387 */ /* 0x000fe20000100a00 */
[----:B------:R-:W-:Y:S01]  /*1440*/  IMAD.MOV.U32 R4, RZ, RZ, R10 ;  /* 0x000000ffff047224 */ /* 0x000fe200078e000a */
[----:B------:R-:W-:Y:S01]  /*1450*/  CS2R R52, SRZ ;  /* 0x0000000000347805 */ /* 0x000fe2000001ff00 */
[----:B------:R-:W-:Y:S01]  /*1460*/  IMAD.SHL.U32 R41, R28, 0x2, RZ ;  /* 0x000000021c297824 */ /* 0x000fe200078e00ff */
[----:B------:R-:W-:Y:S01]  /*1470*/  ISETP.LT.OR P6, PT, R0, 0x1, P3 ;  /* 0x000000010000780c */ /* 0x000fe20001fc1670 */
[----:B------:R-:W-:Y:S01]  /*1480*/  IMAD.WIDE.U32 R8, R8, c[0x0][0x1a8], R4 ;  /* 0x00006a0008087a25 */ /* 0x000fe200078e0004 */
[----:B------:R-:W-:-:S02]  /*1490*/  IADD3 R28, R16, 0xc0, RZ ;  /* 0x000000c0101c7810 */ /* 0x000fc40007ffe0ff */
[----:B------:R-:W-:Y:S01]  /*14a0*/  ISETP.LT.OR P5, PT, R0, 0x1, P2 ;  /* 0x000000010000780c */ /* 0x000fe200017a1670 */
[----:B------:R-:W-:Y:S01]  /*14b0*/  IMAD.MOV.U32 R5, RZ, RZ, c[0x0][0x1d8] ;  /* 0x00007600ff057624 */ /* 0x000fe200078e00ff */
[----:B------:R-:W-:Y:S01]  /*14c0*/  LEA R6, P0, R8, c[0x0][0x190], 0x1 ;  /* 0x0000640008067a11 */ /* 0x000fe200078008ff */
[----:B------:R-:W-:Y:S01]  /*14d0*/  IMAD.IADD R7, R9, 0x1, R7 ;  /* 0x0000000109077824 */ /* 0x000fe200078e0207 */
[----:B------:R-:W-:Y:S01]  /*14e0*/  ISETP.LT.OR P3, PT, R0, 0x21, P3 ;  /* 0x000000210000780c */ /* 0x000fe20001f61670 */
[----:B------:R-:W-:Y:S01]  /*14f0*/  IMAD.MOV.U32 R10, RZ, RZ, c[0x0][0x1dc] ;  /* 0x00007700ff0a7624 */ /* 0x000fe200078e00ff */
[C---:B------:R-:W-:Y:S01]  /*1500*/  LEA R4, P4, R5.reuse, R2, 0x6 ;  /* 0x0000000205047211 */ /* 0x040fe200078830ff */
[----:B------:R-:W-:Y:S01]  /*1510*/  IMAD.MOV.U32 R13, RZ, RZ, c[0x0][0x1a8] ;  /* 0x00006a00ff0d7624 */ /* 0x000fe200078e00ff */
[----:B------:R-:W-:Y:S01]  /*1520*/  LEA.HI.X R7, R8, c[0x0][0x194], R7, 0x1, P0 ;  /* 0x0000650008077a11 */ /* 0x000fe200000f0c07 */
[----:B------:R-:W-:Y:S01]  /*1530*/  @!PT LDS RZ, [RZ] ;  /* 0x00000000fffff984 */ /* 0x000fe20000000800 */
[----:B------:R-:W-:Y:S01]  /*1540*/  @!PT LDS RZ, [RZ] ;  /* 0x00000000fffff984 */ /* 0x000fe20000000800 */
[----:B------:R-:W-:Y:S01]  /*1550*/  @!PT LDS RZ, [RZ] ;  /* 0x00000000fffff984 */ /* 0x000fe20000000800 */
[----:B------:R2:W-:Y:S01]  /*1560*/  LDGSTS.E.BYPASS.LTC128B.128 [R41+0x8080], [R2.64], !P6 ;  /* 0x0808000002297fae */ /* 0x0005e2000f101d46 */
[----:B------:R-:W-:Y:S01]  /*1570*/  ISETP.GE.AND P0, PT, R28, c[0x0][0x1cc], PT ;  /* 0x000073001c007a0c */ /* 0x000fe20003f06270 */
[----:B------:R-:W-:Y:S01]  /*1580*/  IMAD.MOV.U32 R18, RZ, RZ, c[0x0][0x1ac] ;  /* 0x00006b00ff127624 */ /* 0x000fe200078e00ff */
[----:B------:R-:W-:Y:S01]  /*1590*/  LEA.HI.X R5, R5, R3, R10, 0x6, P4 ;  /* 0x0000000305057211 */ /* 0x000fe200020f340a */
[----:B------:R2:W-:Y:S01]  /*15a0*/  LDGSTS.E.BYPASS.LTC128B.128 [R41+0xa080], [R2.64+0x80], !P5 ;  /* 0x0a08008002297fae */ /* 0x0005e2000e901d46 */
[C---:B------:R-:W-:Y:S01]  /*15b0*/  ISETP.LT.OR P4, PT, R0.reuse, 0x1, P1 ;  /* 0x000000010000780c */ /* 0x040fe20000f81670 */
[C---:B------:R-:W-:Y:S01]  /*15c0*/  IMAD R8, R27.reuse, c[0x0][0x178], RZ ;  /* 0x00005e001b087a24 */ /* 0x040fe200078e02ff */
[----:B------:R-:W-:Y:S01]  /*15d0*/  ISETP.LT.OR P6, PT, R0, 0x1, P0 ;  /* 0x000000010000780c */ /* 0x000fe200007c1670 */
[----:B------:R-:W-:Y:S01]  /*15e0*/  IMAD R9, R27, c[0x0][0x208], RZ ;  /* 0x000082001b097a24 */ /* 0x000fe200078e02ff */
[----:B------:R-:W-:Y:S01]  /*15f0*/  ISETP.GE.AND P5, PT, R16, c[0x0][0x19c], PT ;  /* 0x0000670010007a0c */ /* 0x000fe20003fa6270 */
[C---:B------:R-:W-:Y:S01]  /*1600*/  IMAD R14, R21.reuse, c[0x0][0x17c], R8 ;  /* 0x00005f00150e7a24 */ /* 0x040fe200078e0208 */
[C---:B------:R-:W-:Y:S01]  /*1610*/  ISETP.LT.OR P2, PT, R0.reuse, 0x21, P2 ;  /* 0x000000210000780c */ /* 0x040fe20001741670 */
[C---:B------:R-:W-:Y:S01]  /*1620*/  IMAD R15, R21.reuse, c[0x0][0x20c], R9 ;  /* 0x00008300150f7a24 */ /* 0x040fe200078e0209 */
[C---:B------:R-:W-:Y:S01]  /*1630*/  ISETP.LT.OR P1, PT, R0.reuse, 0x21, P1 ;  /* 0x000000210000780c */ /* 0x040fe20000f21670 */
[--C-:B------:R-:W-:Y:S01]  /*1640*/  IMAD.WIDE.U32 R8, R21, c[0x0][0x178], R16.reuse ;  /* 0x00005e0015087a25 */ /* 0x100fe200078e0010 */
[----:B------:R-:W-:Y:S01]  /*1650*/  ISETP.LT.OR P0, PT, R0, 0x21, P0 ;  /* 0x000000210000780c */ /* 0x000fe20000701670 */
[----:B------:R-:W-:Y:S01]  /*1660*/  STL [R1+0x54], R41 ;  /* 0x0000542901007387 */ /* 0x000fe20000100800 */
[----:B------:R-:W-:Y:S01]  /*1670*/  LEA.HI R27, R37, R151, RZ, 0x5 ;  /* 0x00000097251b7211 */ /* 0x000fe200078f28ff */
[----:B------:R-:W-:-:S02]  /*1680*/  IMAD.WIDE.U32 R10, R21, c[0x0][0x208], R16 ;  /* 0x00008200150a7a25 */ /* 0x000fc400078e0010 */
[----:B------:R2:W-:Y:S01]  /*1690*/  LDGSTS.E.BYPASS.LTC128B.128 [R41+0xc080], [R2.64+0x100], !P4 ;  /* 0x0c08010002297fae */ /* 0x0005e2000e101d46 */
[C---:B------:R-:W-:Y:S01]  /*16a0*/  LEA R12, P4, R13.reuse, R6, 0x6 ;  /* 0x000000060d0c7211 */ /* 0x040fe200078830ff */
[----:B------:R-:W-:Y:S01]  /*16b0*/  IMAD.MOV.U32 R150, RZ, RZ, 0x20 ;  /* 0x00000020ff967424 */ /* 0x000fe200078e00ff */
[----:B------:R-:W-:Y:S01]  /*16c0*/  SHF.R.S32.HI R21, RZ, 0x5, R27 ;  /* 0x00000005ff157819 */ /* 0x000fe2000001141b */
[----:B------:R2:W-:Y:S01]  /*16d0*/  LDGSTS.E.BYPASS.LTC128B.128 [R41+0xe080], [R2.64+0x180], !P6 ;  /* 0x0e08018002297fae */ /* 0x0005e2000f101d46 */
[----:B------:R-:W-:Y:S01]  /*16e0*/  ISETP.LT.OR P6, PT, R0, 0x1, P5 ;  /* 0x000000010000780c */ /* 0x000fe20002fc1670 */
[----:B------:R-:W-:Y:S01]  /*16f0*/  IMAD R17, R40, c[0x0][0x238], RZ ;  /* 0x00008e0028117a24 */ /* 0x000fe200078e02ff */
[----:B------:R-:W-:Y:S01]  /*1700*/  LEA.HI.X R13, R13, R7, R18, 0x6, P4 ;  /* 0x000000070d0d7211 */ /* 0x000fe200020f3412 */
[----:B------:R3:W-:Y:S01]  /*1710*/  LDGSTS.E.BYPASS.LTC128B.128 [R41+0x9080], [R4.64], !P3 ;  /* 0x0908000004297fae */ /* 0x0007e2000d901d46 */
[----:B------:R-:W-:Y:S01]  /*1720*/  ISETP.GE.AND P4, PT, R32, c[0x0][0x19c], PT ;  /* 0x0000670020007a0c */ /* 0x000fe20003f86270 */
[----:B------:R-:W-:Y:S01]  /*1730*/  IMAD R17, R148, c[0x0][0x23c], R17 ;  /* 0x00008f0094117a24 */ /* 0x000fe200078e0211 */
[----:B------:R-:W-:Y:S01]  /*1740*/  ISETP.GE.AND P3, PT, R33, c[0x0][0x19c], PT ;  /* 0x0000670021007a0c */ /* 0x000fe20003f66270 */
[----:B------:R3:W-:Y:S01]  /*1750*/  LDGSTS.E.BYPASS.LTC128B.128 [R41+0xb080], [R4.64+0x80], !P2 ;  /* 0x0b08008004297fae */ /* 0x0007e2000d101d46 */
[----:B------:R-:W-:-:S02]  /*1760*/  ISETP.GE.AND P2, PT, R28, c[0x0][0x19c], PT ;  /* 0x000067001c007a0c */ /* 0x000fc40003f46270 */
[C---:B------:R-:W-:Y:S01]  /*1770*/  ISETP.LT.OR P5, PT, R0.reuse, 0x21, P5 ;  /* 0x000000210000780c */ /* 0x040fe20002fa1670 */
[----:B------:R3:W-:Y:S01]  /*1780*/  LDGSTS.E.BYPASS.LTC128B.128 [R41+0xd080], [R4.64+0x100], !P1 ;  /* 0x0d08010004297fae */ /* 0x0007e2000c901d46 */
[C---:B------:R-:W-:Y:S02]  /*1790*/  ISETP.LT.OR P1, PT, R0.reuse, 0x1, P4 ;  /* 0x000000010000780c */ /* 0x040fe40002721670 */
[C---:B------:R-:W-:Y:S01]  /*17a0*/  ISETP.LT.OR P4, PT, R0.reuse, 0x21, P4 ;  /* 0x000000210000780c */ /* 0x040fe20002781670 */
[----:B------:R3:W-:Y:S01]  /*17b0*/  LDGSTS.E.BYPASS.LTC128B.128 [R41+0xf080], [R4.64+0x180], !P0 ;  /* 0x0f08018004297fae */ /* 0x0007e2000c101d46 */
[C---:B------:R-:W-:Y:S02]  /*17c0*/  ISETP.LT.OR P0, PT, R0.reuse, 0x1, P3 ;  /* 0x000000010000780c */ /* 0x040fe40001f01670 */
[C---:B------:R-:W-:Y:S01]  /*17d0*/  ISETP.LT.OR P3, PT, R0.reuse, 0x21, P3 ;  /* 0x000000210000780c */ /* 0x040fe20001f61670 */
[----:B------:R-:W0:Y:S04]  /*17e0*/  LDGDEPBAR ;  /* 0x00000000000079af */ /* 0x000e280000000000 */
[----:B------:R4:W-:Y:S01]  /*17f0*/  LDGSTS.E.BYPASS.LTC128B.128 [R41+0x80], [R6.64], !P6 ;  /* 0x0008000006297fae */ /* 0x0009e2000f101d46 */
[----:B------:R-:W-:-:S02]  /*1800*/  ISETP.LT.OR P6, PT, R0, 0x1, P2 ;  /* 0x000000010000780c */ /* 0x000fc400017c1670 */
[----:B------:R-:W-:Y:S01]  /*1810*/  ISETP.LT.OR P2, PT, R0, 0x21, P2 ;  /* 0x000000210000780c */ /* 0x000fe20001741670 */
[----:B--2---:R-:W-:Y:S01]  /*1820*/  IMAD.IADD R3, R9, 0x1, R14 ;  /* 0x0000000109037824 */ /* 0x004fe200078e020e */
[----:B------:R4:W-:Y:S01]  /*1830*/  LDGSTS.E.BYPASS.LTC128B.128 [R41+0x2080], [R6.64+0x80], !P1 ;  /* 0x0208008006297fae */ /* 0x0009e2000c901d46 */
[----:B------:R-:W-:Y:S01]  /*1840*/  IMAD.MOV.U32 R2, RZ, RZ, R8 ;  /* 0x000000ffff027224 */ /* 0x000fe200078e0008 */
[----:B------:R-:W-:Y:S01]  /*1850*/  LOP3.LUT P1, RZ, R29, 0x4, RZ, 0xc0, !PT ;  /* 0x000000041dff7812 */ /* 0x000fe2000782c0ff */
[----:B------:R-:W-:Y:S01]  /*1860*/  IMAD R0, R40, c[0x0][0x180], RZ ;  /* 0x0000600028007a24 */ /* 0x000fe200078e02ff */
[----:B------:R4:W-:Y:S01]  /*1870*/  LDGSTS.E.BYPASS.LTC128B.128 [R41+0x4080], [R6.64+0x100], !P0 ;  /* 0x0408010006297fae */ /* 0x0009e2000c101d46 */
[----:B------:R-:W-:-:S04]  /*1880*/  IMAD.WIDE.U32 R2, R148, c[0x0][0x180], R2 ;  /* 0x0000600094027a25 */ /* 0x000fc800078e0002 */
[----:B------:R-:W-:Y:S01]  /*1890*/  IMAD R0, R148, c[0x0][0x184], R0 ;  /* 0x0000610094007a24 */ /* 0x000fe200078e0200 */
[----:B------:R4:W-:Y:S01]  /*18a0*/  LDGSTS.E.BYPASS.LTC128B.128 [R41+0x6080], [R6.64+0x180], !P6 ;  /* 0x0608018006297fae */ /* 0x0009e2000f101d46 */
[----:B------:R-:W-:Y:S02]  /*18b0*/  LOP3.LUT P6, RZ, R22, 0x4, RZ, 0xc0, !PT ;  /* 0x0000000416ff7812 */ /* 0x000fe400078cc0ff */
[----:B------:R-:W-:Y:S01]  /*18c0*/  IMAD.IADD R3, R3, 0x1, R0 ;  /* 0x0000000103037824 */ /* 0x000fe200078e0200 */
[----:B------:R2:W-:Y:S01]  /*18d0*/  LDGSTS.E.BYPASS.LTC128B.128 [R41+0x1080], [R12.64], !P5 ;  /* 0x010800000c297fae */ /* 0x0005e2000e901d46 */
[----:B---3--:R-:W-:Y:S02]  /*18e0*/  IMAD.IADD R5, R11, 0x1, R15 ;  /* 0x000000010b057824 */ /* 0x008fe400078e020f */
[----:B------:R-:W-:Y:S01]  /*18f0*/  IMAD.MOV.U32 R4, RZ, RZ, R10 ;  /* 0x000000ffff047224 */ /* 0x000fe200078e000a */
[----:B------:R2:W-:Y:S01]  /*1900*/  LDGSTS.E.BYPASS.LTC128B.128 [R41+0x3080], [R12.64+0x80], !P4 ;  /* 0x030800800c297fae */ /* 0x0005e2000e101d46 */
[----:B------:R-:W-:-:S02]  /*1910*/  IMAD.SHL.U32 R0, R29, 0x40, RZ ;  /* 0x000000401d007824 */ /* 0x000fc400078e00ff */
[----:B------:R-:W-:Y:S01]  /*1920*/  IMAD.WIDE.U32 R8, R148, c[0x0][0x210], R4 ;  /* 0x0000840094087a25 */ /* 0x000fe200078e0004 */
[----:B------:R-:W-:Y:S01]  /*1930*/  LEA.HI R5, R27, R21, RZ, 0x1 ;  /* 0x000000151b057211 */ /* 0x000fe200078f08ff */
[----:B------:R2:W-:Y:S01]  /*1940*/  LDGSTS.E.BYPASS.LTC128B.128 [R41+0x5080], [R12.64+0x100], !P3 ;  /* 0x050801000c297fae */ /* 0x0005e2000d901d46 */
[----:B------:R-:W-:Y:S01]  /*1950*/  LOP3.LUT R0, R0, 0x1c0, RZ, 0xc0, !PT ;  /* 0x000001c000007812 */ /* 0x000fe200078ec0ff */
[----:B------:R-:W-:Y:S01]  /*1960*/  IMAD.SHL.U32 R10, R23, 0x8, RZ ;  /* 0x00000008170a7824 */ /* 0x000fe200078e00ff */
[----:B------:R-:W-:Y:S01]  /*1970*/  LOP3.LUT R5, R5, 0xfffffffe, RZ, 0xc0, !PT ;  /* 0xfffffffe05057812 */ /* 0x000fe200078ec0ff */
[----:B------:R-:W-:Y:S01]  /*1980*/  IMAD R15, R40, c[0x0][0x210], RZ ;  /* 0x00008400280f7a24 */ /* 0x000fe200078e02ff */
[----:B------:R-:W-:Y:S01]  /*1990*/  LOP3.LUT R4, R34, 0x3ffffffc, RZ, 0xc0, !PT ;  /* 0x3ffffffc22047812 */ /* 0x000fe200078ec0ff */
[----:B------:R2:W-:Y:S01]  /*19a0*/  LDGSTS.E.BYPASS.LTC128B.128 [R41+0x7080], [R12.64+0x180], !P2 ;  /* 0x070801800c297fae */ /* 0x0005e2000d101d46 */
[----:B------:R-:W-:Y:S01]  /*19b0*/  LOP3.LUT R18, R10, 0x18, RZ, 0xc0, !PT ;  /* 0x000000180a127812 */ /* 0x000fe200078ec0ff */
[----:B------:R-:W-:Y:S01]  /*19c0*/  IMAD.IADD R19, R21, 0x1, -R5 ;  /* 0x0000000115137824 */ /* 0x000fe200078e0a05 */
[----:B------:R-:W-:Y:S01]  /*19d0*/  SHF.R.U32.HI R10, RZ, 0x3, R0 ;  /* 0x00000003ff0a7819 */ /* 0x000fe20000011600 */
[----:B------:R-:W-:Y:S01]  /*19e0*/  IMAD R11, R26, c[0x0][0x188], RZ ;  /* 0x000062001a0b7a24 */ /* 0x000fe200078e02ff */
[----:B------:R-:W0:Y:S01]  /*19f0*/  LDGDEPBAR ;  /* 0x00000000000079af */ /* 0x000e220000000000 */
[----:B------:R-:W-:Y:S01]  /*1a00*/  IMAD R15, R148, c[0x0][0x214], R15 ;  /* 0x00008500940f7a24 */ /* 0x000fe200078e020f */
[----:B------:R-:W-:Y:S01]  /*1a10*/  LOP3.LUT R0, R10, R0, R18, 0x1e, !PT ;  /* 0x000000000a007212 */ /* 0x000fe200078e1e12 */
[----:B------:R-:W-:Y:S01]  /*1a20*/  IMAD.IADD R14, R151, 0x1, -R4 ;  /* 0x00000001970e7824 */ /* 0x000fe200078e0a04 */
[----:B------:R-:W-:Y:S01]  /*1a30*/  ISETP.GE.AND P3, PT, R16, c[0x0][0x16c], PT ;  /* 0x00005b0010007a0c */ /* 0x000fe20003f66270 */
[----:B------:R-:W-:-:S02]  /*1a40*/  IMAD.SHL.U32 R20, R19, 0x400, RZ ;  /* 0x0000040013147824 */ /* 0x000fc400078e00ff */
[C---:B------:R-:W-:Y:S02]  /*1a50*/  IMAD R11, R31.reuse, c[0x0][0x18c], R11 ;  /* 0x000063001f0b7a24 */ /* 0x040fe400078e020b */
[----:B------:R-:W-:-:S04]  /*1a60*/  IMAD.WIDE.U32 R4, R31, c[0x0][0x188], R2 ;  /* 0x000062001f047a25 */ /* 0x000fc800078e0002 */
[----:B------:R-:W-:Y:S01]  /*1a70*/  IMAD.SHL.U32 R10, R22, 0x40, RZ ;  /* 0x00000040160a7824 */ /* 0x000fe200078e00ff */
[----:B------:R-:W-:Y:S01]  /*1a80*/  LEA R48, P0, R4, c[0x0][0x160], 0x1 ;  /* 0x0000580004307a11 */ /* 0x000fe200078008ff */
[----:B------:R-:W-:Y:S02]  /*1a90*/  IMAD R2, R14, 0x2, R20 ;  /* 0x000000020e027824 */ /* 0x000fe400078e0214 */
[----:B------:R-:W-:Y:S01]  /*1aa0*/  IMAD.IADD R3, R9, 0x1, R15 ;  /* 0x0000000109037824 */ /* 0x000fe200078e020f */
[----:B------:R-:W-:Y:S01]  /*1ab0*/  LOP3.LUT R10, R10, 0x1c0, RZ, 0xc0, !PT ;  /* 0x000001c00a0a7812 */ /* 0x000fe200078ec0ff */
[----:B------:R-:W-:Y:S02]  /*1ac0*/  IMAD.IADD R9, R5, 0x1, R11 ;  /* 0x0000000105097824 */ /* 0x000fe400078e020b */
[----:B------:R-:W-:Y:S01]  /*1ad0*/  IMAD.IADD R5, R2, 0x1, R0 ;  /* 0x0000000102057824 */ /* 0x000fe200078e0200 */
[----:B------:R-:W-:Y:S01]  /*1ae0*/  SHF.R.U32.HI R14, RZ, 0x3, R10 ;  /* 0x00000003ff0e7819 */ /* 0x000fe2000001160a */
[----:B------:R-:W-:Y:S01]  /*1af0*/  IMAD R0, R26, c[0x0][0x218], RZ ;  /* 0x000086001a007a24 */ /* 0x000fe200078e02ff */
[----:B------:R-:W-:Y:S01]  /*1b00*/  LEA.HI.X R49, R4, c[0x0][0x164], R9, 0x1, P0 ;  /* 0x0000590004317a11 */ /* 0x000fe200000f0c09 */
[----:B------:R-:W-:Y:S01]  /*1b10*/  IMAD.SHL.U32 R44, R5, 0x2, RZ ;  /* 0x00000002052c7824 */ /* 0x000fe200078e00ff */
[----:B------:R-:W-:Y:S01]  /*1b20*/  LOP3.LUT R4, R10, 0x8, R36, 0xf8, !PT ;  /* 0x000000080a047812 */ /* 0x000fe200078ef824 */
[----:B------:R-:W-:Y:S01]  /*1b30*/  IMAD.MOV.U32 R2, RZ, RZ, R8 ;  /* 0x000000ffff027224 */ /* 0x000fe200078e0008 */
[----:B------:R-:W-:-:S04]  /*1b40*/  DEPBAR.LE SB0, 0x1 ;  /* 0x000080400000791a */ /* 0x000fc80000000000 */
[C---:B----4-:R-:W-:Y:S01]  /*1b50*/  IMAD R7, R31.reuse, c[0x0][0x21c], R0 ;  /* 0x000087001f077a24 */ /* 0x050fe200078e0200 */
[----:B------:R-:W-:Y:S01]  /*1b60*/  LOP3.LUT R0, R4, R14, RZ, 0x3c, !PT ;  /* 0x0000000e04007212 */ /* 0x000fe200078e3cff */
[----:B------:R-:W-:Y:S01]  /*1b70*/  IMAD R6, R30, 0x800, R39 ;  /* 0x000008001e067824 */ /* 0x000fe200078e0227 */
[C---:B------:R-:W-:Y:S01]  /*1b80*/  IADD3 R8, R44.reuse, 0x14180, RZ ;  /* 0x000141802c087810 */ /* 0x040fe20007ffe0ff */
[----:B------:R-:W-:Y:S01]  /*1b90*/  IMAD.WIDE.U32 R4, R31, c[0x0][0x218], R2 ;  /* 0x000086001f047a25 */ /* 0x000fe200078e0002 */
[----:B------:R-:W-:Y:S01]  /*1ba0*/  STL.64 [R1+0x80], R48 ;  /* 0x0000803001007387 */ /* 0x000fe20000100a00 */
[----:B------:R-:W-:Y:S02]  /*1bb0*/  IADD3 R9, R44, 0x141c0, RZ ;  /* 0x000141c02c097810 */ /* 0x000fe40007ffe0ff */
[----:B------:R-:W-:Y:S01]  /*1bc0*/  IMAD.IADD R2, R6, 0x1, R0 ;  /* 0x0000000106027824 */ /* 0x000fe200078e0200 */
[----:B------:R3:W-:Y:S01]  /*1bd0*/  STL [R1+0x68], R44 ;  /* 0x0000682c01007387 */ /* 0x0007e20000100800 */
[----:B------:R-:W-:Y:S01]  /*1be0*/  @P1 IADD3 R9, R8, -0x40, RZ ;  /* 0xffffffc008091810 */ /* 0x000fe20007ffe0ff */
[----:B------:R-:W-:Y:S01]  /*1bf0*/  IMAD.IADD R0, R5, 0x1, R7 ;  /* 0x0000000105007824 */ /* 0x000fe200078e0207 */
[----:B------:R-:W-:Y:S01]  /*1c00*/  SHF.R.S32.HI R3, RZ, 0x1f, R23 ;  /* 0x0000001fff037819 */ /* 0x000fe20000011417 */
[----:B------:R-:W-:Y:S01]  /*1c10*/  IMAD.SHL.U32 R2, R2, 0x2, RZ ;  /* 0x0000000202027824 */ /* 0x000fe200078e00ff */
[----:B------:R-:W-:Y:S01]  /*1c20*/  BAR.SYNC.DEFER_BLOCKING 0x0 ;  /* 0x0000000000007b1d */ /* 0x000fe20000010000 */
[----:B------:R-:W-:Y:S01]  /*1c30*/  LOP3.LUT P0, RZ, R22, 0x2, RZ, 0xc0, !PT ;  /* 0x0000000216ff7812 */ /* 0x000fe2000780c0ff */
[----:B------:R-:W-:Y:S01]  /*1c40*/  IMAD.IADD R5, R25, 0x1, R17 ;  /* 0x0000000119057824 */ /* 0x000fe200078e0211 */
[----:B------:R-:W-:Y:S01]  /*1c50*/  SEL R17, RZ, 0x1, P3 ;  /* 0x00000001ff117807 */ /* 0x000fe20001800000 */
[----:B------:R-:W-:Y:S01]  /*1c60*/  IMAD R26, R26, c[0x0][0x240], RZ ;  /* 0x000090001a1a7a24 */ /* 0x000fe200078e02ff */
[----:B------:R-:W-:Y:S01]  /*1c70*/  ISETP.GE.AND P3, PT, R33, c[0x0][0x16c], PT ;  /* 0x00005b0021007a0c */ /* 0x000fe20003f66270 */
[----:B------:R4:W-:Y:S02]  /*1c80*/  STL [R1+0x70], R9 ;  /* 0x0000700901007387 */ /* 0x0009e40000100800 */
[----:B------:R-:W-:Y:S01]  /*1c90*/  IMAD R148, R31, c[0x0][0x244], R26 ;  /* 0x000091001f947a24 */ /* 0x000fe200078e021a */
[----:B------:R-:W-:-:S02]  /*1ca0*/  SEL R15, RZ, 0x4, P3 ;  /* 0x00000004ff0f7807 */ /* 0x000fc40001800000 */
[----:B------:R-:W-:Y:S02]  /*1cb0*/  ISETP.GE.AND P3, PT, R33, c[0x0][0x1fc], PT ;  /* 0x00007f0021007a0c */ /* 0x000fe40003f66270 */
[----:B---3--:R-:W-:-:S04]  /*1cc0*/  LEA R44, P1, R4, c[0x0][0x1f0], 0x1 ;  /* 0x00007c00042c7a11 */ /* 0x008fc800078208ff */
[----:B------:R-:W-:Y:S01]  /*1cd0*/  LEA.HI.X R45, R4, c[0x0][0x1f4], R0, 0x1, P1 ;  /* 0x00007d00042d7a11 */ /* 0x000fe200008f0c00 */
[----:B------:R-:W3:Y:S01]  /*1ce0*/  LDSM.16.M88.4 R164, [R2+0x8080] ;  /* 0x0080800002a4783b */ /* 0x000ee20000000200 */
[----:B------:R-:W-:Y:S01]  /*1cf0*/  LEA.HI R0, R3, R23, RZ, 0x2 ;  /* 0x0000001703007211 */ /* 0x000fe200078f10ff */
[----:B------:R-:W-:Y:S01]  /*1d00*/  IMAD.MOV.U32 R3, RZ, RZ, 0x40 ;  /* 0x00000040ff037424 */ /* 0x000fe200078e00ff */
[----:B------:R-:W-:Y:S01]  /*1d10*/  ISETP.GT.AND P1, PT, R152, R50, PT ;  /* 0x000000329800720c */ /* 0x000fe20003f24270 */
[----:B------:R-:W1:Y:S01]  /*1d20*/  LDSM.16.M88.4 R180, [R2+0xa080] ;  /* 0x00a0800002b4783b */ /* 0x000e620000000200 */
[----:B------:R-:W-:Y:S01]  /*1d30*/  LOP3.LUT R6, R0, 0xfffffffc, RZ, 0xc0, !PT ;  /* 0xfffffffc00067812 */ /* 0x000fe200078ec0ff */
[----:B------:R-:W-:Y:S01]  /*1d40*/  IMAD.MOV.U32 R4, RZ, RZ, R24 ;  /* 0x000000ffff047224 */ /* 0x000fe200078e0018 */
[----:B------:R-:W-:Y:S01]  /*1d50*/  SEL R0, R150, 0xffffffe0, !P0 ;  /* 0xffffffe096007807 */ /* 0x000fe20004000000 */
[----:B------:R-:W1:Y:S01]  /*1d60*/  LDSM.16.M88.4 R196, [R2+0xc080] ;  /* 0x00c0800002c4783b */ /* 0x000e620000000200 */
[----:B------:R-:W-:Y:S01]  /*1d70*/  SEL R3, R3, 0xffffffc0, !P6 ;  /* 0xffffffc003037807 */ /* 0x000fe20007000000 */
[----:B------:R-:W-:Y:S01]  /*1d80*/  IMAD.IADD R23, R23, 0x1, -R6 ;  /* 0x0000000117177824 */ /* 0x000fe200078e0a06 */
[----:B------:R-:W-:Y:S01]  /*1d90*/  ISETP.GE.OR P2, PT, R16, c[0x0][0x16c], !P1 ;  /* 0x00005b0010007a0c */ /* 0x000fe20004f46670 */
[C---:B----4-:R-:W-:Y:S01]  /*1da0*/  IMAD.IADD R9, R2.reuse, 0x1, R0 ;  /* 0x0000000102097824 */ /* 0x050fe200078e0200 */
[----:B------:R-:W4:Y:S01]  /*1db0*/  LDSM.16.M88.4 R212, [R2+0xe080] ;  /* 0x00e0800002d4783b */ /* 0x000f220000000200 */
[----:B------:R-:W-:Y:S01]  /*1dc0*/  IMAD.IADD R8, R2, 0x1, R3 ;  /* 0x0000000102087824 */ /* 0x000fe200078e0203 */
[----:B------:R-:W-:Y:S01]  /*1dd0*/  ISETP.GE.OR P6, PT, R32, c[0x0][0x16c], !P1 ;  /* 0x00005b0020007a0c */ /* 0x000fe20004fc6670 */
[----:B------:R-:W-:Y:S01]  /*1de0*/  IMAD.IADD R7, R3, 0x1, R9 ;  /* 0x0000000103077824 */ /* 0x000fe200078e0209 */
[----:B------:R-:W1:Y:S01]  /*1df0*/  LDSM.16.M88.4 R168, [R9+0x8080] ;  /* 0x0080800009a8783b */ /* 0x000e620000000200 */
[----:B------:R-:W-:Y:S01]  /*1e00*/  ISETP.GE.OR P5, PT, R33, c[0x0][0x16c], !P1 ;  /* 0x00005b0021007a0c */ /* 0x000fe20004fa6670 */
[----:B-1----:R-:W-:Y:S01]  /*1e10*/  IMAD.WIDE.U32 R152, R31, c[0x0][0x240], R4 ;  /* 0x000090001f987a25 */ /* 0x002fe200078e0004 */
[----:B------:R-:W-:Y:S01]  /*1e20*/  LOP3.LUT R0, R27, 0xffffffe0, RZ, 0xc0, !PT ;  /* 0xffffffe01b007812 */ /* 0x000fe200078ec0ff */
[----:B------:R-:W1:Y:S01]  /*1e30*/  LDSM.16.M88.4 R172, [R8+0x8080] ;  /* 0x0080800008ac783b */ /* 0x000e620000000200 */
[----:B------:R-:W-:Y:S01]  /*1e40*/  ISETP.GE.OR P4, PT, R28, c[0x0][0x16c], !P1 ;  /* 0x00005b001c007a0c */ /* 0x000fe20004f86670 */
[----:B------:R-:W-:Y:S01]  /*1e50*/  IMAD.SHL.U32 R4, R19, 0x10, RZ ;  /* 0x0000001013047824 */ /* 0x000fe200078e00ff */
[----:B------:R-:W-:Y:S01]  /*1e60*/  ISETP.GE.AND P0, PT, R16, c[0x0][0x1fc], PT ;  /* 0x00007f0010007a0c */ /* 0x000fe20003f06270 */
[----:B------:R-:W1:Y:S01]  /*1e70*/  LDSM.16.M88.4 R176, [R7+0x8080] ;  /* 0x0080800007b0783b */ /* 0x000e620000000200 */
[----:B------:R-:W-:Y:S01]  /*1e80*/  IMAD.IADD R0, R151, 0x1, -R0 ;  /* 0x0000000197007824 */ /* 0x000fe200078e0a00 */
[----:B------:R-:W-:Y:S01]  /*1e90*/  CS2R R50, SRZ ;  /* 0x0000000000327805 */ /* 0x000fe2000001ff00 */
[----:B------:R-:W-:Y:S01]  /*1ea0*/  LOP3.LUT R10, R10, 0x10, R4, 0xf8, !PT ;  /* 0x000000100a0a7812 */ /* 0x000fe200078ef804 */
[----:B------:R-:W1:Y:S01]  /*1eb0*/  LDSM.16.M88.4 R184, [R9+0xa080] ;  /* 0x00a0800009b8783b */ /* 0x000e620000000200 */
[----:B------:R-:W-:Y:S01]  /*1ec0*/  CS2R R26, SRZ ;  /* 0x00000000001a7805 */ /* 0x000fe2000001ff00 */
[----:B------:R-:W-:-:S02]  /*1ed0*/  CS2R R24, SRZ ;  /* 0x0000000000187805 */ /* 0x000fc4000001ff00 */
        /* <DEDUP_REMOVED lines=8> */
[----:B------:R-:W-:Y:S06]  /*1f60*/  BAR.SYNC.DEFER_BLOCKING 0x0 ;  /* 0x0000000000007b1d */ /* 0x000fec0000010000 */
[----:B------:R-:W-:Y:S04]  /*1f70*/  STL.64 [R1+0x78], R44 ;  /* 0x0000782c01007387 */ /* 0x000fe80000100a00 */
[----:B------:R2:W-:Y:S04]  /*1f80*/  STL [R1+0x28], R2 ;  /* 0x0000280201007387 */ /* 0x0005e80000100800 */
[----:B------:R1:W-:Y:S04]  /*1f90*/  STL [R1+0x2c], R9 ;  /* 0x00002c0901007387 */ /* 0x0003e80000100800 */
[----:B------:R3:W-:Y:S04]  /*1fa0*/  STL [R1+0x34], R8 ;  /* 0x0000340801007387 */ /* 0x0007e80000100800 */
[----:B------:R4:W-:Y:S04]  /*1fb0*/  STL [R1+0x30], R7 ;  /* 0x0000300701007387 */ /* 0x0009e80000100800 */
[----:B------:R-:W-:Y:S01]  /*1fc0*/  @!PT LDS RZ, [RZ] ;  /* 0x00000000fffff984 */ /* 0x000fe20000000800 */
[----:B------:R-:W-:Y:S01]  /*1fd0*/  @!PT LDS RZ, [RZ] ;  /* 0x00000000fffff984 */ /* 0x000fe20000000800 */
[----:B------:R-:W-:Y:S01]  /*1fe0*/  @!PT LDS RZ, [RZ] ;  /* 0x00000000fffff984 */ /* 0x000fe20000000800 */
[----:B------:R4:W-:Y:S01]  /*1ff0*/  LDGSTS.E.BYPASS.LTC128B.128 [R41+0x8080], [R48.64], !P2 ;  /* 0x0808000030297fae */ /* 0x0009e2000d101d46 */
[----:B------:R-:W-:-:S02]  /*2000*/  ISETP.GE.OR P2, PT, R16, c[0x0][0x1fc], !P1 ;  /* 0x00007f0010007a0c */ /* 0x000fc40004f46670 */
[----:B------:R-:W-:Y:S01]  /*2010*/  SEL R16, RZ, 0x1, P0 ;  /* 0x00000001ff107807 */ /* 0x000fe20000000000 */
[----:B------:R4:W-:Y:S01]  /*2020*/  LDGSTS.E.BYPASS.LTC128B.128 [R41+0x9080], [R48.64+0x80], !P6 ;  /* 0x0908008030297fae */ /* 0x0009e2000f101d46 */
[----:B------:R-:W-:Y:S02]  /*2030*/  ISETP.GE.AND P0, PT, R28, c[0x0][0x1fc], PT ;  /* 0x00007f001c007a0c */ /* 0x000fe40003f06270 */
[----:B------:R-:W-:Y:S01]  /*2040*/  ISETP.GE.OR P6, PT, R32, c[0x0][0x1fc], !P1 ;  /* 0x00007f0020007a0c */ /* 0x000fe20004fc6670 */
[----:B------:R4:W-:Y:S01]  /*2050*/  LDGSTS.E.BYPASS.LTC128B.128 [R41+0xa080], [R48.64+0x100], !P5 ;  /* 0x0a08010030297fae */ /* 0x0009e2000e901d46 */
[----:B--2---:R-:W-:Y:S02]  /*2060*/  LOP3.LUT R2, R38, 0xfffffff0, RZ, 0xc0, !PT ;  /* 0xfffffff026027812 */ /* 0x004fe400078ec0ff */
[----:B------:R-:W-:Y:S01]  /*2070*/  ISETP.GE.AND P5, PT, R32, c[0x0][0x16c], PT ;  /* 0x00005b0020007a0c */ /* 0x000fe20003fa6270 */
[----:B------:R2:W-:Y:S01]  /*2080*/  LDGSTS.E.BYPASS.LTC128B.128 [R41+0xb080], [R48.64+0x180], !P4 ;  /* 0x0b08018030297fae */ /* 0x0005e2000e101d46 */
[----:B-1----:R-:W-:Y:S01]  /*2090*/  SHF.R.S32.HI R9, RZ, 0x1f, R0 ;  /* 0x0000001fff097819 */ /* 0x002fe20000011400 */
[----:B------:R-:W-:Y:S01]  /*20a0*/  IMAD.IADD R2, R151, 0x1, -R2 ;  /* 0x0000000197027824 */ /* 0x000fe200078e0a02 */
[----:B------:R-:W-:Y:S01]  /*20b0*/  SEL R11, RZ, 0xffffffff, P5 ;  /* 0xffffffffff0b7807 */ /* 0x000fe20002800000 */
[----:B------:R-:W-:Y:S01]  /*20c0*/  STL.64 [R1+0x90], R152 ;  /* 0x0000909801007387 */ /* 0x000fe20000100a00 */
[----:B------:R-:W-:Y:S01]  /*20d0*/  LEA.HI R5, R9, R0, RZ, 0x2 ;  /* 0x0000000009057211 */ /* 0x000fe200078f10ff */
[----:B---3--:R-:W-:Y:S01]  /*20e0*/  IMAD.SHL.U32 R8, R30, 0x20, RZ ;  /* 0x000000201e087824 */ /* 0x008fe200078e00ff */
[----:B------:R-:W-:Y:S01]  /*20f0*/  SHF.R.S32.HI R6, RZ, 0x1f, R2 ;  /* 0x0000001fff067819 */ /* 0x000fe20000011402 */
[----:B------:R-:W-:Y:S01]  /*2100*/  IMAD.SHL.U32 R11, R11, 0x2, RZ ;  /* 0x000000020b0b7824 */ /* 0x000fe200078e00ff */
[----:B------:R-:W-:Y:S01]  /*2110*/  ISETP.GE.AND P4, PT, R32, c[0x0][0x1fc], PT ;  /* 0x00007f0020007a0c */ /* 0x000fe20003f86270 */
[----:B------:R-:W-:Y:S01]  /*2120*/  CS2R R38, SRZ ;  /* 0x0000000000267805 */ /* 0x000fe2000001ff00 */
[----:B------:R-:W-:-:S02]  /*2130*/  LEA.HI R6, R6, R2, RZ, 0x3 ;  /* 0x0000000206067211 */ /* 0x000fc400078f18ff */
[----:B------:R-:W-:Y:S02]  /*2140*/  ISETP.GE.AND P5, PT, R28, c[0x0][0x16c], PT ;  /* 0x00005b001c007a0c */ /* 0x000fe40003fa6270 */
[C---:B----4-:R-:W-:Y:S01]  /*2150*/  LOP3.LUT R7, R6.reuse, 0xfffffff8, RZ, 0xc0, !PT ;  /* 0xfffffff806077812 */ /* 0x050fe200078ec0ff */
[----:B------:R-:W-:Y:S01]  /*2160*/  IMAD.SHL.U32 R6, R6, 0x40, RZ ;  /* 0x0000004006067824 */ /* 0x000fe200078e00ff */
[----:B------:R-:W-:Y:S02]  /*2170*/  SEL R12, RZ, 0xffffffff, P4 ;  /* 0xffffffffff0c7807 */ /* 0x000fe40002000000 */
[----:B------:R-:W-:Y:S01]  /*2180*/  LOP3.LUT R9, R18, 0x20, R8, 0xf8, !PT ;  /* 0x0000002012097812 */ /* 0x000fe200078ef808 */
[----:B------:R-:W-:Y:S01]  /*2190*/  IMAD.IADD R2, R2, 0x1, -R7 ;  /* 0x0000000102027824 */ /* 0x000fe200078e0a07 */
[----:B------:R-:W-:Y:S01]  /*21a0*/  LOP3.LUT R7, R5, 0xfffffffc, RZ, 0xc0, !PT ;  /* 0xfffffffc05077812 */ /* 0x000fe200078ec0ff */
[----:B------:R-:W-:Y:S01]  /*21b0*/  IMAD R8, R23, -0x8, R35 ;  /* 0xfffffff817087824 */ /* 0x000fe200078e0223 */
[----:B------:R-:W-:Y:S01]  /*21c0*/  LEA.HI R5, R5, R4, RZ, 0x1e ;  /* 0x0000000405057211 */ /* 0x000fe200078ff0ff */
[----:B------:R-:W-:Y:S01]  /*21d0*/  IMAD.SHL.U32 R4, R12, 0x2, RZ ;  /* 0x000000020c047824 */ /* 0x000fe200078e00ff */
[----:B------:R-:W-:Y:S01]  /*21e0*/  ISETP.GT.AND P4, PT, R151, 0x7, PT ;  /* 0x000000079700780c */ /* 0x000fe20003f84270 */
[----:B------:R-:W-:Y:S01]  /*21f0*/  IMAD.IADD R7, R0, 0x1, -R7 ;  /* 0x0000000100077824 */ /* 0x000fe200078e0a07 */
[----:B------:R-:W-:Y:S01]  /*2200*/  LOP3.LUT R0, R10, 0x8, R36, 0xf8, !PT ;  /* 0x000000080a007812 */ /* 0x000fe200078ef824 */
[----:B------:R1:W-:Y:S01]  /*2210*/  STL [R1+0x6c], R5 ;  /* 0x00006c0501007387 */ /* 0x0003e20000100800 */
[----:B------:R-:W-:Y:S01]  /*2220*/  SEL R13, RZ, 0x8, P5 ;  /* 0x00000008ff0d7807 */ /* 0x000fe20002800000 */
[----:B------:R-:W-:Y:S01]  /*2230*/  IMAD R10, R7, -0x2, R8 ;  /* 0xfffffffe070a7824 */ /* 0x000fe200078e0208 */
[----:B------:R-:W-:Y:S01]  /*2240*/  LOP3.LUT R8, R0, R14, RZ, 0x3c, !PT ;  /* 0x0000000e00087212 */ /* 0x000fe200078e3cff */
[----:B--2---:R-:W-:Y:S01]  /*2250*/  CS2R R48, SRZ ;  /* 0x0000000000307805 */ /* 0x004fe2000001ff00 */
[----:B------:R-:W-:Y:S01]  /*2260*/  LOP3.LUT R4, R4, 0x2, R16, 0xe2, !PT ;  /* 0x0000000204047812 */ /* 0x000fe200078ee210 */
[----:B------:R-:W-:Y:S01]  /*2270*/  CS2R R36, SRZ ;  /* 0x0000000000247805 */ /* 0x000fe2000001ff00 */
[----:B------:R-:W-:Y:S01]  /*2280*/  SEL R7, RZ, 0x4, P3 ;  /* 0x00000004ff077807 */ /* 0x000fe20001800000 */
[----:B------:R-:W-:Y:S01]  /*2290*/  CS2R R34, SRZ ;  /* 0x0000000000227805 */ /* 0x000fe2000001ff00 */
[----:B------:R-:W-:Y:S01]  /*22a0*/  LOP3.LUT P3, RZ, R2, 0x4, RZ, 0xc0, !PT ;  /* 0x0000000402ff7812 */ /* 0x000fe2000786c0ff */
[----:B------:R-:W-:Y:S01]  /*22b0*/  CS2R R22, SRZ ;  /* 0x0000000000167805 */ /* 0x000fe2000001ff00 */
[----:B------:R-:W-:-:S02]  /*22c0*/  LOP3.LUT R6, R6, 0xfffffe00, RZ, 0xc0, !PT ;  /* 0xfffffe0006067812 */ /* 0x000fc400078ec0ff */
[----:B------:R-:W-:Y:S02]  /*22d0*/  ISETP.GE.OR P5, PT, R33, c[0x0][0x1fc], !P1 ;  /* 0x00007f0021007a0c */ /* 0x000fe40004fa6670 */
[----:B------:R-:W-:Y:S01]  /*22e0*/  ISETP.GE.OR P1, PT, R28, c[0x0][0x1fc], !P1 ;  /* 0x00007f001c007a0c */ /* 0x000fe20004f26670 */
[----:B------:R-:W-:Y:S01]  /*22f0*/  CS2R R32, SRZ ;  /* 0x0000000000207805 */ /* 0x000fe2000001ff00 */
[----:B------:R-:W-:Y:S01]  /*2300*/  CS2R R28, SRZ ;  /* 0x00000000001c7805 */ /* 0x000fe2000001ff00 */
        /* <DEDUP_REMOVED lines=15> */
[----:B-1----:R-:W-:Y:S01]  /*2400*/  SHF.R.S32.HI R11, RZ, 0x5, R149 ;  /* 0x00000005ff0b7819 */ /* 0x002fe20000011495 */
[----:B------:R-:W-:Y:S01]  /*2410*/  CS2R R46, SRZ ;  /* 0x00000000002e7805 */ /* 0x000fe2000001ff00 */
[----:B--2---:R-:W-:Y:S01]  /*2420*/  IMAD.SHL.U32 R0, R2, 0x40, RZ ;  /* 0x0000004002007824 */ /* 0x004fe200078e00ff */
[----:B------:R-:W-:Y:S01]  /*2430*/  LOP3.LUT R2, R5, R4, R7, 0xfe, !PT ;  /* 0x0000000405027212 */ /* 0x000fe200078efe07 */
[----:B------:R-:W-:Y:S02]  /*2440*/  IMAD.SHL.U32 R5, R30, 0x8, RZ ;  /* 0x000000081e057824 */ /* 0x000fe400078e00ff */
[----:B------:R-:W-:Y:S01]  /*2450*/  IMAD.SHL.U32 R4, R21, 0x8, RZ ;  /* 0x0000000815047824 */ /* 0x000fe200078e00ff */
[----:B------:R-:W-:Y:S01]  /*2460*/  LOP3.LUT R0, R0, 0x1c0, RZ, 0xc0, !PT ;  /* 0x000001c000007812 */ /* 0x000fe200078ec0ff */
[----:B------:R1:W-:Y:S03]  /*2470*/  STL [R1+0x60], R2 ;  /* 0x0000600201007387 */ /* 0x0003e60000100800 */
        /* <DEDUP_REMOVED lines=26> */
[----:B------:R-:W-:-:S02]  /*2620*/  ISETP.GT.AND P2, PT, R10, 0x21, PT ;  /* 0x000000210a00780c */ /* 0x000fc40003f44270 */
[----:B------:R3:W-:Y:S04]  /*2630*/  STL [R1+0x38], R3 ;  /* 0x0000380301007387 */ /* 0x0007e80000100800 */
        /* <DEDUP_REMOVED lines=9> */
[----:B------:R-:W-:Y:S01]  /*26d0*/  ISETP.GT.AND P3, PT, R10, 0x20, PT ;  /* 0x000000200a00780c */ /* 0x000fe20003f64270 */
        /* <DEDUP_REMOVED lines=10> */
.L_x_134:
        /* <DEDUP_REMOVED lines=326> */
.L_x_132:
        /* <DEDUP_REMOVED lines=88> */
.L_x_133:
        /* <DEDUP_REMOVED lines=168> */
.L_x_131:
[----:B------:R-:W-:Y:S05]  /*4be0*/  @P1 EXIT ;  /* 0x000000000000194d */ /* 0x000fea0003800000 */
[----:B------:R-:W3:Y:S01]  /*4bf0*/  LDL.LU R9, [R1+0xa8] ;  /* 0x0000a80001097983 */ /* 0x000ee20000300800 */
[----:B------:R-:W-:-:S04]  /*4c00*/  ISETP.NE.U32.AND P2, PT, RZ, c[0x0][0x360], PT ;  /* 0x0000d800ff007a0c */ /* 0x000fc80003f45070 */
[----:B------:R-:W-:-:S13]  /*4c10*/  ISETP.NE.AND.EX P2, PT, RZ, c[0x0][0x364], PT, P2 ;  /* 0x0000d900ff007a0c */ /* 0x000fda0003f45320 */
[----:B--2---:R-:W-:-:S04]  /*4c20*/  @P2 IMAD.MOV.U32 R2, RZ, RZ, 0x4 ;  /* 0x00000004ff022424 */ /* 0x004fc800078e00ff */
[----:B---3--:R-:W-:-:S05]  /*4c30*/  @P2 IMAD.WIDE R2, R9, R2, c[0x0][0x360] ;  /* 0x0000d80009022625 */ /* 0x008fca00078e0202 */
[----:B-----5:R2:W3:Y:S01]  /*4c40*/  @P2 LDG.E R0, [R2.64] ;  /* 0x0000000602002981 */ /* 0x0204e2000c1e1900 */
[----:B------:R-:W4:Y:S01]  /*4c50*/  S2UR UR5, SR_CTAID.X ;  /* 0x00000000000579c3 */ /* 0x000f220000002500 */
[----:B------:R-:W-:Y:S02]  /*4c60*/  IMAD.MOV.U32 R4, RZ, RZ, c[0x0][0x338] ;  /* 0x0000ce00ff047624 */ /* 0x000fe400078e00ff */
[----:B------:R-:W1:Y:S04]  /*4c70*/  S2R R5, SR_TID.X ;  /* 0x0000000000057919 */ /* 0x000e680000002100 */
[----:B------:R-:W-:Y:S01]  /*4c80*/  BAR.SYNC.DEFER_BLOCKING 0x1, 0x100 ;  /* 0x0044000000007b1d */ /* 0x000fe20000010000 */
[----:B------:R-:W-:-:S05]  /*4c90*/  ISETP.NE.AND P0, PT, R4, 0x1, PT ;  /* 0x000000010400780c */ /* 0x000fca0003f05270 */
[----:B--2---:R-:W2:Y:S01]  /*4ca0*/  S2R R3, SR_CTAID.Y ;  /* 0x0000000000037919 */ /* 0x004ea20000002600 */
[----:B----4-:R-:W-:Y:S01]  /*4cb0*/  USHF.L.U32 UR5, UR5, 0xe, URZ ;  /* 0x0000000e05057899 */ /* 0x010fe2000800063f */
[----:B-1----:R-:W-:-:S03]  /*4cc0*/  SHF.R.S32.HI R6, RZ, 0x1f, R5 ;  /* 0x0000001fff067819 */ /* 0x002fc60000011405 */
[----:B------:R-:W-:-:S03]  /*4cd0*/  USHF.R.S32.HI UR4, URZ, 0x1f, UR5 ;  /* 0x0000001f3f047899 */ /* 0x000fc60008011405 */
[----:B--2---:R-:W-:-:S04]  /*4ce0*/  @P0 IMAD.HI.U32 R4, R3, c[0x0][0x33c], RZ ;  /* 0x0000cf0003040a27 */ /* 0x004fc800078e00ff */
[----:B---3--:R-:W-:-:S05]  /*4cf0*/  @P2 IMAD R0, R9, 0x40, R0 ;  /* 0x0000004009002824 */ /* 0x008fca00078e0200 */
[----:B------:R-:W-:-:S04]  /*4d00*/  @P2 SHF.R.S32.HI R2, RZ, 0x1f, R0 ;  /* 0x0000001fff022819 */ /* 0x000fc80000011400 */
[----:B------:R-:W-:Y:S01]  /*4d10*/  @P2 LEA.HI R2, R2, R0, RZ, 0x6 ;  /* 0x0000000002022211 */ /* 0x000fe200078f30ff */
[----:B------:R-:W-:Y:S01]  /*4d20*/  IMAD.MOV.U32 R0, RZ, RZ, R3 ;  /* 0x000000ffff007224 */ /* 0x000fe200078e0003 */
[----:B------:R-:W-:Y:S02]  /*4d30*/  @P0 SHF.R.U32.HI R0, RZ, c[0x0][0x340], R4 ;  /* 0x0000d000ff000a19 */ /* 0x000fe40000011604 */
[----:B------:R-:W-:Y:S02]  /*4d40*/  @P2 SHF.L.U32 R2, R2, 0x8, RZ ;  /* 0x0000000802022819 */ /* 0x000fe400000006ff */
[----:B------:R-:W-:Y:S02]  /*4d50*/  SHF.R.S32.HI R4, RZ, 0x1f, R0 ;  /* 0x0000001fff047819 */ /* 0x000fe40000011400 */
[----:B------:R-:W-:-:S04]  /*4d60*/  @P2 LOP3.LUT R2, R2, 0xffffc000, RZ, 0xc0, !PT ;  /* 0xffffc00002022812 */ /* 0x000fc800078ec0ff */
[----:B------:R-:W-:Y:S02]  /*4d70*/  @P2 SHF.R.S32.HI R3, RZ, 0x1f, R2 ;  /* 0x0000001fff032819 */ /* 0x000fe40000011402 */
[----:B------:R-:W-:-:S06]  /*4d80*/  @!P2 CS2R R2, SRZ ;  /* 0x000000000002a805 */ /* 0x000fcc000001ff00 */
[----:B------:R-:W-:Y:S01]  /*4d90*/  IADD3 R2, P1, P0, R2, UR5, R5 ;  /* 0x0000000502027c10 */ /* 0x000fe2000f83e005 */
[C---:B------:R-:W-:Y:S02]  /*4da0*/  IMAD R5, R4.reuse, c[0x0][0x328], RZ ;  /* 0x0000ca0004057a24 */ /* 0x040fe400078e02ff */
[----:B------:R-:W-:Y:S01]  /*4db0*/  IMAD R4, R4, c[0x0][0x300], RZ ;  /* 0x0000c00004047a24 */ /* 0x000fe200078e02ff */
[----:B------:R-:W-:Y:S01]  /*4dc0*/  IADD3.X R3, R3, UR4, R6, P1, P0 ;  /* 0x0000000403037c10 */ /* 0x000fe20008fe0406 */
[C---:B------:R-:W-:Y:S01]  /*4dd0*/  IMAD R7, R0.reuse, c[0x0][0x32c], R5 ;  /* 0x0000cb0000077a24 */ /* 0x040fe200078e0205 */
[----:B------:R-:W-:Y:S01]  /*4de0*/  SHF.R.S32.HI R6, RZ, 0x1f, R9 ;  /* 0x0000001fff067819 */ /* 0x000fe20000011409 */
[C---:B------:R-:W-:Y:S02]  /*4df0*/  IMAD R8, R0.reuse, c[0x0][0x304], R4 ;  /* 0x0000c10000087a24 */ /* 0x040fe400078e0204 */
[----:B------:R-:W-:-:S04]  /*4e00*/  IMAD.WIDE.U32 R4, R0, c[0x0][0x328], R2 ;  /* 0x0000ca0000047a25 */ /* 0x000fc800078e0002 */
[----:B------:R-:W-:Y:S01]  /*4e10*/  IMAD.WIDE.U32 R2, R0, c[0x0][0x300], R2 ;  /* 0x0000c00000027a25 */ /* 0x000fe200078e0002 */
[----:B------:R-:W-:Y:S02]  /*4e20*/  SEL R0, R6, RZ, !P2 ;  /* 0x000000ff06007207 */ /* 0x000fe40005000000 */
[----:B------:R-:W-:Y:S01]  /*4e30*/  SEL R6, R9, RZ, !P2 ;  /* 0x000000ff09067207 */ /* 0x000fe20005000000 */
[----:B------:R-:W-:Y:S01]  /*4e40*/  IMAD.IADD R5, R5, 0x1, R7 ;  /* 0x0000000105057824 */ /* 0x000fe200078e0207 */
[----:B------:R-:W-:Y:S01]  /*4e50*/  IADD3 R3, R3, R8, RZ ;  /* 0x0000000803037210 */ /* 0x000fe20007ffe0ff */
[C---:B------:R-:W-:Y:S02]  /*4e60*/  IMAD R10, R0.reuse, c[0x0][0x330], RZ ;  /* 0x0000cc00000a7a24 */ /* 0x040fe400078e02ff */
[----:B------:R-:W-:Y:S02]  /*4e70*/  IMAD R0, R0, c[0x0][0x308], RZ ;  /* 0x0000c20000007a24 */ /* 0x000fe400078e02ff */
[----:B------:R-:W-:-:S02]  /*4e80*/  IMAD R10, R6, c[0x0][0x334], R10 ;  /* 0x0000cd00060a7a24 */ /* 0x000fc400078e020a */
[----:B------:R-:W-:-:S04]  /*4e90*/  IMAD.WIDE.U32 R8, R6, c[0x0][0x330], R4 ;  /* 0x0000cc0006087a25 */ /* 0x000fc800078e0004 */
[----:B------:R-:W-:Y:S01]  /*4ea0*/  IMAD R0, R6, c[0x0][0x30c], R0 ;  /* 0x0000c30006007a24 */ /* 0x000fe200078e0200 */
[----:B------:R-:W-:Y:S01]  /*4eb0*/  LEA R4, P1, R8, c[0x0][0x310], 0x2 ;  /* 0x0000c40008047a11 */ /* 0x000fe200078210ff */
[----:B------:R-:W-:-:S04]  /*4ec0*/  IMAD.WIDE.U32 R6, R6, c[0x0][0x308], R2 ;  /* 0x0000c20006067a25 */ /* 0x000fc800078e0002 */
[----:B------:R-:W-:Y:S01]  /*4ed0*/  IMAD.IADD R3, R9, 0x1, R10 ;  /* 0x0000000109037824 */ /* 0x000fe200078e020a */
[----:B------:R-:W-:Y:S02]  /*4ee0*/  IADD3 R0, R7, R0, RZ ;  /* 0x0000000007007210 */ /* 0x000fe40007ffe0ff */
[----:B------:R-:W-:Y:S02]  /*4ef0*/  LEA R2, P0, R6, c[0x0][0x2e8], 0x2 ;  /* 0x0000ba0006027a11 */ /* 0x000fe400078010ff */
[----:B------:R-:W-:Y:S02]  /*4f00*/  LEA.HI.X R5, R8, c[0x0][0x314], R3, 0x2, P1 ;  /* 0x0000c50008057a11 */ /* 0x000fe400008f1403 */
[----:B------:R-:W-:-:S03]  /*4f10*/  LEA.HI.X R3, R6, c[0x0][0x2ec], R0, 0x2, P0 ;  /* 0x0000bb0006037a11 */ /* 0x000fc600000f1400 */
        /* <DEDUP_REMOVED lines=129> */
.L_x_135:
        /* <DEDUP_REMOVED lines=13> */
.L_x_1149:


//--------------------- .text._ZN7cutlass13device_kernelIN5flash19enable_sm80_to_sm89INS1_16FlashAttnBwdSm80INS1_25CollectiveMainloopBwdSm80ILi1ELi1EN4cute5tupleIJNS5_1CILi32EEENS7_ILi64EEENS7_ILi256EEEEEENS_10bfloat16_tEfNS_4arch4Sm80ELb0ELb1ELb1ELb0ELb0ELb0ELb0ELb0ELi2ELi2ELi2ELi1ELb1EEENS1_21CollectiveEpilogueBwdISB_SC_SE_Li256ELb0ELb0ELi4EEENS1_19SingleTileSchedulerILb0ELb0ELb0ELi64EEEEEEEEEvNT_6ParamsE --------------------------
	.section	.text._ZN7cutlass13device_kernelIN5flash19enable_sm80_to_sm89INS1_16FlashAttnBwdSm80INS1_25CollectiveMainloopBwdSm80ILi1ELi1EN4cute5tupleIJNS5_1CILi32EEENS7_ILi64EEENS7_ILi256EEEEEENS_10bfloat16_tEfNS_4arch4Sm80ELb0ELb1ELb1ELb0ELb0ELb0ELb0ELb0ELi2ELi2ELi2ELi1ELb1EEENS1_21CollectiveEpilogueBwdISB_SC_SE_Li256ELb0ELb0ELi4EEENS1_19SingleTileSchedulerILb0ELb0ELb0ELi64EEEEEEEEEvNT_6ParamsE,"ax",@progbits
	.sectioninfo	@"SHI_REGISTERS=255"
	.align	128
.text._ZN7cutlass13device_kernelIN5flash19enable_sm80_to_sm89INS1_16FlashAttnBwdSm80INS1_25CollectiveMainloopBwdSm80ILi1ELi1EN4cute5tupleIJNS5_1CILi32EEENS7_ILi64EEENS7_ILi256EEEEEENS_10bfloat16_tEfNS_4arch4Sm80ELb0ELb1ELb1ELb0ELb0ELb0ELb0ELb0ELi2ELi2ELi2ELi1ELb1EEENS1_21CollectiveEpilogueBwdISB_SC_SE_Li256ELb0ELb0ELi4EEENS1_19SingleTileSchedulerILb0ELb0ELb0ELi64EEEEEEEEEvNT_6ParamsE:
        .type           _ZN7cutlass13device_kernelIN5flash19enable_sm80_to_sm89INS1_16FlashAttnBwdSm80INS1_25CollectiveMainloopBwdSm80ILi1ELi1EN4cute5tupleIJNS5_1CILi32EEENS7_ILi64EEENS7_ILi256EEEEEENS_10bfloat16_tEfNS_4arch4Sm80ELb0ELb1ELb1ELb0ELb0ELb0ELb0ELb0ELi2ELi2ELi2ELi1ELb1EEENS1_21CollectiveEpilogueBwdISB_SC_SE_Li256ELb0ELb0ELi4EEENS1_19SingleTileSchedulerILb0ELb0ELb0ELi64EEEEEEEEEvNT_6ParamsE,@function
        .size           _ZN7cutlass13device_kernelIN5flash19enable_sm80_to_sm89INS1_16FlashAttnBwdSm80INS1_25CollectiveMainloopBwdSm80ILi1ELi1EN4cute5tupleIJNS5_1CILi32EEENS7_ILi64EEENS7_ILi256EEEEEENS_10bfloat16_tEfNS_4arch4Sm80ELb0ELb1ELb1ELb0ELb0ELb0ELb0ELb0ELi2ELi2ELi2ELi1ELb1EEENS1_21CollectiveEpilogueBwdISB_SC_SE_Li256ELb0ELb0ELi4EEENS1_19SingleTileSchedulerILb0ELb0ELb0ELi64EEEEEEEEEvNT_6ParamsE,(.L_x_1150 - _ZN7cutlass13device_kernelIN5flash19enable_sm80_to_sm89INS1_16FlashAttnBwdSm80INS1_25CollectiveMainloopBwdSm80ILi1ELi1EN4cute5tupleIJNS5_1CILi32EEENS7_ILi64EEENS7_ILi256EEEEEENS_10bfloat16_tEfNS_4arch4Sm80ELb0ELb1ELb1ELb0ELb0ELb0ELb0ELb0ELi2ELi2ELi2ELi1ELb1EEENS1_21CollectiveEpilogueBwdISB_SC_SE_Li256ELb0ELb0ELi4EEENS1_19SingleTileSchedulerILb0ELb0ELb0ELi64EEEEEEEEEvNT_6ParamsE)
        .other          _ZN7cutlass13device_kernelIN5flash19enable_sm80_to_sm89INS1_16FlashAttnBwdSm80INS1_25CollectiveMainloopBwdSm80ILi1ELi1EN4cute5tupleIJNS5_1CILi32EEENS7_ILi64EEENS7_ILi256EEEEEENS_10bfloat16_tEfNS_4arch4Sm80ELb0ELb1ELb1ELb0ELb0ELb0ELb0ELb0ELi2ELi2ELi2ELi1ELb1EEENS1_21CollectiveEpilogueBwdISB_SC_SE_Li256ELb0ELb0ELi4EEENS1_19SingleTileSchedulerILb0ELb0ELb0ELi64EEEEEEEEEvNT_6ParamsE,@"STO_CUDA_ENTRY STV_DEFAULT"
_ZN7cutlass13device_kernelIN5flash19enable_sm80_to_sm89INS1_16FlashAttnBwdSm80INS1_25CollectiveMainloopBwdSm80ILi1ELi1EN4cute5tupleIJNS5_1CILi32EEENS7_ILi64EEENS7_ILi256EEEEEENS_10bfloat16_tEfNS_4arch4Sm80ELb0ELb1ELb1ELb0ELb0ELb0ELb0ELb0ELi2ELi2ELi2ELi1ELb1EEENS1_21CollectiveEpilogueBwdISB_SC_SE_Li256ELb0ELb0ELi4EEENS1_19SingleTileSchedulerILb0ELb0ELb0ELi64EEEEEEEEEvNT_6ParamsE:
[----:B------:R-:W-:-:S03]  /*0000*/  MOV R1, c[0x0][0x28] ;  /* 0x00000a0000017a02 */ /* 0x000fc60000000f00 */
[----:B------:R-:W1:Y:S01]  /*0010*/  S2UR UR11, SR_CTAID.Z ;  /* 0x00000000000b79c3 */ /* 0x000e620000002700 */
[----:B------:R-:W-:Y:S02]  /*0020*/  IADD3 R1, R1, -0xd0, RZ ;  /* 0xffffff3001017810 */ /* 0x000fe40007ffe0ff */
[----:B-1----:R-:W-:-:S13]  /*0030*/  ISETP.LE.AND P0, PT, RZ, UR11, PT ;  /* 0x0000000bff007c0c */ /* 0x002fda000bf03270 */
[----:B------:R-:W-:Y:S05]  /*0040*/  @!P0 EXIT ;  /* 0x000000000000894d */ /* 0x000fea0003800000 */
[----:B------:R-:W1:Y:S01]  /*0050*/  S2R R78, SR_TID.X ;  /* 0x00000000004e7919 */ /* 0x000e620000002100 */
[----:B------:R-:W2:Y:S01]  /*0060*/  S2UR UR10, SR_CTAID.X ;  /* 0x00000000000a79c3 */ /* 0x000ea20000002500 */
[----:B------:R-:W-:Y:S02]  /*0070*/  UMOV UR5, 0x1f ;  /* 0x0000001f00057882 */ /* 0x000fe40000000000 */
[----:B------:R-:W-:Y:S02]  /*0080*/  ULDC UR4, c[0x0][0x168] ;  /* 0x00005a0000047ab9 */ /* 0x000fe40000000800 */
[----:B------:R-:W-:-:S03]  /*0090*/  UIADD3 UR5, UR5, UR4, URZ ;  /* 0x0000000405057290 */ /* 0x000fc6000fffe03f */
[----:B------:R-:W3:Y:S01]  /*00a0*/  S2UR UR24, SR_CTAID.Y ;  /* 0x00000000001879c3 */ /* 0x000ee20000002600 */
[----:B------:R-:W-:-:S04]  /*00b0*/  USHF.R.S32.HI UR4, URZ, 0x1f, UR5 ;  /* 0x0000001f3f047899 */ /* 0x000fc80008011405 */
[----:B------:R-:W-:-:S04]  /*00c0*/  ULEA.HI UR4, UR4, UR5, URZ, 0x5 ;  /* 0x0000000504047291 */ /* 0x000fc8000f8f283f */
[----:B------:R-:W-:Y:S01]  /*00d0*/  USHF.R.S32.HI UR14, URZ, 0x5, UR4 ;  /* 0x000000053f0e7899 */ /* 0x000fe20008011404 */
[----:B-1----:R1:W-:Y:S01]  /*00e0*/  STL [R1+0x70], R78 ;  /* 0x0000704e01007387 */ /* 0x0023e20000100800 */
[----:B--2---:R-:W-:-:S13]  /*00f0*/  ISETP.LE.AND P0, PT, RZ, UR10, PT ;  /* 0x0000000aff007c0c */ /* 0x004fda000bf03270 */
[----:B---3--:R-:W-:Y:S05]  /*0100*/  @!P0 BRA `(.L_x_136) ;  /* 0x000000c000008947 */ /* 0x008fea0003800000 */
[----:B------:R-:W-:Y:S02]  /*0110*/  ULDC UR4, c[0x0][0x168] ;  /* 0x00005a0000047ab9 */ /* 0x000fe40000000800 */
[----:B------:R-:W-:-:S04]  /*0120*/  ULEA UR4, UR10, UR4, 0x6 ;  /* 0x000000040a047291 */ /* 0x000fc8000f8e303f */
[----:B------:R-:W-:-:S03]  /*0130*/  UIADD3 UR5, UR4, 0x5f, URZ ;  /* 0x0000005f04057890 */ /* 0x000fc6000fffe03f */
[----:B------:R-:W-:Y:S02]  /*0140*/  ULDC UR4, c[0x0][0x198] ;  /* 0x0000660000047ab9 */ /* 0x000fe40000000800 */
[----:B------:R-:W-:-:S03]  /*0150*/  UIADD3 UR4, UR5, -UR4, URZ ;  /* 0x8000000405047290 */ /* 0x000fc6000fffe03f */
[----:B------:R-:W-:Y:S02]  /*0160*/  ULDC UR5, c[0x0][0x2a0] ;  /* 0x0000a80000057ab9 */ /* 0x000fe40000000800 */
[----:B------:R-:W-:-:S04]  /*0170*/  UIADD3 UR5, UR4, UR5, URZ ;  /* 0x0000000504057290 */ /* 0x000fc8000fffe03f */
[----:B------:R-:W-:-:S04]  /*0180*/  USHF.R.S32.HI UR4, URZ, 0x1f, UR5 ;  /* 0x0000001f3f047899 */ /* 0x000fc80008011405 */
[----:B------:R-:W-:-:S04]  /*0190*/  ULEA.HI UR4, UR4, UR5, URZ, 0x5 ;  /* 0x0000000504047291 */ /* 0x000fc8000f8f283f */
[----:B------:R-:W-:-:S04]  /*01a0*/  USHF.R.S32.HI UR4, URZ, 0x5, UR4 ;  /* 0x000000053f047899 */ /* 0x000fc80008011404 */
[----:B------:R-:W-:-:S04]  /*01b0*/  UISETP.LT.AND UP0, UPT, UR14, UR4, UPT ;  /* 0x000000040e00728c */ /* 0x000fc8000bf01270 */
[----:B------:R-:W-:Y:S02]  /*01c0*/  USEL UR14, UR14, UR4, UP0 ;  /* 0x000000040e0e7287 */ /* 0x000fe40008000000 */
.L_x_136:
[----:B------:R-:W-:Y:S01]  /*01d0*/  USHF.L.U32 UR13, UR10, 0x6, URZ ;  /* 0x000000060a0d7899 */ /* 0x000fe2000800063f */
[----:B------:R-:W-:Y:S01]  /*01e0*/  PLOP3.LUT P1, PT, PT, PT, PT, 0x80, 0x0 ;  /* 0x000000000000781c */ /* 0x000fe20003f2f070 */
[----:B------:R-:W-:Y:S01]  /*01f0*/  ULDC UR6, c[0x0][0x168] ;  /* 0x00005a0000067ab9 */ /* 0x000fe20000000800 */
[----:B------:R-:W-:Y:S01]  /*0200*/  CS2R R136, SRZ ;  /* 0x0000000000887805 */ /* 0x000fe2000001ff00 */
[----:B------:R-:W-:Y:S01]  /*0210*/  UIADD3 UR6, UR13, UR6, URZ ;  /* 0x000000060d067290 */ /* 0x000fe2000fffe03f */
[----:B------:R-:W-:Y:S01]  /*0220*/  CS2R R140, SRZ ;  /* 0x00000000008c7805 */ /* 0x000fe2000001ff00 */
[----:B------:R-:W-:Y:S01]  /*0230*/  ULDC UR5, c[0x0][0x198] ;  /* 0x0000660000057ab9 */ /* 0x000fe20000000800 */
[----:B------:R-:W-:Y:S01]  /*0240*/  IMAD.MOV.U32 R142, RZ, RZ, RZ ;  /* 0x000000ffff8e7224 */ /* 0x000fe200078e00ff */
[----:B------:R-:W-:Y:S01]  /*0250*/  UIADD3 UR5, UR6, -UR5, URZ ;  /* 0x8000000506057290 */ /* 0x000fe2000fffe03f */
[----:B------:R-:W-:Y:S01]  /*0260*/  CS2R R138, SRZ ;  /* 0x00000000008a7805 */ /* 0x000fe2000001ff00 */
[----:B------:R-:W-:Y:S01]  /*0270*/  ULDC UR4, c[0x0][0x2a4] ;  /* 0x0000a90000047ab9 */ /* 0x000fe20000000800 */
[----:B------:R-:W-:Y:S01]  /*0280*/  CS2R R10, SRZ ;  /* 0x00000000000a7805 */ /* 0x000fe2000001ff00 */
[----:B------:R-:W-:Y:S01]  /*0290*/  UIADD3 UR5, UR5, -UR4, URZ ;  /* 0x8000000405057290 */ /* 0x000fe2000fffe03f */
[----:B------:R-:W-:Y:S01]  /*02a0*/  IMAD.MOV.U32 R130, RZ, RZ, RZ ;  /* 0x000000ffff827224 */ /* 0x000fe200078e00ff */
[----:B------:R-:W-:Y:S01]  /*02b0*/  ULDC.64 UR20, c[0x0][0x118] ;  /* 0x0000460000147ab9 */ /* 0x000fe20000000a00 */
[----:B------:R-:W-:Y:S01]  /*02c0*/  CS2R R128, SRZ ;  /* 0x0000000000807805 */ /* 0x000fe2000001ff00 */
        /* <DEDUP_REMOVED lines=8> */
[----:B------:R-:W-:Y:S01]  /*0350*/  USHF.R.S32.HI UR12, URZ, 0x5, UR4 ;  /* 0x000000053f0c7899 */ /* 0x000fe20008011404 */
[----:B------:R-:W-:Y:S01]  /*0360*/  CS2R R114, SRZ ;  /* 0x0000000000727805 */ /* 0x000fe2000001ff00 */
[----:B------:R-:W-:Y:S01]  /*0370*/  CS2R R112, SRZ ;  /* 0x0000000000707805 */ /* 0x000fe2000001ff00 */
[----:B------:R-:W-:Y:S01]  /*0380*/  CS2R R110, SRZ ;  /* 0x00000000006e7805 */ /* 0x000fe2000001ff00 */
[----:B------:R-:W-:Y:S01]  /*0390*/  UISETP.LT.AND UP0, UPT, URZ, UR12, UPT ;  /* 0x0000000c3f00728c */ /* 0x000fe2000bf01270 */
[----:B------:R-:W-:Y:S01]  /*03a0*/  CS2R R108, SRZ ;  /* 0x00000000006c7805 */ /* 0x000fe2000001ff00 */
[----:B------:R-:W-:Y:S01]  /*03b0*/  CS2R R102, SRZ ;  /* 0x0000000000667805 */ /* 0x000fe2000001ff00 */
[----:B------:R-:W-:Y:S01]  /*03c0*/  CS2R R100, SRZ ;  /* 0x0000000000647805 */ /* 0x000fe2000001ff00 */
[----:B------:R-:W-:Y:S01]  /*03d0*/  USEL UR12, URZ, UR12, !UP0 ;  /* 0x0000000c3f0c7287 */ /* 0x000fe2000c000000 */
[----:B------:R-:W-:Y:S01]  /*03e0*/  CS2R R106, SRZ ;  /* 0x00000000006a7805 */ /* 0x000fe2000001ff00 */
[----:B------:R-:W-:Y:S01]  /*03f0*/  CS2R R104, SRZ ;  /* 0x0000000000687805 */ /* 0x000fe2000001ff00 */
[----:B------:R-:W-:Y:S01]  /*0400*/  CS2R R98, SRZ ;  /* 0x0000000000627805 */ /* 0x000fe2000001ff00 */
[----:B------:R-:W-:Y:S01]  /*0410*/  UISETP.GT.AND UP0, UPT, UR14, UR12, UPT ;  /* 0x0000000c0e00728c */ /* 0x000fe2000bf04270 */
[----:B------:R-:W-:Y:S01]  /*0420*/  CS2R R96, SRZ ;  /* 0x0000000000607805 */ /* 0x000fe2000001ff00 */
[----:B------:R-:W-:Y:S01]  /*0430*/  CS2R R94, SRZ ;  /* 0x00000000005e7805 */ /* 0x000fe2000001ff00 */
[----:B------:R-:W-:Y:S01]  /*0440*/  CS2R R92, SRZ ;  /* 0x00000000005c7805 */ /* 0x000fe2000001ff00 */
[----:B------:R-:W-:Y:S01]  /*0450*/  CS2R R86, SRZ ;  /* 0x0000000000567805 */ /* 0x000fe2000001ff00 */
[----:B------:R-:W-:Y:S01]  /*0460*/  CS2R R84, SRZ ;  /* 0x0000000000547805 */ /* 0x000fe2000001ff00 */
[----:B------:R-:W-:Y:S01]  /*0470*/  PLOP3.LUT P0, PT, PT, PT, UP0, 0x80, 0x0 ;  /* 0x000000000000781c */ /* 0x000fe20003f0f008 */
[----:B------:R-:W-:Y:S01]  /*0480*/  CS2R R90, SRZ ;  /* 0x00000000005a7805 */ /* 0x000fe2000001ff00 */
[----:B------:R-:W-:Y:S01]  /*0490*/  CS2R R88, SRZ ;  /* 0x0000000000587805 */ /* 0x000fe2000001ff00 */
[----:B------:R-:W-:Y:S01]  /*04a0*/  MOV R83, RZ ;  /* 0x000000ff00537202 */ /* 0x000fe20000000f00 */
        /* <DEDUP_REMOVED lines=37> */
[----:B------:R-:W-:Y:S01]  /*0700*/  USHF.R.S32.HI UR9, URZ, 0x1f, UR11 ;  /* 0x0000001f3f097899 */ /* 0x000fe2000801140b */
[--C-:B------:R-:W-:Y:S01]  /*0710*/  IMAD.MOV.U32 R76, RZ, RZ, R78.reuse ;  /* 0x000000ffff4c7224 */ /* 0x100fe200078e004e */
[----:B------:R-:W-:Y:S01]  /*0720*/  ULDC.64 UR4, c[0x0][0x1e8] ;  /* 0x00007a0000047ab9 */ /* 0x000fe20000000a00 */
[----:B------:R-:W-:Y:S01]  /*0730*/  IMAD.MOV.U32 R76, RZ, RZ, R78 ;  /* 0x000000ffff4c7224 */ /* 0x000fe200078e004e */
[----:B------:R-:W-:Y:S01]  /*0740*/  UIMAD UR4, UR9, UR4, URZ ;  /* 0x00000004090472a4 */ /* 0x000fe2000f8e023f */
[----:B------:R-:W-:Y:S01]  /*0750*/  IMAD.MOV.U32 R77, RZ, RZ, R79 ;  /* 0x000000ffff4d7224 */ /* 0x000fe200078e004f */
[----:B------:R-:W-:Y:S01]  /*0760*/  USHF.R.S32.HI UR25, URZ, 0x1f, UR24 ;  /* 0x0000001f3f197899 */ /* 0x000fe20008011418 */
[----:B------:R-:W-:Y:S01]  /*0770*/  IMAD.U32 R2, RZ, RZ, UR24 ;  /* 0x00000018ff027e24 */ /* 0x000fe2000f8e00ff */
[----:B------:R-:W-:Y:S01]  /*0780*/  ULDC.64 UR6, c[0x0][0x288] ;  /* 0x0000a20000067ab9 */ /* 0x000fe20000000a00 */
[--C-:B------:R-:W-:Y:S01]  /*0790*/  SHF.R.S32.HI R77, RZ, 0x1f, R76.reuse ;  /* 0x0000001fff4d7819 */ /* 0x100fe2000001144c */
[----:B------:R-:W-:Y:S01]  /*07a0*/  UIMAD UR23, UR11, UR5, UR4 ;  /* 0x000000050b1772a4 */ /* 0x000fe2000f8e0204 */
[C---:B------:R-:W-:Y:S01]  /*07b0*/  IMAD.SHL.U32 R10, R76.reuse, 0x4, RZ ;  /* 0x000000044c0a7824 */ /* 0x040fe200078e00ff */
[----:B------:R-:W-:Y:S01]  /*07c0*/  UIMAD UR6, UR25, UR6, URZ ;  /* 0x00000006190672a4 */ /* 0x000fe2000f8e023f */
[----:B------:R-:W-:Y:S01]  /*07d0*/  ISETP.GT.AND P1, PT, R76, 0x7, PT ;  /* 0x000000074c00780c */ /* 0x000fe20003f24270 */
[----:B------:R-:W-:Y:S01]  /*07e0*/  ULDC.64 UR4, c[0x0][0x238] ;  /* 0x00008e0000047ab9 */ /* 0x000fe20000000a00 */
[----:B------:R-:W-:Y:S01]  /*07f0*/  IMAD.WIDE.U32 R2, R2, c[0x0][0x238], R76 ;  /* 0x00008e0002027a25 */ /* 0x000fe200078e004c */
[----:B------:R-:W-:Y:S01]  /*0800*/  UIMAD UR4, UR25, UR4, URZ ;  /* 0x00000004190472a4 */ /* 0x000fe2000f8e023f */
[----:B------:R-:W-:Y:S01]  /*0810*/  SHF.R.S32.HI R11, RZ, 0x1f, R10 ;  /* 0x0000001fff0b7819 */ /* 0x000fe2000001140a */
[----:B------:R-:W-:Y:S01]  /*0820*/  UIMAD UR22, UR24, UR7, UR6 ;  /* 0x00000007181672a4 */ /* 0x000fe2000f8e0206 */
[----:B------:R-:W-:Y:S01]  /*0830*/  IMAD.U32 R6, RZ, RZ, UR24 ;  /* 0x00000018ff067e24 */ /* 0x000fe2000f8e00ff */
[----:B------:R-:W-:Y:S01]  /*0840*/  UIMAD UR6, UR24, UR5, UR4 ;  /* 0x00000005180672a4 */ /* 0x000fe2000f8e0204 */
[----:B------:R-:W-:Y:S01]  /*0850*/  IMAD.U32 R4, RZ, RZ, UR24 ;  /* 0x00000018ff047e24 */ /* 0x000fe2000f8e00ff */
[----:B------:R-:W-:Y:S01]  /*0860*/  ULDC.64 UR16, c[0x0][0x270] ;  /* 0x00009c0000107ab9 */ /* 0x000fe20000000a00 */
[----:B------:R-:W-:Y:S01]  /*0870*/  SHF.R.S32.HI R23, RZ, 0x1f, R76 ;  /* 0x0000001fff177819 */ /* 0x000fe2000001144c */
[----:B------:R-:W-:Y:S01]  /*0880*/  UIMAD UR15, UR25, UR16, URZ ;  /* 0x00000010190f72a4 */ /* 0x000fe2000f8e023f */
[--C-:B------:R-:W-:Y:S01]  /*0890*/  IMAD.WIDE.U32 R6, R6, c[0x0][0x270], R10.reuse ;  /* 0x00009c0006067a25 */ /* 0x100fe200078e000a */
[----:B------:R-:W-:Y:S01]  /*08a0*/  USHF.L.U32 UR8, UR12, 0x5, URZ ;  /* 0x000000050c087899 */ /* 0x000fe2000800063f */
[----:B------:R-:W-:Y:S01]  /*08b0*/  IADD3 R9, R3, UR6, RZ ;  /* 0x0000000603097c10 */ /* 0x000fe2000fffe0ff */
[----:B------:R-:W-:Y:S01]  /*08c0*/  ULDC.64 UR4, c[0x0][0x278] ;  /* 0x00009e0000047ab9 */ /* 0x000fe20000000a00 */
[----:B------:R-:W-:Y:S01]  /*08d0*/  IMAD.WIDE.U32 R4, R4, c[0x0][0x288], R10 ;  /* 0x0000a20004047a25 */ /* 0x000fe200078e000a */
[----:B------:R-:W-:Y:S01]  /*08e0*/  ULDC.64 UR6, c[0x0][0x290] ;  /* 0x0000a40000067ab9 */ /* 0x000fe20000000a00 */
[CC--:B------:R-:W-:Y:S01]  /*08f0*/  LEA.HI R27, R23.reuse, R76.reuse, RZ, 0x3 ;  /* 0x0000004c171b7211 */ /* 0x0c0fe200078f18ff */
[----:B------:R-:W-:Y:S01]  /*0900*/  UIMAD UR15, UR24, UR17, UR15 ;  /* 0x00000011180f72a4 */ /* 0x000fe2000f8e020f */
[----:B------:R-:W-:Y:S01]  /*0910*/  IMAD.U32 R0, RZ, RZ, UR8 ;  /* 0x00000008ff007e24 */ /* 0x000fe2000f8e00ff */
[----:B------:R-:W-:Y:S01]  /*0920*/  ULDC.64 UR26, c[0x0][0x248] ;  /* 0x00009200001a7ab9 */ /* 0x000fe20000000a00 */
[----:B------:R-:W-:Y:S01]  /*0930*/  STL [R1+0x74], R77 ;  /* 0x0000744d01007387 */ /* 0x000fe20000100800 */
[----:B------:R-:W-:Y:S01]  /*0940*/  UIMAD.WIDE.U32 UR18, UR11, UR4, URZ ;  /* 0x000000040b1272a5 */ /* 0x000fe2000f8e003f */
[----:B------:R-:W-:Y:S01]  /*0950*/  SHF.R.S32.HI R38, RZ, 0x3, R27 ;  /* 0x00000003ff267819 */ /* 0x000fe2000001141b */
[----:B------:R-:W-:Y:S01]  /*0960*/  UIMAD.WIDE.U32 UR16, UR11, UR6, URZ ;  /* 0x000000060b1072a5 */ /* 0x000fe2000f8e003f */
[----:B------:R2:W-:Y:S01]  /*0970*/  STL.64 [R1+0x78], R10 ;  /* 0x0000780a01007387 */ /* 0x0005e20000100a00 */
[----:B------:R-:W-:Y:S01]  /*0980*/  UISETP.NE.AND UP0, UPT, UR26, 0x1, UPT ;  /* 0x000000011a00788c */ /* 0x000fe2000bf05270 */
[-C--:B------:R-:W-:Y:S01]  /*0990*/  LEA.HI R26, R23, R76.reuse, RZ, 0x4 ;  /* 0x0000004c171a7211 */ /* 0x080fe200078f20ff */
[----:B------:R-:W-:Y:S01]  /*09a0*/  UIMAD.WIDE.U32 UR26, UR24, UR27, URZ ;  /* 0x0000001b181a72a5 */ /* 0x000fe2000f8e003f */
[C---:B------:R-:W-:Y:S01]  /*09b0*/  @!P1 IADD3 R31, P4, P3, R0.reuse, UR18, R6 ;  /* 0x00000012001f9c10 */ /* 0x040fe2000fb9e006 */
[----:B------:R-:W-:Y:S01]  /*09c0*/  UIMAD UR28, UR9, UR4, URZ ;  /* 0x00000004091c72a4 */ /* 0x000fe2000f8e023f */
[----:B------:R-:W-:Y:S01]  /*09d0*/  IADD3 R32, P2, P0, R0, UR16, R4 ;  /* 0x0000001000207c10 */ /* 0x000fe2000f85e004 */
[----:B------:R-:W-:Y:S01]  /*09e0*/  IMAD.MOV.U32 R8, RZ, RZ, R2 ;  /* 0x000000ffff087224 */ /* 0x000fe200078e0002 */
[----:B------:R-:W-:Y:S01]  /*09f0*/  LOP3.LUT R0, R27, 0xfffffff8, RZ, 0xc0, !PT ;  /* 0xfffffff81b007812 */ /* 0x000fe200078ec0ff */
[----:B------:R-:W-:Y:S01]  /*0a00*/  IMAD.U32 R2, RZ, RZ, UR10 ;  /* 0x0000000aff027e24 */ /* 0x000fe2000f8e00ff */
[----:B------:R-:W-:Y:S01]  /*0a10*/  SHF.R.S32.HI R39, RZ, 0x1f, R38 ;  /* 0x0000001fff277819 */ /* 0x000fe20000011426 */
[----:B------:R-:W-:Y:S01]  /*0a20*/  UIMAD UR28, UR11, UR5, UR28 ;  /* 0x000000050b1c72a4 */ /* 0x000fe2000f8e021c */
[----:B------:R-:W-:Y:S01]  /*0a30*/  LEA.HI R19, R23, R76, RZ, 0x2 ;  /* 0x0000004c17137211 */ /* 0x000fe200078f10ff */
[----:B------:R-:W-:Y:S01]  /*0a40*/  IMAD.IADD R17, R76, 0x1, -R0 ;  /* 0x000000014c117824 */ /* 0x000fe200078e0a00 */
[----:B------:R-:W-:Y:S01]  /*0a50*/  SHF.R.S32.HI R4, RZ, 0x4, R26 ;  /* 0x00000004ff047819 */ /* 0x000fe2000001141a */
[----:B------:R-:W-:Y:S01]  /*0a60*/  ULDC.64 UR4, c[0x0][0x1e0] ;  /* 0x0000780000047ab9 */ /* 0x000fe20000000a00 */
[----:B------:R-:W-:Y:S01]  /*0a70*/  IMAD.WIDE R14, R2, 0x40, R38 ;  /* 0x00000040020e7825 */ /* 0x000fe200078e0226 */
[--C-:B------:R-:W-:Y:S01]  /*0a80*/  SHF.R.S32.HI R6, RZ, 0x2, R19.reuse ;  /* 0x00000002ff067819 */ /* 0x100fe20000011413 */
[----:B------:R-:W-:Y:S01]  /*0a90*/  UIMAD UR6, UR9, UR6, URZ ;  /* 0x00000006090672a4 */ /* 0x000fe2000f8e023f */
[----:B------:R-:W-:Y:S01]  /*0aa0*/  SHF.R.S32.HI R2, RZ, 0x1f, R19 ;  /* 0x0000001fff027819 */ /* 0x000fe20000011413 */
[----:B------:R-:W-:Y:S01]  /*0ab0*/  IMAD.SHL.U32 R12, R17, 0x8, RZ ;  /* 0x00000008110c7824 */ /* 0x000fe200078e00ff */
[----:B------:R-:W-:Y:S01]  /*0ac0*/  LEA.HI R0, R26, R4, RZ, 0x1 ;  /* 0x000000041a007211 */ /* 0x000fe200078f08ff */
[----:B------:R-:W-:Y:S01]  /*0ad0*/  UIMAD UR6, UR11, UR7, UR6 ;  /* 0x000000070b0672a4 */ /* 0x000fe2000f8e0206 */
[----:B------:R-:W-:Y:S01]  /*0ae0*/  IMAD.U32 R16, RZ, RZ, UR11 ;  /* 0x0000000bff107e24 */ /* 0x000fe2000f8e00ff */
[----:B------:R-:W-:Y:S01]  /*0af0*/  STL.64 [R1+0x58], R38 ;  /* 0x0000582601007387 */ /* 0x000fe20000100a00 */
[----:B------:R-:W-:Y:S01]  /*0b00*/  SHF.R.S32.HI R13, RZ, 0x1f, R12 ;  /* 0x0000001fff0d7819 */ /* 0x000fe2000001140c */
[----:B------:R-:W-:Y:S01]  /*0b10*/  IMAD.MOV.U32 R141, RZ, RZ, 0x20 ;  /* 0x00000020ff8d7424 */ /* 0x000fe200078e00ff */
[----:B--2---:R-:W-:Y:S01]  /*0b20*/  IADD3 R10, R5, UR22, RZ ;  /* 0x00000016050a7c10 */ /* 0x004fe2000fffe0ff */
[----:B------:R-:W-:Y:S01]  /*0b30*/  ULDC UR22, c[0x0][0x250] ;  /* 0x0000940000167ab9 */ /* 0x000fe20000000800 */
[----:B------:R-:W-:Y:S01]  /*0b40*/  IADD3 R11, R7, UR15, RZ ;  /* 0x0000000f070b7c10 */ /* 0x000fe2000fffe0ff */
[----:B------:R-:W-:Y:S01]  /*0b50*/  UMOV UR15, UR24 ;  /* 0x00000018000f7c82 */ /* 0x000fe20008000000 */
[----:B------:R-:W-:Y:S01]  /*0b60*/  LEA.HI R5, R2, R6, RZ, 0x3 ;  /* 0x0000000602057211 */ /* 0x000fe200078f18ff */
[----:B------:R-:W-:Y:S01]  /*0b70*/  @UP0 USHF.R.U32.HI UR15, URZ, UR22, UR27 ;  /* 0x000000163f0f0299 */ /* 0x000fe2000801161b */
[----:B------:R-:W-:Y:S01]  /*0b80*/  LOP3.LUT R0, R0, 0xfffffffe, RZ, 0xc0, !PT ;  /* 0xfffffffe00007812 */ /* 0x000fe200078ec0ff */
[----:B------:R-:W-:Y:S01]  /*0b90*/  CS2R R138, SRZ ;  /* 0x00000000008a7805 */ /* 0x000fe2000001ff00 */
[C---:B------:R-:W-:Y:S01]  /*0ba0*/  IADD3 R28, R12.reuse, 0x40, RZ ;  /* 0x000000400c1c7810 */ /* 0x040fe20007ffe0ff */
[----:B------:R-:W-:Y:S01]  /*0bb0*/  USHF.R.S32.HI UR22, URZ, 0x1f, UR15 ;  /* 0x0000001f3f167899 */ /* 0x000fe2000801140f */
[C---:B------:R-:W-:Y:S01]  /*0bc0*/  IADD3 R29, R12.reuse, 0x80, RZ ;  /* 0x000000800c1d7810 */ /* 0x040fe20007ffe0ff */
[----:B------:R-:W-:Y:S01]  /*0bd0*/  IMAD.U32 R7, RZ, RZ, UR15 ;  /* 0x0000000fff077e24 */ /* 0x000fe2000f8e00ff */
[----:B------:R-:W-:Y:S01]  /*0be0*/  IADD3 R30, R12, 0xc0, RZ ;  /* 0x000000c00c1e7810 */ /* 0x000fe20007ffe0ff */
[----:B------:R-:W-:Y:S01]  /*0bf0*/  UIMAD UR4, UR22, UR4, URZ ;  /* 0x00000004160472a4 */ /* 0x000fe2000f8e023f */
[----:B------:R-:W-:Y:S01]  /*0c00*/  IMAD.IADD R22, R4, 0x1, -R0 ;  /* 0x0000000104167824 */ /* 0x000fe200078e0a00 */
[----:B------:R-:W-:Y:S01]  /*0c10*/  LOP3.LUT R0, R5, 0xfffffff8, RZ, 0xc0, !PT ;  /* 0xfffffff805007812 */ /* 0x000fe200078ec0ff */
[----:B------:R-:W-:Y:S01]  /*0c20*/  IMAD.WIDE.U32 R2, R7, c[0x0][0x1e0], R12 ;  /* 0x0000780007027a25 */ /* 0x000fe200078e000c */
[----:B------:R-:W-:Y:S01]  /*0c30*/  UIMAD UR26, UR15, UR5, UR4 ;  /* 0x000000050f1a72a4 */ /* 0x000fe2000f8e0204 */
[----:B------:R-:W-:Y:S01]  /*0c40*/  ISETP.GE.AND P6, PT, R29, c[0x0][0x1cc], PT ;  /* 0x000073001d007a0c */ /* 0x000fe20003fc6270 */
[----:B------:R-:W-:Y:S01]  /*0c50*/  UMOV UR27, 0x5 ;  /* 0x00000005001b7882 */ /* 0x000fe20000000000 */
[----:B------:R-:W-:Y:S01]  /*0c60*/  IMAD.U32 R4, RZ, RZ, UR11 ;  /* 0x0000000bff047e24 */ /* 0x000fe2000f8e00ff */
[----:B------:R-:W-:Y:S01]  /*0c70*/  ULDC.64 UR4, c[0x0][0x1b0] ;  /* 0x00006c0000047ab9 */ /* 0x000fe20000000a00 */
[----:B------:R-:W-:Y:S01]  /*0c80*/  IMAD.IADD R18, R6, 0x1, -R0 ;  /* 0x0000000106127824 */ /* 0x000fe200078e0a00 */
[----:B------:R-:W-:Y:S01]  /*0c90*/  IADD3 R3, R3, UR26, RZ ;  /* 0x0000001a03037c10 */ /* 0x000fe2000fffe0ff */
[----:B------:R-:W-:Y:S01]  /*0ca0*/  UIMAD UR4, UR22, UR4, URZ ;  /* 0x00000004160472a4 */ /* 0x000fe2000f8e023f */
[CC--:B------:R-:W-:Y:S01]  /*0cb0*/  LEA.HI R0, R23.reuse, R76.reuse, RZ, 0x6 ;  /* 0x0000004c17007211 */ /* 0x0c0fe200078f30ff */
[----:B------:R-:W-:Y:S01]  /*0cc0*/  UIADD3 UR22, UR17, UR6, URZ ;  /* 0x0000000611167290 */ /* 0x000fe2000fffe03f */
[----:B------:R-:W-:Y:S01]  /*0cd0*/  LEA.HI R23, R23, R76, RZ, 0x5 ;  /* 0x0000004c17177211 */ /* 0x000fe200078f28ff */
[----:B------:R-:W-:Y:S01]  /*0ce0*/  IMAD.WIDE.U32 R4, R4, c[0x0][0x1e8], R2 ;  /* 0x00007a0004047a25 */ /* 0x000fe200078e0002 */
[----:B------:R-:W-:Y:S01]  /*0cf0*/  UIMAD UR7, UR15, UR5, UR4 ;  /* 0x000000050f0772a4 */ /* 0x000fe2000f8e0204 */
[----:B------:R-:W-:Y:S01]  /*0d00*/  SHF.R.S32.HI R20, RZ, 0x6, R0 ;  /* 0x00000006ff147819 */ /* 0x000fe20000011400 */
[----:B------:R-:W-:Y:S01]  /*0d10*/  USHF.R.S32.HI UR5, URZ, 0x1f, UR8 ;  /* 0x0000001f3f057899 */ /* 0x000fe20008011408 */
[----:B------:R-:W-:Y:S01]  /*0d20*/  IMAD.SHL.U32 R2, R38, 0x40, RZ ;  /* 0x0000004026027824 */ /* 0x000fe200078e00ff */
[----:B------:R-:W-:Y:S01]  /*0d30*/  UIADD3 UR15, UR19, UR28, URZ ;  /* 0x0000001c130f7290 */ /* 0x000fe2000fffe03f */
[----:B------:R-:W-:Y:S01]  /*0d40*/  IADD3 R5, R5, UR23, RZ ;  /* 0x0000001705057c10 */ /* 0x000fe2000fffe0ff */
[----:B------:R-:W-:Y:S01]  /*0d50*/  ULDC UR4, c[0x0][0x198] ;  /* 0x0000660000047ab9 */ /* 0x000fe20000000800 */
[----:B------:R-:W-:Y:S01]  /*0d60*/  IMAD.SHL.U32 R21, R20, 0x200, RZ ;  /* 0x0000020014157824 */ /* 0x000fe200078e00ff */
[----:B------:R-:W-:Y:S01]  /*0d70*/  LOP3.LUT R0, R2, 0x1c0, RZ, 0xc0, !PT ;  /* 0x000001c002007812 */ /* 0x000fe200078ec0ff */
[----:B------:R-:W-:Y:S01]  /*0d80*/  IMAD.U32 R6, RZ, RZ, UR5 ;  /* 0x00000005ff067e24 */ /* 0x000fe2000f8e00ff */
[----:B------:R-:W-:Y:S01]  /*0d90*/  UIADD3 UR23, -UR13, UR4, URZ ;  /* 0x000000040d177290 */ /* 0x000fe2000fffe13f */
[----:B------:R-:W-:Y:S01]  /*0da0*/  IMAD.WIDE.U32 R2, R7, c[0x0][0x1b0], R12 ;  /* 0x00006c0007027a25 */ /* 0x000fe200078e000c */
[----:B------:R-:W-:Y:S01]  /*0db0*/  LOP3.LUT R7, R0, 0x38, R12, 0xf8, !PT ;  /* 0x0000003800077812 */ /* 0x000fe200078ef80c */
[----:B------:R-:W-:Y:S01]  /*0dc0*/  ULDC.64 UR4, c[0x0][0x1b8] ;  /* 0x00006e0000047ab9 */ /* 0x000fe20000000a00 */
[----:B------:R-:W-:Y:S01]  /*0dd0*/  SHF.R.U32.HI R0, RZ, 0x3, R0 ;  /* 0x00000003ff007819 */ /* 0x000fe20000011600 */
[----:B------:R-:W-:Y:S01]  /*0de0*/  UIMAD UR4, UR9, UR4, URZ ;  /* 0x00000004090472a4 */ /* 0x000fe2000f8e023f */
[C---:B------:R-:W-:Y:S01]  /*0df0*/  @!P1 IADD3.X R34, R6.reuse, UR15, R11, P4, P3 ;  /* 0x0000000f06229c10 */ /* 0x040fe2000a7e640b */
[----:B------:R-:W-:Y:S01]  /*0e00*/  CS2R R136, SRZ ;  /* 0x0000000000887805 */ /* 0x000fe2000001ff00 */
[----:B------:R-:W-:Y:S01]  /*0e10*/  LOP3.LUT R11, R21, R7, R0, 0xf6, !PT ;  /* 0x00000007150b7212 */ /* 0x000fe200078ef600 */
[----:B------:R-:W-:Y:S01]  /*0e20*/  IMAD R0, R15, c[0x0][0x1d8], RZ ;  /* 0x000076000f007a24 */ /* 0x000fe200078e02ff */
[----:B------:R-:W-:Y:S01]  /*0e30*/  IADD3.X R35, R6, UR22, R10, P2, P0 ;  /* 0x0000001606237c10 */ /* 0x000fe200097e040a */
[----:B------:R-:W-:Y:S01]  /*0e40*/  IMAD.WIDE.U32 R6, R14, c[0x0][0x1d8], R4 ;  /* 0x000076000e067a25 */ /* 0x000fe200078e0004 */
[----:B------:R-:W-:Y:S01]  /*0e50*/  IADD3 R10, -R38, UR23, RZ ;  /* 0x00000017260a7c10 */ /* 0x000fe2000fffe1ff */
[----:B------:R-:W-:Y:S01]  /*0e60*/  UIMAD UR4, UR11, UR5, UR4 ;  /* 0x000000050b0472a4 */ /* 0x000fe2000f8e0204 */
[----:B------:R-:W-:Y:S01]  /*0e70*/  ISETP.GE.AND P2, PT, R12, c[0x0][0x1cc], PT ;  /* 0x000073000c007a0c */ /* 0x000fe20003f46270 */
[----:B------:R-:W-:Y:S01]  /*0e80*/  IMAD R0, R14, c[0x0][0x1dc], R0 ;  /* 0x000077000e007a24 */ /* 0x000fe200078e0200 */
[----:B------:R-:W-:Y:S01]  /*0e90*/  IADD3 R3, R3, UR7, RZ ;  /* 0x0000000703037c10 */ /* 0x000fe2000fffe0ff */
[----:B------:R-:W-:Y:S01]  /*0ea0*/  IMAD.SHL.U32 R37, R11, 0x2, RZ ;  /* 0x000000020b257824 */ /* 0x000fe200078e00ff */
[----:B------:R-:W-:Y:S01]  /*0eb0*/  ISETP.LT.OR P3, PT, R10, 0x1, P2 ;  /* 0x000000010a00780c */ /* 0x000fe20001761670 */
[----:B------:R-:W-:Y:S01]  /*0ec0*/  IMAD.IADD R0, R7, 0x1, R0 ;  /* 0x0000000107007824 */ /* 0x000fe200078e0200 */
[----:B------:R-:W-:Y:S01]  /*0ed0*/  ISETP.GE.AND P4, PT, R28, c[0x0][0x1cc], PT ;  /* 0x000073001c007a0c */ /* 0x000fe20003f86270 */
[----:B------:R-:W-:Y:S01]  /*0ee0*/  IMAD.WIDE.U32 R4, R16, c[0x0][0x1b8], R2 ;  /* 0x00006e0010047a25 */ /* 0x000fe200078e0002 */
[----:B------:R-:W-:Y:S01]  /*0ef0*/  LEA R2, P0, R6, c[0x0][0x1c0], 0x1 ;  /* 0x0000700006027a11 */ /* 0x000fe200078008ff */
[----:B------:R-:W-:Y:S01]  /*0f00*/  ULDC.64 UR6, c[0x0][0x208] ;  /* 0x0000820000067ab9 */ /* 0x000fe20000000a00 */
[----:B------:R-:W-:Y:S01]  /*0f10*/  ISETP.LT.OR P5, PT, R10, 0x1, P4 ;  /* 0x000000010a00780c */ /* 0x000fe200027a1670 */
[----:B------:R-:W-:Y:S01]  /*0f20*/  IMAD.MOV.U32 R11, RZ, RZ, c[0x0][0x1ac] ;  /* 0x00006b00ff0b7624 */ /* 0x000fe200078e00ff */
[----:B------:R-:W-:Y:S01]  /*0f30*/  LEA.HI.X R3, R6, c[0x0][0x1c4], R0, 0x1, P0 ;  /* 0x0000710006037a11 */ /* 0x000fe200000f0c00 */
[----:B------:R-:W-:Y:S01]  /*0f40*/  IMAD.U32 R0, RZ, RZ, UR11 ;  /* 0x0000000bff007e24 */ /* 0x000fe2000f8e00ff */
[----:B------:R-:W-:Y:S01]  /*0f50*/  ISETP.LT.OR P0, PT, R10, 0x1, P6 ;  /* 0x000000010a00780c */ /* 0x000fe20003701670 */
[----:B------:R-:W-:Y:S01]  /*0f60*/  IMAD.MOV.U32 R6, RZ, RZ, R4 ;  /* 0x000000ffff067224 */ /* 0x000fe200078e0004 */
[----:B------:R-:W-:Y:S01]  /*0f70*/  IADD3 R7, R5, UR4, RZ ;  /* 0x0000000405077c10 */ /* 0x000fe2000fffe0ff */
[----:B------:R-:W-:Y:S01]  /*0f80*/  @!PT LDS RZ, [RZ] ;  /* 0x00000000fffff984 */ /* 0x000fe20000000800 */
[----:B------:R-:W-:Y:S01]  /*0f90*/  @!PT LDS RZ, [RZ] ;  /* 0x00000000fffff984 */ /* 0x000fe20000000800 */
[----:B------:R-:W-:Y:S01]  /*0fa0*/  @!PT LDS RZ, [RZ] ;  /* 0x00000000fffff984 */ /* 0x000fe20000000800 */
[----:B------:R2:W-:Y:S01]  /*0fb0*/  LDGSTS.E.BYPASS.LTC128B.128 [R37+0x8080], [R2.64], !P3 ;  /* 0x0808000002257fae */ /* 0x0005e2000d901d54 */
[----:B------:R-:W-:Y:S01]  /*0fc0*/  ISETP.GE.AND P3, PT, R30, c[0x0][0x1cc], PT ;  /* 0x000073001e007a0c */ /* 0x000fe20003f66270 */
[----:B------:R-:W-:Y:S01]  /*0fd0*/  IMAD.MOV.U32 R5, RZ, RZ, c[0x0][0x1d8] ;  /* 0x00007600ff057624 */ /* 0x000fe200078e00ff */
[----:B------:R-:W-:Y:S01]  /*0fe0*/  ISETP.LT.OR P2, PT, R10, 0x21, P2 ;  /* 0x000000210a00780c */ /* 0x000fe20001741670 */
[----:B------:R-:W-:Y:S01]  /*0ff0*/  IMAD.WIDE.U32 R142, R0, c[0x0][0x240], R8 ;  /* 0x00009000008e7a25 */ /* 0x000fe200078e0008 */
[C---:B------:R-:W-:Y:S01]  /*1000*/  ISETP.LT.OR P4, PT, R10.reuse, 0x21, P4 ;  /* 0x000000210a00780c */ /* 0x040fe20002781670 */
[----:B------:R2:W-:Y:S01]  /*1010*/  LDGSTS.E.BYPASS.LTC128B.128 [R37+0xa080], [R2.64+0x80], !P5 ;  /* 0x0a08008002257fae */ /* 0x0005e2000e901d54 */
[C---:B------:R-:W-:Y:S01]  /*1020*/  ISETP.LT.OR P5, PT, R10.reuse, 0x1, P3 ;  /* 0x000000010a00780c */ /* 0x040fe20001fa1670 */
[----:B------:R-:W-:Y:S01]  /*1030*/  IMAD.MOV.U32 R8, RZ, RZ, c[0x0][0x1dc] ;  /* 0x00007700ff087624 */ /* 0x000fe200078e00ff */
[C---:B------:R-:W-:Y:S01]  /*1040*/  ISETP.LT.OR P6, PT, R10.reuse, 0x21, P6 ;  /* 0x000000210a00780c */ /* 0x040fe200037c1670 */
[----:B------:R2:W-:Y:S01]  /*1050*/  LDGSTS.E.BYPASS.LTC128B.128 [R37+0xc080], [R2.64+0x100], !P0 ;  /* 0x0c08010002257fae */ /* 0x0005e2000c101d54 */
[----:B------:R-:W-:Y:S01]  /*1060*/  ISETP.LT.OR P3, PT, R10, 0x21, P3 ;  /* 0x000000210a00780c */ /* 0x000fe20001f61670 */
[----:B------:R-:W-:Y:S01]  /*1070*/  IMAD R0, R15, c[0x0][0x1a8], RZ ;  /* 0x00006a000f007a24 */ /* 0x000fe200078e02ff */
[C---:B------:R-:W-:Y:S01]  /*1080*/  LEA R4, P0, R5.reuse, R2, 0x6 ;  /* 0x0000000205047211 */ /* 0x040fe200078030ff */
[C---:B------:R-:W-:Y:S01]  /*1090*/  IMAD.WIDE.U32 R6, R14.reuse, c[0x0][0x1a8], R6 ;  /* 0x00006a000e067a25 */ /* 0x040fe200078e0006 */
[----:B------:R-:W-:Y:S01]  /*10a0*/  ULDC.64 UR4, c[0x0][0x180] ;  /* 0x0000600000047ab9 */ /* 0x000fe20000000a00 */
[----:B------:R-:W-:Y:S01]  /*10b0*/  STL [R1+0x50], R37 ;  /* 0x0000502501007387 */ /* 0x000fe20000100800 */
[----:B------:R-:W-:Y:S01]  /*10c0*/  LEA.HI.X R5, R5, R3, R8, 0x6, P0 ;  /* 0x0000000305057211 */ /* 0x000fe200000f3408 */
[----:B------:R-:W-:Y:S01]  /*10d0*/  IMAD R0, R14, c[0x0][0x1ac], R0 ;  /* 0x00006b000e007a24 */ /* 0x000fe200078e0200 */
[----:B------:R-:W-:Y:S01]  /*10e0*/  LEA R8, P0, R6, c[0x0][0x190], 0x1 ;  /* 0x0000640006087a11 */ /* 0x000fe200078008ff */
[----:B------:R2:W-:Y:S01]  /*10f0*/  LDGSTS.E.BYPASS.LTC128B.128 [R37+0xe080], [R2.64+0x180], !P5 ;  /* 0x0e08018002257fae */ /* 0x0005e2000e901d54 */
[----:B------:R-:W-:Y:S01]  /*1100*/  ISETP.GE.AND P5, PT, R12, c[0x0][0x19c], PT ;  /* 0x000067000c007a0c */ /* 0x000fe20003fa6270 */
[----:B------:R-:W-:Y:S01]  /*1110*/  IMAD.IADD R0, R7, 0x1, R0 ;  /* 0x0000000107007824 */ /* 0x000fe200078e0200 */
[----:B------:R-:W-:Y:S01]  /*1120*/  UIMAD UR4, UR25, UR4, URZ ;  /* 0x00000004190472a4 */ /* 0x000fe2000f8e023f */
[----:B------:R3:W-:Y:S01]  /*1130*/  LDGSTS.E.BYPASS.LTC128B.128 [R37+0x9080], [R4.64], !P2 ;  /* 0x0908000004257fae */ /* 0x0007e2000d101d54 */
[----:B------:R-:W-:Y:S01]  /*1140*/  ISETP.LT.OR P2, PT, R10, 0x1, P5 ;  /* 0x000000010a00780c */ /* 0x000fe20002f41670 */
[----:B------:R-:W-:Y:S01]  /*1150*/  IMAD.MOV.U32 R7, RZ, RZ, c[0x0][0x1a8] ;  /* 0x00006a00ff077624 */ /* 0x000fe200078e00ff */
[----:B------:R-:W-:Y:S01]  /*1160*/  LEA.HI.X R9, R6, c[0x0][0x194], R0, 0x1, P0 ;  /* 0x0000650006097a11 */ /* 0x000fe200000f0c00 */
[----:B------:R3:W-:Y:S01]  /*1170*/  LDGSTS.E.BYPASS.LTC128B.128 [R37+0xb080], [R4.64+0x80], !P4 ;  /* 0x0b08008004257fae */ /* 0x0007e2000e101d54 */
[----:B------:R-:W-:Y:S01]  /*1180*/  ISETP.GE.AND P4, PT, R28, c[0x0][0x19c], PT ;  /* 0x000067001c007a0c */ /* 0x000fe20003f86270 */
[----:B------:R-:W-:Y:S01]  /*1190*/  IMAD R0, R39, c[0x0][0x178], RZ ;  /* 0x00005e0027007a24 */ /* 0x000fe200078e02ff */
[C---:B------:R-:W-:Y:S01]  /*11a0*/  ISETP.LT.OR P5, PT, R10.reuse, 0x21, P5 ;  /* 0x000000210a00780c */ /* 0x040fe20002fa1670 */
[----:B------:R3:W-:Y:S01]  /*11b0*/  LDGSTS.E.BYPASS.LTC128B.128 [R37+0xd080], [R4.64+0x100], !P6 ;  /* 0x0d08010004257fae */ /* 0x0007e2000f101d54 */
[----:B------:R-:W-:Y:S01]  /*11c0*/  ISETP.LT.OR P6, PT, R10, 0x1, P4 ;  /* 0x000000010a00780c */ /* 0x000fe200027c1670 */
[----:B------:R-:W-:Y:S01]  /*11d0*/  IMAD R0, R38, c[0x0][0x17c], R0 ;  /* 0x00005f0026007a24 */ /* 0x000fe200078e0200 */
[C---:B------:R-:W-:Y:S01]  /*11e0*/  ISETP.LT.OR P4, PT, R10.reuse, 0x21, P4 ;  /* 0x000000210a00780c */ /* 0x040fe20002781670 */
[----:B------:R3:W-:Y:S01]  /*11f0*/  LDGSTS.E.BYPASS.LTC128B.128 [R37+0xf080], [R4.64+0x180], !P3 ;  /* 0x0f08018004257fae */ /* 0x0007e2000d901d54 */
[----:B------:R-:W-:Y:S01]  /*1200*/  ISETP.GE.AND P3, PT, R29, c[0x0][0x19c], PT ;  /* 0x000067001d007a0c */ /* 0x000fe20003f66270 */
[----:B------:R-:W-:Y:S01]  /*1210*/  UIMAD UR26, UR24, UR5, UR4 ;  /* 0x00000005181a72a4 */ /* 0x000fe2000f8e0204 */
[----:B------:R-:W-:Y:S01]  /*1220*/  CS2R R134, SRZ ;  /* 0x0000000000867805 */ /* 0x000fe2000001ff00 */
[----:B------:R-:W0:Y:S01]  /*1230*/  LDGDEPBAR ;  /* 0x00000000000079af */ /* 0x000e220000000000 */
[C---:B------:R-:W-:Y:S01]  /*1240*/  ISETP.LT.OR P0, PT, R10.reuse, 0x1, P3 ;  /* 0x000000010a00780c */ /* 0x040fe20001f01670 */
[----:B------:R-:W-:Y:S01]  /*1250*/  ULDC.64 UR4, c[0x0][0x210] ;  /* 0x0000840000047ab9 */ /* 0x000fe20000000a00 */
[----:B------:R-:W-:Y:S01]  /*1260*/  ISETP.LT.OR P3, PT, R10, 0x21, P3 ;  /* 0x000000210a00780c */ /* 0x000fe20001f61670 */
[----:B------:R4:W-:Y:S01]  /*1270*/  LDGSTS.E.BYPASS.LTC128B.128 [R37+0x80], [R8.64], !P2 ;  /* 0x0008000008257fae */ /* 0x0009e2000d101d54 */
[----:B------:R-:W-:Y:S01]  /*1280*/  ISETP.GE.AND P2, PT, R30, c[0x0][0x19c], PT ;  /* 0x000067001e007a0c */ /* 0x000fe20003f46270 */
[----:B------:R-:W-:Y:S01]  /*1290*/  UIMAD UR25, UR25, UR4, URZ ;  /* 0x00000004191972a4 */ /* 0x000fe2000f8e023f */
[----:B--2---:R-:W-:Y:S01]  /*12a0*/  IMAD.WIDE.U32 R2, R38, c[0x0][0x178], R12 ;  /* 0x00005e0026027a25 */ /* 0x004fe200078e000c */
[----:B------:R4:W-:Y:S01]  /*12b0*/  LDGSTS.E.BYPASS.LTC128B.128 [R37+0x2080], [R8.64+0x80], !P6 ;  /* 0x0208008008257fae */ /* 0x0009e2000f101d54 */
[C---:B------:R-:W-:Y:S01]  /*12c0*/  ISETP.LT.OR P6, PT, R10.reuse, 0x1, P2 ;  /* 0x000000010a00780c */ /* 0x040fe200017c1670 */
[----:B------:R-:W-:Y:S01]  /*12d0*/  UIMAD UR25, UR24, UR5, UR25 ;  /* 0x00000005181972a4 */ /* 0x000fe2000f8e0219 */
[----:B------:R-:W-:Y:S01]  /*12e0*/  ISETP.LT.OR P2, PT, R10, 0x21, P2 ;  /* 0x000000210a00780c */ /* 0x000fe20001741670 */
[----:B------:R-:W-:Y:S01]  /*12f0*/  USHF.L.U64.HI UR7, UR6, UR27, UR7 ;  /* 0x0000001b06077299 */ /* 0x000fe20008010207 */
[----:B------:R-:W-:Y:S01]  /*1300*/  STL.64 [R1+0xb0], R142 ;  /* 0x0000b08e01007387 */ /* 0x000fe20000100a00 */
[----:B------:R-:W-:Y:S01]  /*1310*/  ULDC.64 UR4, c[0x0][0x188] ;  /* 0x0000620000047ab9 */ /* 0x000fe20000000a00 */
[----:B------:R-:W-:Y:S01]  /*1320*/  CS2R R132, SRZ ;  /* 0x0000000000847805 */ /* 0x000fe2000001ff00 */
[----:B------:R-:W-:Y:S01]  /*1330*/  UIMAD UR4, UR9, UR4, URZ ;  /* 0x00000004090472a4 */ /* 0x000fe2000f8e023f */
[----:B------:R4:W-:Y:S01]  /*1340*/  LDGSTS.E.BYPASS.LTC128B.128 [R37+0x4080], [R8.64+0x100], !P0 ;  /* 0x0408010008257fae */ /* 0x0009e2000c101d54 */
[C---:B------:R-:W-:Y:S01]  /*1350*/  LEA R6, P0, R7.reuse, R8, 0x6 ;  /* 0x0000000807067211 */ /* 0x040fe200078030ff */
[----:B------:R-:W-:Y:S01]  /*1360*/  USHF.L.U32 UR6, UR6, 0x5, URZ ;  /* 0x0000000506067899 */ /* 0x000fe2000800063f */
[----:B------:R-:W-:Y:S01]  /*1370*/  CS2R R130, SRZ ;  /* 0x0000000000827805 */ /* 0x000fe2000001ff00 */
[----:B------:R-:W-:Y:S01]  /*1380*/  UIMAD UR7, UR7, UR12, URZ ;  /* 0x0000000c070772a4 */ /* 0x000fe2000f8e023f */
[----:B------:R-:W-:Y:S01]  /*1390*/  LEA.HI.X R7, R7, R9, R11, 0x6, P0 ;  /* 0x0000000907077211 */ /* 0x000fe200000f340b */
[----:B---3--:R-:W-:Y:S01]  /*13a0*/  IMAD.IADD R5, R3, 0x1, R0 ;  /* 0x0000000103057824 */ /* 0x008fe200078e0200 */
[----:B------:R-:W-:Y:S01]  /*13b0*/  LOP3.LUT P0, RZ, R18, 0x4, RZ, 0xc0, !PT ;  /* 0x0000000412ff7812 */ /* 0x000fe2000780c0ff */
[----:B------:R-:W-:Y:S01]  /*13c0*/  IMAD R0, R39, c[0x0][0x208], RZ ;  /* 0x0000820027007a24 */ /* 0x000fe200078e02ff */
[----:B------:R4:W-:Y:S01]  /*13d0*/  LDGSTS.E.BYPASS.LTC128B.128 [R37+0x6080], [R8.64+0x180], !P6 ;  /* 0x0608018008257fae */ /* 0x0009e2000f101d54 */
[----:B------:R-:W-:Y:S01]  /*13e0*/  IMAD.MOV.U32 R4, RZ, RZ, R2 ;  /* 0x000000ffff047224 */ /* 0x000fe200078e0002 */
[----:B------:R-:W-:Y:S01]  /*13f0*/  LOP3.LUT P6, RZ, R17, 0x2, RZ, 0xc0, !PT ;  /* 0x0000000211ff7812 */ /* 0x000fe200078cc0ff */
[----:B------:R-:W-:Y:S01]  /*1400*/  IMAD R10, R38, c[0x0][0x20c], R0 ;  /* 0x00008300260a7a24 */ /* 0x000fe200078e0200 */
[----:B------:R2:W-:Y:S01]  /*1410*/  LDGSTS.E.BYPASS.LTC128B.128 [R37+0x1080], [R6.64], !P5 ;  /* 0x0108000006257fae */ /* 0x0005e2000e901d54 */
[----:B------:R-:W-:Y:S01]  /*1420*/  IMAD.SHL.U32 R0, R18, 0x40, RZ ;  /* 0x0000004012007824 */ /* 0x000fe200078e00ff */
[----:B------:R-:W-:Y:S01]  /*1430*/  SHF.R.S32.HI R18, RZ, 0x5, R23 ;  /* 0x00000005ff127819 */ /* 0x000fe20000011417 */
[----:B------:R-:W-:Y:S01]  /*1440*/  IMAD.WIDE.U32 R2, R38, c[0x0][0x208], R12 ;  /* 0x0000820026027a25 */ /* 0x000fe200078e000c */
[----:B------:R2:W-:Y:S01]  /*1450*/  LDGSTS.E.BYPASS.LTC128B.128 [R37+0x3080], [R6.64+0x80], !P4 ;  /* 0x0308008006257fae */ /* 0x0005e2000e101d54 */
[----:B------:R-:W-:Y:S01]  /*1460*/  CS2R R128, SRZ ;  /* 0x0000000000807805 */ /* 0x000fe2000001ff00 */
[----:B------:R-:W-:Y:S01]  /*1470*/  LOP3.LUT R0, R0, 0x1c0, RZ, 0xc0, !PT ;  /* 0x000001c000007812 */ /* 0x000fe200078ec0ff */
[----:B------:R-:W-:Y:S01]  /*1480*/  IMAD.SHL.U32 R11, R20, 0x8, RZ ;  /* 0x00000008140b7824 */ /* 0x000fe200078e00ff */
[----:B------:R2:W-:Y:S01]  /*1490*/  LDGSTS.E.BYPASS.LTC128B.128 [R37+0x5080], [R6.64+0x100], !P3 ;  /* 0x0508010006257fae */ /* 0x0005e2000d901d54 */
[----:B------:R-:W-:Y:S01]  /*14a0*/  IMAD.IADD R3, R3, 0x1, R10 ;  /* 0x0000000103037824 */ /* 0x000fe200078e020a */
[----:B------:R-:W-:Y:S01]  /*14b0*/  LEA.HI R10, R23, R18, RZ, 0x1 ;  /* 0x00000012170a7211 */ /* 0x000fe200078f08ff */
[----:B------:R-:W-:Y:S01]  /*14c0*/  CS2R R126, SRZ ;  /* 0x00000000007e7805 */ /* 0x000fe2000001ff00 */
[----:B------:R-:W-:Y:S01]  /*14d0*/  LOP3.LUT R24, R11, 0x18, RZ, 0xc0, !PT ;  /* 0x000000180b187812 */ /* 0x000fe200078ec0ff */
[----:B------:R2:W-:Y:S01]  /*14e0*/  LDGSTS.E.BYPASS.LTC128B.128 [R37+0x7080], [R6.64+0x180], !P2 ;  /* 0x0708018006257fae */ /* 0x0005e2000d101d54 */
[----:B------:R-:W-:Y:S01]  /*14f0*/  SHF.R.U32.HI R11, RZ, 0x3, R0 ;  /* 0x00000003ff0b7819 */ /* 0x000fe20000011600 */
[----:B------:R-:W-:Y:S01]  /*1500*/  CS2R R124, SRZ ;  /* 0x00000000007c7805 */ /* 0x000fe2000001ff00 */
[----:B------:R-:W-:Y:S01]  /*1510*/  LOP3.LUT R10, R10, 0xfffffffe, RZ, 0xc0, !PT ;  /* 0xfffffffe0a0a7812 */ /* 0x000fe200078ec0ff */
[----:B------:R-:W0:Y:S01]  /*1520*/  LDGDEPBAR ;  /* 0x00000000000079af */ /* 0x000e220000000000 */
[----:B------:R-:W-:Y:S01]  /*1530*/  LOP3.LUT R11, R11, R0, R24, 0x1e, !PT ;  /* 0x000000000b0b7212 */ /* 0x000fe200078e1e18 */
[----:B------:R-:W-:Y:S01]  /*1540*/  CS2R R122, SRZ ;  /* 0x00000000007a7805 */ /* 0x000fe2000001ff00 */
[----:B------:R-:W-:Y:S01]  /*1550*/  LOP3.LUT R0, R19, 0x3ffffffc, RZ, 0xc0, !PT ;  /* 0x3ffffffc13007812 */ /* 0x000fe200078ec0ff */
[----:B------:R-:W-:Y:S01]  /*1560*/  IMAD.IADD R19, R18, 0x1, -R10 ;  /* 0x0000000112137824 */ /* 0x000fe200078e0a0a */
[----:B------:R-:W-:Y:S01]  /*1570*/  CS2R R120, SRZ ;  /* 0x0000000000787805 */ /* 0x000fe2000001ff00 */
[----:B------:R-:W-:Y:S01]  /*1580*/  IMAD.U32 R10, RZ, RZ, UR24 ;  /* 0x00000018ff0a7e24 */ /* 0x000fe2000f8e00ff */
[----:B------:R-:W-:Y:S01]  /*1590*/  UIMAD UR24, UR11, UR5, UR4 ;  /* 0x000000050b1872a4 */ /* 0x000fe2000f8e0204 */
[----:B------:R-:W-:Y:S01]  /*15a0*/  IMAD.IADD R0, R76, 0x1, -R0 ;  /* 0x000000014c007824 */ /* 0x000fe200078e0a00 */
[----:B------:R-:W-:Y:S01]  /*15b0*/  CS2R R118, SRZ ;  /* 0x0000000000767805 */ /* 0x000fe2000001ff00 */
[----:B------:R-:W-:Y:S01]  /*15c0*/  IMAD.SHL.U32 R25, R19, 0x400, RZ ;  /* 0x0000040013197824 */ /* 0x000fe200078e00ff */
[----:B------:R-:W-:Y:S01]  /*15d0*/  ULDC.64 UR4, c[0x0][0x178] ;  /* 0x00005e0000047ab9 */ /* 0x000fe20000000a00 */
[----:B------:R-:W-:Y:S01]  /*15e0*/  IMAD.WIDE.U32 R2, R10, c[0x0][0x210], R2 ;  /* 0x000084000a027a25 */ /* 0x000fe200078e0002 */
[----:B------:R-:W-:Y:S01]  /*15f0*/  UIMAD.WIDE.U32 UR28, UR12, UR4, URZ ;  /* 0x000000040c1c72a5 */ /* 0x000fe2000f8e003f */
[----:B------:R-:W-:Y:S01]  /*1600*/  CS2R R116, SRZ ;  /* 0x0000000000747805 */ /* 0x000fe2000001ff00 */
[----:B------:R-:W-:Y:S01]  /*1610*/  CS2R R114, SRZ ;  /* 0x0000000000727805 */ /* 0x000fe2000001ff00 */
[----:B------:R-:W-:Y:S01]  /*1620*/  IMAD R0, R0, 0x2, R25 ;  /* 0x0000000200007824 */ /* 0x000fe200078e0219 */
[----:B------:R-:W-:Y:S01]  /*1630*/  IADD3 R3, R3, UR25, RZ ;  /* 0x0000001903037c10 */ /* 0x000fe2000fffe0ff */
[----:B------:R-:W-:Y:S01]  /*1640*/  IMAD.WIDE.U32 R4, R10, c[0x0][0x180], R4 ;  /* 0x000060000a047a25 */ /* 0x000fe200078e0004 */
[----:B------:R-:W-:Y:S01]  /*1650*/  USHF.R.S32.HI UR25, URZ, 0x1f, UR12 ;  /* 0x0000001f3f197899 */ /* 0x000fe2000801140c */
[----:B------:R-:W-:Y:S01]  /*1660*/  CS2R R112, SRZ ;  /* 0x0000000000707805 */ /* 0x000fe2000001ff00 */
[----:B------:R-:W-:Y:S01]  /*1670*/  CS2R R110, SRZ ;  /* 0x00000000006e7805 */ /* 0x000fe2000001ff00 */
[----:B------:R-:W-:Y:S01]  /*1680*/  IMAD.IADD R0, R0, 0x1, R11 ;  /* 0x0000000100007824 */ /* 0x000fe200078e020b */
[----:B------:R-:W-:Y:S01]  /*1690*/  IADD3 R5, R5, UR26, RZ ;  /* 0x0000001a05057c10 */ /* 0x000fe2000fffe0ff */
[----:B------:R-:W-:Y:S01]  /*16a0*/  UIMAD UR26, UR25, UR4, URZ ;  /* 0x00000004191a72a4 */ /* 0x000fe2000f8e023f */
[----:B----4-:R-:W-:Y:S01]  /*16b0*/  IMAD.U32 R9, RZ, RZ, UR11 ;  /* 0x0000000bff097e24 */ /* 0x010fe2000f8e00ff */
[----:B------:R-:W-:Y:S01]  /*16c0*/  UIMAD UR7, UR25, UR6, UR7 ;  /* 0x00000006190772a4 */ /* 0x000fe2000f8e0207 */
[----:B------:R-:W-:Y:S01]  /*16d0*/  IMAD.SHL.U32 R33, R0, 0x2, RZ ;  /* 0x0000000200217824 */ /* 0x000fe200078e00ff */
[----:B------:R-:W-:Y:S01]  /*16e0*/  UIMAD UR26, UR12, UR5, UR26 ;  /* 0x000000050c1a72a4 */ /* 0x000fe2000f8e021a */
[----:B------:R-:W-:Y:S01]  /*16f0*/  IMAD.U32 R8, RZ, RZ, UR11 ;  /* 0x0000000bff087e24 */ /* 0x000fe2000f8e00ff */
[----:B------:R-:W-:-:S04]  /*1700*/  DEPBAR.LE SB0, 0x1 ;  /* 0x000080400000791a */ /* 0x000fc80000000000 */
[C---:B------:R-:W-:Y:S01]  /*1710*/  IADD3 R0, R33.reuse, 0x14180, RZ ;  /* 0x0001418021007810 */ /* 0x040fe20007ffe0ff */
[----:B------:R-:W-:Y:S01]  /*1720*/  ULDC.64 UR4, c[0x0][0x218] ;  /* 0x0000860000047ab9 */ /* 0x000fe20000000a00 */
[----:B------:R-:W-:Y:S01]  /*1730*/  IADD3 R11, R33, 0x141c0, RZ ;  /* 0x000141c0210b7810 */ /* 0x000fe20007ffe0ff */
[----:B------:R-:W-:Y:S01]  /*1740*/  UIMAD UR4, UR9, UR4, URZ ;  /* 0x00000004090472a4 */ /* 0x000fe2000f8e023f */
[----:B------:R-:W-:Y:S01]  /*1750*/  @P0 IADD3 R11, R0, -0x40, RZ ;  /* 0xffffffc0000b0810 */ /* 0x000fe20007ffe0ff */
[----:B------:R-:W-:Y:S01]  /*1760*/  IMAD.SHL.U32 R0, R17, 0x40, RZ ;  /* 0x0000004011007824 */ /* 0x000fe200078e00ff */
[----:B------:R-:W-:Y:S01]  /*1770*/  UIADD3 UR26, UR29, UR26, URZ ;  /* 0x0000001a1d1a7290 */ /* 0x000fe2000fffe03f */
[----:B------:R-:W-:Y:S01]  /*1780*/  IMAD.WIDE.U32 R40, R9, c[0x0][0x188], R4 ;  /* 0x0000620009287a25 */ /* 0x000fe200078e0004 */
[----:B------:R-:W-:Y:S01]  /*1790*/  UIMAD UR4, UR11, UR5, UR4 ;  /* 0x000000050b0472a4 */ /* 0x000fe2000f8e0204 */
[----:B------:R3:W-:Y:S01]  /*17a0*/  STL [R1+0x68], R33 ;  /* 0x0000682101007387 */ /* 0x0007e20000100800 */
[----:B------:R-:W-:Y:S01]  /*17b0*/  LOP3.LUT R13, R0, 0x1c0, RZ, 0xc0, !PT ;  /* 0x000001c0000d7812 */ /* 0x000fe200078ec0ff */
[----:B------:R-:W-:Y:S01]  /*17c0*/  IMAD.WIDE.U32 R14, R8, c[0x0][0x218], R2 ;  /* 0x00008600080e7a25 */ /* 0x000fe200078e0002 */
[----:B------:R-:W-:Y:S01]  /*17d0*/  SHF.R.S32.HI R3, RZ, 0x1f, R20 ;  /* 0x0000001fff037819 */ /* 0x000fe20000011414 */
[----:B------:R4:W-:Y:S01]  /*17e0*/  STL [R1+0x6c], R11 ;  /* 0x00006c0b01007387 */ /* 0x0009e20000100800 */
[----:B------:R-:W-:Y:S01]  /*17f0*/  LOP3.LUT R2, R13, 0x8, R27, 0xf8, !PT ;  /* 0x000000080d027812 */ /* 0x000fe200078ef81b */
[----:B------:R-:W-:Y:S01]  /*1800*/  IMAD.U32 R4, RZ, RZ, UR28 ;  /* 0x0000001cff047e24 */ /* 0x000fe2000f8e00ff */
[----:B------:R-:W-:Y:S01]  /*1810*/  SHF.R.U32.HI R16, RZ, 0x3, R13 ;  /* 0x00000003ff107819 */ /* 0x000fe2000001160d */
[----:B------:R-:W-:Y:S01]  /*1820*/  IMAD.U32 R9, RZ, RZ, UR26 ;  /* 0x0000001aff097e24 */ /* 0x000fe2000f8e00ff */
[----:B------:R-:W-:Y:S01]  /*1830*/  STL.64 [R1+0xa0], R40 ;  /* 0x0000a02801007387 */ /* 0x000fe20000100a00 */
[----:B------:R-:W-:Y:S01]  /*1840*/  IMAD.U32 R5, RZ, RZ, UR29 ;  /* 0x0000001dff057e24 */ /* 0x000fe2000f8e00ff */
[----:B------:R-:W-:Y:S01]  /*1850*/  LEA R8, P5, R4, R40, 0x5 ;  /* 0x0000002804087211 */ /* 0x000fe200078a28ff */
[----:B------:R-:W-:Y:S01]  /*1860*/  IMAD.U32 R5, RZ, RZ, UR6 ;  /* 0x00000006ff057e24 */ /* 0x000fe2000f8e00ff */
[----:B------:R-:W-:Y:S01]  /*1870*/  LOP3.LUT R2, R2, R16, RZ, 0x3c, !PT ;  /* 0x0000001002027212 */ /* 0x000fe200078e3cff */
[----:B------:R-:W-:Y:S01]  /*1880*/  IMAD.MOV.U32 R10, RZ, RZ, R14 ;  /* 0x000000ffff0a7224 */ /* 0x000fe200078e000e */
[----:B------:R-:W-:Y:S01]  /*1890*/  STL.64 [R1+0x98], R14 ;  /* 0x0000980e01007387 */ /* 0x000fe20000100a00 */
[----:B------:R-:W-:Y:S01]  /*18a0*/  IMAD R0, R22, 0x800, R21 ;  /* 0x0000080016007824 */ /* 0x000fe200078e0215 */
[----:B------:R-:W-:Y:S01]  /*18b0*/  LOP3.LUT P0, RZ, R17, 0x4, RZ, 0xc0, !PT ;  /* 0x0000000411ff7812 */ /* 0x000fe2000780c0ff */
[----:B------:R-:W-:Y:S01]  /*18c0*/  IMAD.SHL.U32 R18, R18, 0x8, RZ ;  /* 0x0000000812127824 */ /* 0x000fe200078e00ff */
[----:B--2---:R-:W-:Y:S01]  /*18d0*/  LEA R6, P3, R8, c[0x0][0x160], 0x1 ;  /* 0x0000580008067a11 */ /* 0x004fe200078608ff */
[----:B------:R-:W-:Y:S01]  /*18e0*/  IMAD.IADD R2, R0, 0x1, R2 ;  /* 0x0000000100027824 */ /* 0x000fe200078e0202 */
[----:B------:R-:W-:Y:S01]  /*18f0*/  CS2R R108, SRZ ;  /* 0x00000000006c7805 */ /* 0x000fe2000001ff00 */
[----:B------:R-:W-:Y:S01]  /*1900*/  CS2R R106, SRZ ;  /* 0x00000000006a7805 */ /* 0x000fe2000001ff00 */
[----:B------:R-:W-:Y:S01]  /*1910*/  CS2R R104, SRZ ;  /* 0x0000000000687805 */ /* 0x000fe2000001ff00 */
[----:B------:R-:W-:Y:S01]  /*1920*/  IMAD.SHL.U32 R2, R2, 0x2, RZ ;  /* 0x0000000202027824 */ /* 0x000fe200078e00ff */
[----:B---3--:R-:W-:Y:S01]  /*1930*/  IADD3 R33, R41, UR24, RZ ;  /* 0x0000001829217c10 */ /* 0x008fe2000fffe0ff */
[----:B------:R-:W-:Y:S01]  /*1940*/  BAR.SYNC.DEFER_BLOCKING 0x0 ;  /* 0x0000000000007b1d */ /* 0x000fe20000010000 */
[----:B------:R-:W-:Y:S01]  /*1950*/  CS2R R102, SRZ ;  /* 0x0000000000667805 */ /* 0x000fe2000001ff00 */
[----:B------:R-:W-:Y:S01]  /*1960*/  CS2R R100, SRZ ;  /* 0x0000000000647805 */ /* 0x000fe2000001ff00 */
[----:B----4-:R-:W-:Y:S01]  /*1970*/  IADD3 R11, R15, UR4, RZ ;  /* 0x000000040f0b7c10 */ /* 0x010fe2000fffe0ff */
[----:B------:R-:W-:Y:S01]  /*1980*/  CS2R R98, SRZ ;  /* 0x0000000000627805 */ /* 0x000fe2000001ff00 */
[----:B------:R-:W-:Y:S01]  /*1990*/  LEA.HI.X R9, R4, R33, R9, 0x5, P5 ;  /* 0x0000002104097211 */ /* 0x000fe200028f2c09 */
[----:B------:R-:W-:Y:S01]  /*19a0*/  STL [R1+0xac], R33 ;  /* 0x0000ac2101007387 */ /* 0x000fe20000100800 */
[----:B------:R-:W-:Y:S01]  /*19b0*/  ULDC UR4, c[0x0][0x168] ;  /* 0x00005a0000047ab9 */ /* 0x000fe20000000800 */
[----:B------:R-:W-:Y:S01]  /*19c0*/  IMAD.WIDE.U32 R4, R5, UR12, R10 ;  /* 0x0000000c05047c25 */ /* 0x000fe2000f8e000a */
[----:B------:R-:W-:Y:S01]  /*19d0*/  LEA.HI.X R7, R8, c[0x0][0x164], R9, 0x1, P3 ;  /* 0x0000590008077a11 */ /* 0x000fe200018f0c09 */
[----:B------:R2:W-:Y:S01]  /*19e0*/  STL.64 [R1+0x90], R10 ;  /* 0x0000900a01007387 */ /* 0x0005e20000100a00 */
[----:B------:R-:W-:Y:S01]  /*19f0*/  UIADD3 UR4, -UR8, UR4, URZ ;  /* 0x0000000408047290 */ /* 0x000fe2000fffe13f */
[----:B------:R-:W-:Y:S01]  /*1a00*/  CS2R R96, SRZ ;  /* 0x0000000000607805 */ /* 0x000fe2000001ff00 */
[----:B------:R-:W-:Y:S01]  /*1a10*/  IADD3 R0, R5, UR7, RZ ;  /* 0x0000000705007c10 */ /* 0x000fe2000fffe0ff */
[----:B------:R-:W-:Y:S01]  /*1a20*/  STL [R1+0x28], R2 ;  /* 0x0000280201007387 */ /* 0x000fe20000100800 */
[----:B------:R-:W-:Y:S01]  /*1a30*/  UMOV UR8, 0x1 ;  /* 0x0000000100087882 */ /* 0x000fe20000000000 */
[----:B------:R-:W-:Y:S01]  /*1a40*/  CS2R R94, SRZ ;  /* 0x00000000005e7805 */ /* 0x000fe2000001ff00 */
[----:B------:R-:W-:Y:S01]  /*1a50*/  ULDC UR7, c[0x0][0x198] ;  /* 0x0000660000077ab9 */ /* 0x000fe20000000800 */
[----:B------:R-:W-:Y:S01]  /*1a60*/  CS2R R92, SRZ ;  /* 0x00000000005c7805 */ /* 0x000fe2000001ff00 */
[----:B------:R-:W-:Y:S01]  /*1a70*/  UIADD3 UR7, -UR13, UR7, UR8 ;  /* 0x000000070d077290 */ /* 0x000fe2000fffe108 */
[----:B------:R-:W-:Y:S01]  /*1a80*/  CS2R R90, SRZ ;  /* 0x00000000005a7805 */ /* 0x000fe2000001ff00 */
[----:B------:R-:W-:Y:S01]  /*1a90*/  CS2R R88, SRZ ;  /* 0x0000000000587805 */ /* 0x000fe2000001ff00 */
[----:B------:R-:W-:Y:S01]  /*1aa0*/  CS2R R86, SRZ ;  /* 0x0000000000567805 */ /* 0x000fe2000001ff00 */
[----:B------:R-:W-:Y:S01]  /*1ab0*/  CS2R R84, SRZ ;  /* 0x0000000000547805 */ /* 0x000fe2000001ff00 */
[----:B------:R-:W3:Y:S01]  /*1ac0*/  LDSM.16.M88.4 R164, [R2+0x8080] ;  /* 0x0080800002a4783b */ /* 0x000ee20000000200 */
[----:B------:R-:W-:Y:S01]  /*1ad0*/  CS2R R82, SRZ ;  /* 0x0000000000527805 */ /* 0x000fe2000001ff00 */
[----:B------:R-:W-:Y:S01]  /*1ae0*/  CS2R R80, SRZ ;  /* 0x0000000000507805 */ /* 0x000fe2000001ff00 */
[----:B-1----:R-:W-:Y:S01]  /*1af0*/  CS2R R78, SRZ ;  /* 0x00000000004e7805 */ /* 0x002fe2000001ff00 */
[----:B------:R-:W1:Y:S01]  /*1b00*/  LDSM.16.M88.4 R180, [R2+0xa080] ;  /* 0x00a0800002b4783b */ /* 0x000e620000000200 */
[----:B------:R-:W-:Y:S01]  /*1b10*/  CS2R R74, SRZ ;  /* 0x00000000004a7805 */ /* 0x000fe2000001ff00 */
[----:B------:R-:W-:Y:S01]  /*1b20*/  CS2R R72, SRZ ;  /* 0x0000000000487805 */ /* 0x000fe2000001ff00 */
[----:B------:R-:W-:Y:S01]  /*1b30*/  CS2R R70, SRZ ;  /* 0x0000000000467805 */ /* 0x000fe2000001ff00 */
[----:B------:R-:W4:Y:S01]  /*1b40*/  LDSM.16.M88.4 R196, [R2+0xc080] ;  /* 0x00c0800002c4783b */ /* 0x000f220000000200 */
[----:B------:R-:W-:Y:S01]  /*1b50*/  CS2R R68, SRZ ;  /* 0x0000000000447805 */ /* 0x000fe2000001ff00 */
[----:B------:R-:W-:Y:S01]  /*1b60*/  CS2R R66, SRZ ;  /* 0x0000000000427805 */ /* 0x000fe2000001ff00 */
[----:B------:R-:W-:Y:S01]  /*1b70*/  CS2R R64, SRZ ;  /* 0x0000000000407805 */ /* 0x000fe2000001ff00 */
[----:B------:R5:W1:Y:S01]  /*1b80*/  LDSM.16.M88.4 R212, [R2+0xe080] ;  /* 0x00e0800002d4783b */ /* 0x000a620000000200 */
[C---:B--2---:R-:W-:Y:S01]  /*1b90*/  LEA R10, P2, R4.reuse, c[0x0][0x1f0], 0x1 ;  /* 0x00007c00040a7a11 */ /* 0x044fe200078408ff */
[----:B------:R-:W-:Y:S01]  /*1ba0*/  CS2R R62, SRZ ;  /* 0x00000000003e7805 */ /* 0x000fe2000001ff00 */
[----:B------:R-:W-:Y:S01]  /*1bb0*/  CS2R R60, SRZ ;  /* 0x00000000003c7805 */ /* 0x000fe2000001ff00 */
[----:B------:R-:W-:Y:S01]  /*1bc0*/  CS2R R58, SRZ ;  /* 0x00000000003a7805 */ /* 0x000fe2000001ff00 */
[----:B------:R-:W-:Y:S01]  /*1bd0*/  LEA.HI.X R11, R4, c[0x0][0x1f4], R0, 0x1, P2 ;  /* 0x00007d00040b7a11 */ /* 0x000fe200010f0c00 */
[----:B------:R-:W-:Y:S01]  /*1be0*/  CS2R R56, SRZ ;  /* 0x0000000000387805 */ /* 0x000fe2000001ff00 */
[----:B------:R-:W-:Y:S01]  /*1bf0*/  LEA.HI R0, R3, R20, RZ, 0x2 ;  /* 0x0000001403007211 */ /* 0x000fe200078f10ff */
[----:B------:R-:W-:Y:S01]  /*1c00*/  IMAD.MOV.U32 R3, RZ, RZ, 0x40 ;  /* 0x00000040ff037424 */ /* 0x000fe200078e00ff */
[----:B------:R-:W-:Y:S01]  /*1c10*/  ISETP.LT.AND P2, PT, R38, UR4, PT ;  /* 0x0000000426007c0c */ /* 0x000fe2000bf41270 */
[----:B------:R-:W-:Y:S01]  /*1c20*/  ULDC.64 UR4, c[0x0][0x240] ;  /* 0x0000900000047ab9 */ /* 0x000fe20000000a00 */
[----:B------:R-:W-:Y:S01]  /*1c30*/  LOP3.LUT R4, R0, 0x1ffffffc, RZ, 0xc0, !PT ;  /* 0x1ffffffc00047812 */ /* 0x000fe200078ec0ff */
[----:B------:R-:W-:Y:S01]  /*1c40*/  UIMAD UR4, UR9, UR4, URZ ;  /* 0x00000004090472a4 */ /* 0x000fe2000f8e023f */
[----:B------:R-:W-:Y:S01]  /*1c50*/  SEL R0, R141, 0xffffffe0, !P6 ;  /* 0xffffffe08d007807 */ /* 0x000fe20007000000 */
[----:B------:R-:W-:Y:S01]  /*1c60*/  CS2R R54, SRZ ;  /* 0x0000000000367805 */ /* 0x000fe2000001ff00 */
[----:B------:R-:W-:Y:S01]  /*1c70*/  SEL R3, R3, 0xffffffc0, !P0 ;  /* 0xffffffc003037807 */ /* 0x000fe20004000000 */
[----:B------:R-:W-:Y:S01]  /*1c80*/  IMAD.IADD R20, R20, 0x1, -R4 ;  /* 0x0000000114147824 */ /* 0x000fe200078e0a04 */
[----:B------:R-:W-:Y:S01]  /*1c90*/  ISETP.GE.OR P3, PT, R12, c[0x0][0x16c], !P2 ;  /* 0x00005b000c007a0c */ /* 0x000fe20005766670 */
[----:B------:R-:W-:Y:S01]  /*1ca0*/  IMAD.IADD R9, R2, 0x1, R0 ;  /* 0x0000000102097824 */ /* 0x000fe200078e0200 */
[----:B------:R-:W-:Y:S01]  /*1cb0*/  ISETP.GE.OR P6, PT, R28, c[0x0][0x16c], !P2 ;  /* 0x00005b001c007a0c */ /* 0x000fe200057c6670 */
[----:B------:R-:W-:Y:S01]  /*1cc0*/  IMAD.IADD R8, R2, 0x1, R3 ;  /* 0x0000000102087824 */ /* 0x000fe200078e0203 */
[----:B------:R-:W-:Y:S01]  /*1cd0*/  LOP3.LUT R0, R26, 0xfffffff0, RZ, 0xc0, !PT ;  /* 0xfffffff01a007812 */ /* 0x000fe200078ec0ff */
[----:B------:R-:W-:Y:S01]  /*1ce0*/  IMAD.IADD R5, R3, 0x1, R9 ;  /* 0x0000000103057824 */ /* 0x000fe200078e0209 */
[----:B------:R-:W2:Y:S01]  /*1cf0*/  LDSM.16.M88.4 R168, [R9+0x8080] ;  /* 0x0080800009a8783b */ /* 0x000ea20000000200 */
[----:B------:R-:W-:Y:S01]  /*1d00*/  ISETP.GE.OR P5, PT, R29, c[0x0][0x16c], !P2 ;  /* 0x00005b001d007a0c */ /* 0x000fe200057a6670 */
[----:B------:R-:W-:Y:S01]  /*1d10*/  UIMAD UR11, UR11, UR5, UR4 ;  /* 0x000000050b0b72a4 */ /* 0x000fe2000f8e0204 */
[----:B------:R-:W-:Y:S01]  /*1d20*/  ISETP.GE.OR P4, PT, R30, c[0x0][0x16c], !P2 ;  /* 0x00005b001e007a0c */ /* 0x000fe20005786670 */
[----:B------:R-:W1:Y:S01]  /*1d30*/  LDSM.16.M88.4 R172, [R8+0x8080] ;  /* 0x0080800008ac783b */ /* 0x000e620000000200 */
[----:B------:R-:W-:Y:S01]  /*1d40*/  IMAD.IADD R0, R76, 0x1, -R0 ;  /* 0x000000014c007824 */ /* 0x000fe200078e0a00 */
[----:B-----5:R-:W-:Y:S01]  /*1d50*/  LOP3.LUT R2, R23, 0xffffffe0, RZ, 0xc0, !PT ;  /* 0xffffffe017027812 */ /* 0x020fe200078ec0ff */
[----:B------:R-:W-:Y:S01]  /*1d60*/  ULDC UR4, c[0x0][0x2a0] ;  /* 0x0000a80000047ab9 */ /* 0x000fe20000000800 */
[----:B------:R-:W1:Y:S01]  /*1d70*/  LDSM.16.M88.4 R176, [R5+0x8080] ;  /* 0x0080800005b0783b */ /* 0x000e620000000200 */
[----:B------:R-:W-:Y:S01]  /*1d80*/  ISETP.GE.AND P0, PT, R12, c[0x0][0x16c], PT ;  /* 0x00005b000c007a0c */ /* 0x000fe20003f06270 */
[----:B------:R-:W-:Y:S01]  /*1d90*/  ULOP3.LUT UR4, URZ, UR4, URZ, 0x33, !UPT ;  /* 0x000000043f047292 */ /* 0x000fe2000f8e333f */
[----:B------:R-:W-:Y:S01]  /*1da0*/  IMAD.IADD R2, R76, 0x1, -R2 ;  /* 0x000000014c027824 */ /* 0x000fe200078e0a02 */
[----:B------:R-:W1:Y:S01]  /*1db0*/  LDSM.16.M88.4 R184, [R9+0xa080] ;  /* 0x00a0800009b8783b */ /* 0x000e620000000200 */
[----:B------:R-:W-:Y:S01]  /*1dc0*/  SEL R36, RZ, 0x1, P0 ;  /* 0x00000001ff247807 */ /* 0x000fe20000000000 */
[----:B------:R-:W-:Y:S01]  /*1dd0*/  CS2R R52, SRZ ;  /* 0x0000000000347805 */ /* 0x000fe2000001ff00 */
[----:B------:R-:W-:Y:S01]  /*1de0*/  ISETP.GE.AND P0, PT, R30, c[0x0][0x16c], PT ;  /* 0x00005b001e007a0c */ /* 0x000fe20003f06270 */
[----:B------:R-:W1:Y:S01]  /*1df0*/  LDSM.16.M88.4 R188, [R8+0xa080] ;  /* 0x00a0800008bc783b */ /* 0x000e620000000200 */
[----:B------:R-:W-:Y:S01]  /*1e00*/  CS2R R50, SRZ ;  /* 0x0000000000327805 */ /* 0x000fe2000001ff00 */
[----:B------:R-:W-:Y:S01]  /*1e10*/  CS2R R48, SRZ ;  /* 0x0000000000307805 */ /* 0x000fe2000001ff00 */
[----:B------:R-:W-:Y:S01]  /*1e20*/  SEL R26, RZ, 0x8, P0 ;  /* 0x00000008ff1a7807 */ /* 0x000fe20000000000 */
[----:B------:R-:W1:Y:S01]  /*1e30*/  LDSM.16.M88.4 R192, [R5+0xa080] ;  /* 0x00a0800005c0783b */ /* 0x000e620000000200 */
[----:B------:R-:W-:Y:S01]  /*1e40*/  @!P1 LEA R4, P0, R31, c[0x0][0x258], 0x2 ;  /* 0x000096001f049a11 */ /* 0x000fe200078010ff */
[----:B------:R-:W-:Y:S01]  /*1e50*/  CS2R R46, SRZ ;  /* 0x00000000002e7805 */ /* 0x000fe2000001ff00 */
[----:B------:R-:W-:Y:S01]  /*1e60*/  CS2R R44, SRZ ;  /* 0x00000000002c7805 */ /* 0x000fe2000001ff00 */
[----:B------:R-:W1:Y:S01]  /*1e70*/  LDSM.16.M88.4 R200, [R9+0xc080] ;  /* 0x00c0800009c8783b */ /* 0x000e620000000200 */
[----:B------:R-:W-:Y:S01]  /*1e80*/  CS2R R42, SRZ ;  /* 0x00000000002a7805 */ /* 0x000fe2000001ff00 */
[----:B------:R-:W-:Y:S01]  /*1e90*/  CS2R R40, SRZ ;  /* 0x0000000000287805 */ /* 0x000fe2000001ff00 */
[----:B------:R-:W-:Y:S01]  /*1ea0*/  CS2R R38, SRZ ;  /* 0x0000000000267805 */ /* 0x000fe2000001ff00 */
[----:B------:R-:W1:Y:S01]  /*1eb0*/  LDSM.16.M88.4 R204, [R8+0xc080] ;  /* 0x00c0800008cc783b */ /* 0x000e620000000200 */
[----:B------:R-:W-:-:S02]  /*1ec0*/  ULDC UR5, c[0x0][0x2a8] ;  /* 0x0000aa0000057ab9 */ /* 0x000fc40000000800 */
[----:B------:R-:W-:Y:S01]  /*1ed0*/  UISETP.GT.AND UP2, UPT, UR10, -0x1, UPT ;  /* 0xffffffff0a00788c */ /* 0x000fe2000bf44270 */
[----:B------:R-:W1:Y:S01]  /*1ee0*/  LDSM.16.M88.4 R208, [R5+0xc080] ;  /* 0x00c0800005d0783b */ /* 0x000e620000000200 */
[----:B------:R-:W-:Y:S02]  /*1ef0*/  ULDC UR6, c[0x0][0x168] ;  /* 0x00005a0000067ab9 */ /* 0x000fe40000000800 */
[----:B------:R-:W-:Y:S01]  /*1f00*/  UISETP.LE.AND UP1, UPT, UR8, UR5, UPT ;  /* 0x000000050800728c */ /* 0x000fe2000bf23270 */
[----:B------:R-:W1:Y:S04]  /*1f10*/  LDSM.16.M88.4 R216, [R9+0xe080] ;  /* 0x00e0800009d8783b */ /* 0x000e680000000200 */
[----:B------:R-:W1:Y:S04]  /*1f20*/  LDSM.16.M88.4 R220, [R8+0xe080] ;  /* 0x00e0800008dc783b */ /* 0x000e680000000200 */
[----:B------:R-:W1:Y:S04]  /*1f30*/  LDSM.16.M88.4 R224, [R5+0xe080] ;  /* 0x00e0800005e0783b */ /* 0x000e680000000200 */
[----:B------:R-:W-:Y:S06]  /*1f40*/  BAR.SYNC.DEFER_BLOCKING 0x0 ;  /* 0x0000000000007b1d */ /* 0x000fec0000010000 */
[----:B------:R-:W-:Y:S04]  /*1f50*/  STL [R1+0x2c], R9 ;  /* 0x00002c0901007387 */ /* 0x000fe80000100800 */
[----:B------:R5:W-:Y:S04]  /*1f60*/  STL [R1+0x34], R8 ;  /* 0x0000340801007387 */ /* 0x000be80000100800 */
[----:B------:R1:W-:Y:S04]  /*1f70*/  STL [R1+0x30], R5 ;  /* 0x0000300501007387 */ /* 0x0003e80000100800 */
[----:B------:R-:W-:Y:S01]  /*1f80*/  @!PT LDS RZ, [RZ] ;  /* 0x00000000fffff984 */ /* 0x000fe20000000800 */
[----:B------:R-:W-:Y:S01]  /*1f90*/  @!PT LDS RZ, [RZ] ;  /* 0x00000000fffff984 */ /* 0x000fe20000000800 */
[----:B------:R-:W-:Y:S01]  /*1fa0*/  @!PT LDS RZ, [RZ] ;  /* 0x00000000fffff984 */ /* 0x000fe20000000800 */
[----:B------:R1:W-:Y:S01]  /*1fb0*/  LDGSTS.E.BYPASS.LTC128B.128 [R37+0x8080], [R6.64], !P3 ;  /* 0x0808000006257fae */ /* 0x0003e2000d901d54 */
[----:B------:R-:W-:-:S03]  /*1fc0*/  ISETP.GE.AND P3, PT, R12, c[0x0][0x1fc], PT ;  /* 0x00007f000c007a0c */ /* 0x000fc60003f66270 */
[----:B------:R1:W-:Y:S01]  /*1fd0*/  LDGSTS.E.BYPASS.LTC128B.128 [R37+0x9080], [R6.64+0x80], !P6 ;  /* 0x0908008006257fae */ /* 0x0003e2000f101d54 */
[----:B------:R-:W-:Y:S01]  /*1fe0*/  ISETP.GE.OR P6, PT, R12, c[0x0][0x1fc], !P2 ;  /* 0x00007f000c007a0c */ /* 0x000fe200057c6670 */
[----:B------:R-:W-:Y:S02]  /*1ff0*/  IMAD.SHL.U32 R12, R22, 0x20, RZ ;  /* 0x00000020160c7824 */ /* 0x000fe400078e00ff */
[----:B------:R2:W-:Y:S01]  /*2000*/  LDGSTS.E.BYPASS.LTC128B.128 [R37+0xa080], [R6.64+0x100], !P5 ;  /* 0x0a08010006257fae */ /* 0x0005e2000e901d54 */
[----:B------:R-:W-:Y:S02]  /*2010*/  ISETP.GE.AND P5, PT, R29, c[0x0][0x16c], PT ;  /* 0x00005b001d007a0c */ /* 0x000fe40003fa6270 */
[----:B-----5:R-:W-:Y:S01]  /*2020*/  SHF.R.S32.HI R8, RZ, 0x1f, R0 ;  /* 0x0000001fff087819 */ /* 0x020fe20000011400 */
[----:B------:R2:W-:Y:S01]  /*2030*/  LDGSTS.E.BYPASS.LTC128B.128 [R37+0xb080], [R6.64+0x180], !P4 ;  /* 0x0b08018006257fae */ /* 0x0005e2000e101d54 */
[----:B------:R-:W-:Y:S02]  /*2040*/  ISETP.GE.AND P4, PT, R28, c[0x0][0x16c], PT ;  /* 0x00005b001c007a0c */ /* 0x000fe40003f86270 */
[----:B------:R-:W-:-:S02]  /*2050*/  LEA.HI R8, R8, R0, RZ, 0x3 ;  /* 0x0000000008087211 */ /* 0x000fc400078f18ff */
[----:B------:R-:W-:Y:S02]  /*2060*/  SEL R21, RZ, 0xffffffff, P4 ;  /* 0xffffffffff157807 */ /* 0x000fe40002000000 */
[----:B------:R-:W-:Y:S02]  /*2070*/  LOP3.LUT R9, R8, 0xfffffff8, RZ, 0xc0, !PT ;  /* 0xfffffff808097812 */ /* 0x000fe400078ec0ff */
[----:B------:R-:W-:Y:S02]  /*2080*/  ISETP.GE.AND P4, PT, R28, c[0x0][0x1fc], PT ;  /* 0x00007f001c007a0c */ /* 0x000fe40003f86270 */
[----:B------:R-:W-:Y:S01]  /*2090*/  SEL R33, RZ, 0x4, P5 ;  /* 0x00000004ff217807 */ /* 0x000fe20002800000 */
[----:B------:R-:W-:Y:S01]  /*20a0*/  IMAD.IADD R0, R0, 0x1, -R9 ;  /* 0x0000000100007824 */ /* 0x000fe200078e0a09 */
[----:B------:R-:W-:Y:S02]  /*20b0*/  ISETP.GE.OR P5, PT, R28, c[0x0][0x1fc], !P2 ;  /* 0x00007f001c007a0c */ /* 0x000fe400057a6670 */
[----:B------:R-:W-:-:S02]  /*20c0*/  SEL R28, RZ, 0x1, P3 ;  /* 0x00000001ff1c7807 */ /* 0x000fc40001800000 */
[----:B------:R-:W-:Y:S02]  /*20d0*/  ISETP.GE.AND P3, PT, R29, c[0x0][0x1fc], PT ;  /* 0x00007f001d007a0c */ /* 0x000fe40003f66270 */
[----:B------:R-:W-:Y:S02]  /*20e0*/  SEL R17, RZ, 0xffffffff, P4 ;  /* 0xffffffffff117807 */ /* 0x000fe40002000000 */
[----:B-1----:R-:W-:Y:S02]  /*20f0*/  @!P1 LEA.HI.X R5, R31, c[0x0][0x25c], R34, 0x2, P0 ;  /* 0x000097001f059a11 */ /* 0x002fe400000f1422 */
[----:B------:R-:W-:Y:S02]  /*2100*/  SEL R23, RZ, 0x4, P3 ;  /* 0x00000004ff177807 */ /* 0x000fe40001800000 */
[----:B------:R-:W-:Y:S02]  /*2110*/  LEA R14, P0, R32, c[0x0][0x280], 0x2 ;  /* 0x0000a000200e7a11 */ /* 0x000fe400078010ff */
[----:B--2---:R-:W-:Y:S01]  /*2120*/  SHF.R.S32.HI R6, RZ, 0x1f, R2 ;  /* 0x0000001fff067819 */ /* 0x004fe20000011402 */
[----:B------:R-:W-:Y:S01]  /*2130*/  IMAD.SHL.U32 R7, R19, 0x10, RZ ;  /* 0x0000001013077824 */ /* 0x000fe200078e00ff */
[----:B------:R-:W-:-:S02]  /*2140*/  ISETP.GE.AND P3, PT, R30, c[0x0][0x1fc], PT ;  /* 0x00007f001e007a0c */ /* 0x000fc40003f66270 */
[----:B------:R-:W-:Y:S02]  /*2150*/  LEA.HI R6, R6, R2, RZ, 0x2 ;  /* 0x0000000206067211 */ /* 0x000fe400078f10ff */
[----:B------:R-:W-:Y:S02]  /*2160*/  LOP3.LUT R13, R13, 0x10, R7, 0xf8, !PT ;  /* 0x000000100d0d7812 */ /* 0x000fe400078ef807 */
[C---:B------:R-:W-:Y:S02]  /*2170*/  LOP3.LUT R9, R6.reuse, 0x7ffffffc, RZ, 0xc0, !PT ;  /* 0x7ffffffc06097812 */ /* 0x040fe400078ec0ff */
[----:B------:R-:W-:Y:S02]  /*2180*/  LEA.HI.SX32 R19, R6, R7, 0x1e ;  /* 0x0000000706137211 */ /* 0x000fe400078ff2ff */
[----:B------:R-:W-:Y:S01]  /*2190*/  LOP3.LUT R7, R13, 0x8, R27, 0xf8, !PT ;  /* 0x000000080d077812 */ /* 0x000fe200078ef81b */
[----:B------:R-:W-:Y:S01]  /*21a0*/  IMAD.IADD R6, R2, 0x1, -R9 ;  /* 0x0000000102067824 */ /* 0x000fe200078e0a09 */
[----:B------:R-:W-:Y:S01]  /*21b0*/  ISETP.GE.OR P4, PT, R29, c[0x0][0x1fc], !P2 ;  /* 0x00007f001d007a0c */ /* 0x000fe20005786670 */
[----:B------:R-:W-:Y:S01]  /*21c0*/  IMAD.SHL.U32 R9, R21, 0x2, RZ ;  /* 0x0000000215097824 */ /* 0x000fe200078e00ff */
[----:B------:R-:W-:Y:S01]  /*21d0*/  ISETP.GE.OR P2, PT, R30, c[0x0][0x1fc], !P2 ;  /* 0x00007f001e007a0c */ /* 0x000fe20005746670 */
[----:B------:R-:W-:Y:S01]  /*21e0*/  @!P1 IMAD.SHL.U32 R2, R76, 0x10, RZ ;  /* 0x000000104c029824 */ /* 0x000fe200078e00ff */
[----:B------:R-:W-:Y:S01]  /*21f0*/  LEA.HI.X R15, R32, c[0x0][0x284], R35, 0x2, P0 ;  /* 0x0000a100200f7a11 */ /* 0x000fe200000f1423 */
[----:B------:R-:W-:Y:S01]  /*2200*/  IMAD.SHL.U32 R13, R17, 0x2, RZ ;  /* 0x00000002110d7824 */ /* 0x000fe200078e00ff */
[----:B------:R-:W-:Y:S01]  /*2210*/  LOP3.LUT P0, RZ, R0, 0x4, RZ, 0xc0, !PT ;  /* 0x0000000400ff7812 */ /* 0x000fe2000780c0ff */
[----:B------:R-:W-:Y:S01]  /*2220*/  IMAD R140, R20, 0x4, R6 ;  /* 0x00000004148c7824 */ /* 0x000fe200078e0206 */
[----:B------:R-:W-:Y:S01]  /*2230*/  LOP3.LUT R6, R9, 0x2, R36, 0xe2, !PT ;  /* 0x0000000209067812 */ /* 0x000fe200078ee224 */
[----:B------:R1:W-:Y:S01]  /*2240*/  @!P1 LDGSTS.E.BYPASS.LTC128B.128 [R2+0x14080], [R4.64] ;  /* 0x1408000004029fae */ /* 0x0003e2000b901d54 */
[----:B------:R-:W-:Y:S01]  /*2250*/  LOP3.LUT R9, R13, 0x2, R28, 0xe2, !PT ;  /* 0x000000020d097812 */ /* 0x000fe200078ee21c */
[----:B------:R-:W-:Y:S01]  /*2260*/  CS2R R34, SRZ ;  /* 0x0000000000227805 */ /* 0x000fe2000001ff00 */
[----:B------:R-:W-:Y:S01]  /*2270*/  LOP3.LUT R12, R24, 0x20, R12, 0xf8, !PT ;  /* 0x00000020180c7812 */ /* 0x000fe200078ef80c */
[----:B------:R2:W-:Y:S01]  /*2280*/  STL [R1+0x54], R19 ;  /* 0x0000541301007387 */ /* 0x0005e20000100800 */
[----:B------:R-:W-:Y:S01]  /*2290*/  LOP3.LUT R16, R7, R16, RZ, 0x3c, !PT ;  /* 0x0000001007107212 */ /* 0x000fe200078e3cff */
[----:B------:R-:W-:Y:S01]  /*22a0*/  CS2R R30, SRZ ;  /* 0x00000000001e7805 */ /* 0x000fe2000001ff00 */
[----:B------:R-:W-:Y:S01]  /*22b0*/  CS2R R28, SRZ ;  /* 0x00000000001c7805 */ /* 0x000fe2000001ff00 */
[----:B------:R-:W0:Y:S01]  /*22c0*/  LDGDEPBAR ;  /* 0x00000000000079af */ /* 0x000e220000000000 */
[----:B------:R-:W-:-:S03]  /*22d0*/  CS2R R20, SRZ ;  /* 0x0000000000147805 */ /* 0x000fc6000001ff00 */
[----:B------:R5:W-:Y:S04]  /*22e0*/  LDGSTS.E.BYPASS.LTC128B.128 [R37+0x10080], [R10.64], !P6 ;  /* 0x100800000a257fae */ /* 0x000be8000f101d54 */
[----:B------:R5:W-:Y:S01]  /*22f0*/  LDGSTS.E.BYPASS.LTC128B.128 [R37+0x11080], [R10.64+0x80], !P5 ;  /* 0x110800800a257fae */ /* 0x000be2000e901d54 */
[----:B------:R-:W-:-:S03]  /*2300*/  ISETP.GE.AND P5, PT, R76, 0x8, PT ;  /* 0x000000084c00780c */ /* 0x000fc60003fa6270 */
[----:B------:R5:W-:Y:S04]  /*2310*/  LDGSTS.E.BYPASS.LTC128B.128 [R37+0x12080], [R10.64+0x100], !P4 ;  /* 0x120801000a257fae */ /* 0x000be8000e101d54 */
[----:B------:R5:W-:Y:S01]  /*2320*/  LDGSTS.E.BYPASS.LTC128B.128 [R37+0x13080], [R10.64+0x180], !P2 ;  /* 0x130801800a257fae */ /* 0x000be2000d101d54 */
[----:B-1----:R-:W-:Y:S02]  /*2330*/  SEL R2, RZ, 0x8, P3 ;  /* 0x00000008ff027807 */ /* 0x002fe40001800000 */
[C---:B------:R-:W-:Y:S01]  /*2340*/  LOP3.LUT P3, RZ, R0.reuse, 0x2, RZ, 0xc0, !PT ;  /* 0x0000000200ff7812 */ /* 0x040fe2000786c0ff */
[----:B------:R-:W-:Y:S01]  /*2350*/  IMAD.SHL.U32 R0, R0, 0x40, RZ ;  /* 0x0000004000007824 */ /* 0x000fe200078e00ff */
[----:B------:R-:W-:Y:S01]  /*2360*/  LOP3.LUT R4, R26, R6, R33, 0xfe, !PT ;  /* 0x000000061a047212 */ /* 0x000fe200078efe21 */
[----:B------:R-:W-:Y:S01]  /*2370*/  IMAD.SHL.U32 R6, R8, 0x40, RZ ;  /* 0x0000004008067824 */ /* 0x000fe200078e00ff */
[----:B------:R-:W-:Y:S01]  /*2380*/  LOP3.LUT R2, R2, R9, R23, 0xfe, !PT ;  /* 0x0000000902027212 */ /* 0x000fe200078efe17 */
[----:B------:R-:W-:Y:S01]  /*2390*/  IMAD.U32 R9, RZ, RZ, UR7 ;  /* 0x00000007ff097e24 */ /* 0x000fe2000f8e00ff */
[----:B------:R-:W-:Y:S01]  /*23a0*/  LOP3.LUT R0, R0, 0x1c0, RZ, 0xc0, !PT ;  /* 0x000001c000007812 */ /* 0x000fe200078ec0ff */
[----:B------:R1:W-:Y:S01]  /*23b0*/  STL [R1+0x64], R4 ;  /* 0x0000640401007387 */ /* 0x0003e20000100800 */
[----:B------:R-:W-:Y:S01]  /*23c0*/  LOP3.LUT R6, R6, 0xfffffe00, RZ, 0xc0, !PT ;  /* 0xfffffe0006067812 */ /* 0x000fe200078ec0ff */
[----:B------:R-:W-:Y:S01]  /*23d0*/  CS2R R32, SRZ ;  /* 0x0000000000207805 */ /* 0x000fe2000001ff00 */
[----:B------:R-:W-:Y:S01]  /*23e0*/  LOP3.LUT R5, R0, 0x38, R18, 0xf8, !PT ;  /* 0x0000003800057812 */ /* 0x000fe200078ef812 */
[----:B------:R3:W-:Y:S01]  /*23f0*/  STL [R1+0x60], R2 ;  /* 0x0000600201007387 */ /* 0x0007e20000100800 */
[----:B------:R-:W-:Y:S01]  /*2400*/  CS2R R26, SRZ ;  /* 0x00000000001a7805 */ /* 0x000fe2000001ff00 */
[----:B------:R-:W-:Y:S01]  /*2410*/  IMAD R8, R22, 0x1000, R6 ;  /* 0x0000100016087824 */ /* 0x000fe200078e0206 */
[----:B--2---:R-:W-:Y:S01]  /*2420*/  CS2R R18, SRZ ;  /* 0x0000000000127805 */ /* 0x004fe2000001ff00 */
[----:B------:R-:W-:Y:S01]  /*2430*/  ULDC UR7, c[0x0][0x168] ;  /* 0x00005a0000077ab9 */ /* 0x000fe20000000800 */
[----:B-----5:R-:W-:Y:S01]  /*2440*/  IADD3 R11, R143, UR11, RZ ;  /* 0x0000000b8f0b7c10 */ /* 0x020fe2000fffe0ff */
[----:B------:R-:W-:Y:S01]  /*2450*/  IMAD.SHL.U32 R10, R140, 0x2, RZ ;  /* 0x000000028c0a7824 */ /* 0x000fe200078e00ff */
[----:B------:R-:W-:-:S03]  /*2460*/  CS2R R36, SRZ ;  /* 0x0000000000247805 */ /* 0x000fc6000001ff00 */
[----:B------:R2:W-:Y:S01]  /*2470*/  STL [R1+0xa8], R11 ;  /* 0x0000a80b01007387 */ /* 0x0005e20000100800 */
[----:B------:R-:W-:Y:S02]  /*2480*/  IADD3 R140, -R10, UR23, RZ ;  /* 0x000000170a8c7c10 */ /* 0x000fe4000fffe1ff */
[----:B------:R-:W-:Y:S01]  /*2490*/  IADD3 R9, R9, -c[0x0][0x168], -R10 ;  /* 0x80005a0009097a10 */ /* 0x000fe20007ffe80a */
[----:B------:R5:W-:Y:S01]  /*24a0*/  STL [R1+0x84], R10 ;  /* 0x0000840a01007387 */ /* 0x000be20000100800 */
[----:B-1----:R-:W-:-:S03]  /*24b0*/  IMAD.SHL.U32 R4, R22, 0x8, RZ ;  /* 0x0000000816047824 */ /* 0x002fc600078e00ff */
[----:B------:R-:W-:Y:S01]  /*24c0*/  STL [R1+0x8c], R140 ;  /* 0x00008c8c01007387 */ /* 0x000fe20000100800 */
[----:B---3--:R-:W-:Y:S02]  /*24d0*/  SHF.R.U32.HI R2, RZ, 0x3, R0 ;  /* 0x00000003ff027819 */ /* 0x008fe40000011600 */
[----:B------:R-:W-:Y:S02]  /*24e0*/  LOP3.LUT R4, R0, 0x8, R4, 0xf8, !PT ;  /* 0x0000000800047812 */ /* 0x000fe400078ef804 */
[----:B------:R-:W-:Y:S01]  /*24f0*/  LOP3.LUT R7, R2, R12, R0, 0x1e, !PT ;  /* 0x0000000c02077212 */ /* 0x000fe200078e1e00 */
[----:B------:R-:W-:Y:S01]  /*2500*/  IMAD R0, R22, 0x200, R16 ;  /* 0x0000020016007824 */ /* 0x000fe200078e0210 */
[-C--:B------:R-:W-:Y:S01]  /*2510*/  LOP3.LUT R5, R5, R2.reuse, RZ, 0x3c, !PT ;  /* 0x0000000205057212 */ /* 0x080fe200078e3cff */
[----:B------:R-:W-:Y:S01]  /*2520*/  CS2R R22, SRZ ;  /* 0x0000000000167805 */ /* 0x000fe2000001ff00 */
[----:B------:R-:W-:Y:S01]  /*2530*/  LOP3.LUT R4, R4, R2, RZ, 0x3c, !PT ;  /* 0x0000000204047212 */ /* 0x000fe200078e3cff */
[----:B------:R-:W-:Y:S01]  /*2540*/  CS2R R16, SRZ ;  /* 0x0000000000107805 */ /* 0x000fe2000001ff00 */
[-C--:B------:R-:W-:Y:S01]  /*2550*/  LOP3.LUT R7, R7, R6.reuse, RZ, 0xfc, !PT ;  /* 0x0000000607077212 */ /* 0x080fe200078efcff */
[----:B------:R-:W-:Y:S01]  /*2560*/  IMAD.IADD R8, R8, 0x1, R5 ;  /* 0x0000000108087824 */ /* 0x000fe200078e0205 */
[CC--:B------:R-:W-:Y:S01]  /*2570*/  IADD3 R2, R4.reuse, R6.reuse, R25 ;  /* 0x0000000604027210 */ /* 0x0c0fe20007ffe019 */
[----:B------:R-:W-:Y:S01]  /*2580*/  IMAD.MOV.U32 R5, RZ, RZ, 0x10 ;  /* 0x00000010ff057424 */ /* 0x000fe200078e00ff */
[----:B------:R-:W-:Y:S01]  /*2590*/  LOP3.LUT R6, R4, R6, RZ, 0xfc, !PT ;  /* 0x0000000604067212 */ /* 0x000fe200078efcff */
[----:B------:R-:W-:Y:S01]  /*25a0*/  @!P5 IMAD.SHL.U32 R4, R76, 0x10, RZ ;  /* 0x000000104c04d824 */ /* 0x000fe200078e00ff */
[----:B------:R-:W-:Y:S01]  /*25b0*/  CS2R R24, SRZ ;  /* 0x0000000000187805 */ /* 0x000fe2000001ff00 */
[----:B--2---:R-:W-:Y:S01]  /*25c0*/  IMAD R11, R0, 0x2, R3 ;  /* 0x00000002000b7824 */ /* 0x004fe200078e0203 */
[----:B------:R-:W-:Y:S01]  /*25d0*/  IADD3 R3, R9, c[0x0][0x2a4], RZ ;  /* 0x0000a90009037a10 */ /* 0x000fe20007ffe0ff */
[----:B------:R-:W-:Y:S01]  /*25e0*/  IMAD.SHL.U32 R2, R2, 0x2, RZ ;  /* 0x0000000202027824 */ /* 0x000fe200078e00ff */
[----:B------:R-:W-:Y:S01]  /*25f0*/  SEL R5, R5, 0xfffffff0, !P3 ;  /* 0xfffffff005057807 */ /* 0x000fe20005800000 */
[----:B-----5:R-:W-:Y:S01]  /*2600*/  IMAD.SHL.U32 R10, R0, 0x2, RZ ;  /* 0x00000002000a7824 */ /* 0x020fe200078e00ff */
[----:B------:R-:W-:Y:S01]  /*2610*/  STL [R1+0x38], R11 ;  /* 0x0000380b01007387 */ /* 0x000fe20000100800 */
[----:B------:R-:W-:Y:S01]  /*2620*/  IADD3 R0, R9, UR4, RZ ;  /* 0x0000000409007c10 */ /* 0x000fe2000fffe0ff */
[----:B------:R-:W-:Y:S01]  /*2630*/  CS2R R76, SRZ ;  /* 0x00000000004c7805 */ /* 0x000fe2000001ff00 */
[----:B------:R-:W-:Y:S01]  /*2640*/  CS2R R12, SRZ ;  /* 0x00000000000c7805 */ /* 0x000fe2000001ff00 */
[----:B------:R1:W-:Y:S04]  /*2650*/  STL [R1+0x3c], R10 ;  /* 0x00003c0a01007387 */ /* 0x0003e80000100800 */
[----:B------:R2:W-:Y:S04]  /*2660*/  @!P5 LDGSTS.E.BYPASS.LTC128B.128 [R4+0x14100], [R14.64] ;  /* 0x141000000e04dfae */ /* 0x0005e8000b901d54 */
[----:B------:R3:W-:Y:S04]  /*2670*/  STL [R1+0x80], R3 ;  /* 0x0000800301007387 */ /* 0x0007e80000100800 */
[----:B------:R5:W-:Y:S04]  /*2680*/  STL [R1+0x88], R0 ;  /* 0x0000880001007387 */ /* 0x000be80000100800 */
[----:B------:R-:W0:Y:S01]  /*2690*/  LDGDEPBAR ;  /* 0x00000000000079af */ /* 0x000e220000000000 */
[----:B-1----:R-:W-:-:S02]  /*26a0*/  LEA R10, R6, 0x15180, 0x1 ;  /* 0x00015180060a7811 */ /* 0x002fc400078e08ff */
[----:B------:R-:W-:-:S03]  /*26b0*/  LEA R6, R8, 0x80, 0x1 ;  /* 0x0000008008067811 */ /* 0x000fc600078e08ff */
[----:B------:R-:W-:Y:S01]  /*26c0*/  STL [R1+0x40], R10 ;  /* 0x0000400a01007387 */ /* 0x000fe20000100800 */
[----:B--2---:R-:W-:Y:S01]  /*26d0*/  SEL R4, R141, 0xffffffe0, !P0 ;  /* 0xffffffe08d047807 */ /* 0x004fe20004000000 */
[----:B------:R-:W-:Y:S01]  /*26e0*/  CS2R R14, SRZ ;  /* 0x00000000000e7805 */ /* 0x000fe2000001ff00 */
[--C-:B---3--:R-:W-:Y:S01]  /*26f0*/  IMAD R3, R5, 0x2, R2.reuse ;  /* 0x0000000205037824 */ /* 0x108fe200078e0202 */
[----:B------:R1:W-:Y:S01]  /*2700*/  STL [R1+0x24], R6 ;  /* 0x0000240601007387 */ /* 0x0003e20000100800 */
[----:B-----5:R-:W-:Y:S02]  /*2710*/  IMAD.SHL.U32 R0, R7, 0x2, RZ ;  /* 0x0000000207007824 */ /* 0x020fe400078e00ff */
        /* <DEDUP_REMOVED lines=8> */
[----:B----4-:R2:W-:Y:S02]  /*27a0*/  STL [R1+0x48], R4 ;  /* 0x0000480401007387 */ /* 0x0105e40000100800 */
.L_x_148:
[----:B-1----:R-:W3:Y:S01]  /*27b0*/  LDL R156, [R1+0x28] ;  /* 0x00002800019c7983 */ /* 0x002ee20000100800 */
[----:B------:R-:W-:Y:S04]  /*27c0*/  DEPBAR.LE SB0, 0x0 ;  /* 0x000080000000791a */ /* 0x000fe80000000000 */
[----:B------:R-:W4:Y:S01]  /*27d0*/  LDL R155, [R1+0x2c] ;  /* 0x00002c00019b7983 */ /* 0x000f220000100800 */
[----:B------:R-:W-:Y:S03]  /*27e0*/  PLOP3.LUT P0, PT, PT, PT, UP1, 0x80, 0x0 ;  /* 0x000000000000781c */ /* 0x000fe60003f0f018 */
[----:B-----5:R-:W5:Y:S04]  /*27f0*/  LDL R153, [R1+0x34] ;  /* 0x0000340001997983 */ /* 0x020f680000100800 */
[----:B--2---:R-:W2:Y:S04]  /*2800*/  LDL R154, [R1+0x20] ;  /* 0x00002000019a7983 */ /* 0x004ea80000100800 */
[----:B------:R-:W2:Y:S04]  /*2810*/  LDL R152, [R1+0x30] ;  /* 0x0000300001987983 */ /* 0x000ea80000100800 */
[----:B------:R-:W-:Y:S06]  /*2820*/  BAR.SYNC.DEFER_BLOCKING 0x0 ;  /* 0x0000000000007b1d */ /* 0x000fec0000010000 */
[----:B------:R-:W-:Y:S04]  /*2830*/  LDSM.16.M88.4 R8, [R2+0x8080] ;  /* 0x008080000208783b */ /* 0x000fe80000000200 */
[----:B------:R-:W-:Y:S04]  /*2840*/  LDSM.16.M88.4 R144, [R3+0x8080] ;  /* 0x008080000390783b */ /* 0x000fe80000000200 */
[----:B------:R-:W5:Y:S04]  /*2850*/  LDL R229, [R1+0x54] ;  /* 0x0000540001e57983 */ /* 0x000f680000100800 */
[----:B------:R-:W5:Y:S04]  /*2860*/  LDL R230, [R1+0x80] ;  /* 0x0000800001e67983 */ /* 0x000f680000100800 */
[----:B------:R-:W5:Y:S04]  /*2870*/  LDL R228, [R1+0x88] ;  /* 0x0000880001e47983 */ /* 0x000f680000100800 */
[----:B------:R-:W5:Y:S04]  /*2880*/  LDL R163, [R1+0x8c] ;  /* 0x00008c0001a37983 */ /* 0x000f680000100800 */
[----:B---3--:R-:W1:Y:S04]  /*2890*/  LDSM.16.M88.4 R140, [R156+0x80] ;  /* 0x000080009c8c783b */ /* 0x008e680000000200 */
[----:B----4-:R-:W3:Y:S01]  /*28a0*/  LDSM.16.M88.4 R148, [R155+0x80] ;  /* 0x000080009b94783b */ /* 0x010ee20000000200 */
[C---:B-1----:R-:W-:Y:S08]  /*28b0*/  HMMA.16816.F32.BF16 R4, R8.reuse, R140, RZ ;  /* 0x0000008c0804723c */ /* 0x042ff000000418ff */
[----:B------:R-:W-:Y:S01]  /*28c0*/  HMMA.16816.F32.BF16 R8, R8, R142, RZ ;  /* 0x0000008e0808723c */ /* 0x000fe200000418ff */
[----:B--2---:R-:W-:Y:S11]  /*28d0*/  LDSM.16.M88.4 R140, [R154+0x8080] ;  /* 0x008080009a8c783b */ /* 0x004ff60000000200 */
[----:B------:R-:W-:Y:S04]  /*28e0*/  @!UPT UIADD3 URZ, URZ, URZ, URZ ;  /* 0x0000003f3f3ff290 */ /* 0x000fe8000fffe03f */
[C---:B---3--:R-:W-:Y:S08]  /*28f0*/  HMMA.16816.F32.BF16 R4, R144.reuse, R148, R4 ;  /* 0x000000949004723c */ /* 0x048ff00000041804 */
[----:B------:R-:W-:Y:S01]  /*2900*/  HMMA.16816.F32.BF16 R8, R144, R150, R8 ;  /* 0x000000969008723c */ /* 0x000fe20000041808 */
[----:B-----5:R-:W1:Y:S04]  /*2910*/  LDSM.16.M88.4 R144, [R153+0x80] ;  /* 0x000080009990783b */ /* 0x020e680000000200 */
[----:B------:R-:W-:Y:S11]  /*2920*/  LDSM.16.M88.4 R148, [R252+0x8080] ;  /* 0x00808000fc94783b */ /* 0x000ff60000000200 */
[C---:B-1----:R-:W-:Y:S08]  /*2930*/  HMMA.16816.F32.BF16 R4, R140.reuse, R144, R4 ;  /* 0x000000908c04723c */ /* 0x042ff00000041804 */
[----:B------:R-:W-:Y:S01]  /*2940*/  HMMA.16816.F32.BF16 R8, R140, R146, R8 ;  /* 0x000000928c08723c */ /* 0x000fe20000041808 */
[----:B------:R-:W1:Y:S04]  /*2950*/  LDSM.16.M88.4 R140, [R152+0x80] ;  /* 0x00008000988c783b */ /* 0x000e680000000200 */
        /* <DEDUP_REMOVED lines=44> */
[----:B------:R-:W-:Y:S04]  /*2c20*/  LDSM.16.M88.4 R148, [R252+0xb080] ;  /* 0x00b08000fc94783b */ /* 0x000fe80000000200 */
[----:B------:R-:W-:Y:S07]  /*2c30*/  LDS R153, [R229.X4+0x140a0] ;  /* 0x0140a000e5997984 */ /* 0x000fee0000004800 */
[C---:B-1----:R-:W-:Y:S08]  /*2c40*/  HMMA.16816.F32.BF16 R4, R144.reuse, R140, R4 ;  /* 0x0000008c9004723c */ /* 0x042ff00000041804 */
[----:B------:R-:W-:Y:S01]  /*2c50*/  HMMA.16816.F32.BF16 R8, R144, R142, R8 ;  /* 0x0000008e9008723c */ /* 0x000fe20000041808 */
[----:B------:R-:W1:Y:S04]  /*2c60*/  LDSM.16.M88.4 R140, [R152+0x6080] ;  /* 0x00608000988c783b */ /* 0x000e680000000200 */
[----:B------:R2:W3:Y:S11]  /*2c70*/  LDS R152, [R229.X4+0x14080] ;  /* 0x01408000e5987984 */ /* 0x0004f60000004800 */
[C---:B-1----:R-:W-:Y:S08]  /*2c80*/  HMMA.16816.F32.BF16 R4, R148.reuse, R140, R4 ;  /* 0x0000008c9404723c */ /* 0x042ff00000041804 */
[----:B------:R-:W-:Y:S11]  /*2c90*/  HMMA.16816.F32.BF16 R8, R148, R142, R8 ;  /* 0x0000008e9408723c */ /* 0x000ff60000041808 */
[----:B------:R-:W-:Y:S05]  /*2ca0*/  @!UPT UIADD3 URZ, URZ, URZ, URZ ;  /* 0x0000003f3f3ff290 */ /* 0x000fea000fffe03f */
[----:B------:R-:W-:Y:S02]  /*2cb0*/  FMUL.FTZ R5, R5, c[0x0][0x2b4] ;  /* 0x0000ad0005057a20 */ /* 0x000fe40000410000 */
[----:B------:R-:W-:Y:S02]  /*2cc0*/  FMUL.FTZ R4, R4, c[0x0][0x2b4] ;  /* 0x0000ad0004047a20 */ /* 0x000fe40000410000 */
[----:B------:R1:W4:Y:S01]  /*2cd0*/  MUFU.TANH R157, R5 ;  /* 0x00000005009d7308 */ /* 0x0003220000002400 */
[----:B------:R-:W-:Y:S02]  /*2ce0*/  FMUL.FTZ R6, R6, c[0x0][0x2b4] ;  /* 0x0000ad0006067a20 */ /* 0x000fe40000410000 */
[----:B------:R-:W-:Y:S02]  /*2cf0*/  FMUL.FTZ R7, R7, c[0x0][0x2b4] ;  /* 0x0000ad0007077a20 */ /* 0x000fe40000410000 */
[----:B------:R-:W-:Y:S02]  /*2d00*/  FMUL.FTZ R8, R8, c[0x0][0x2b4] ;  /* 0x0000ad0008087a20 */ /* 0x000fe40000410000 */
[----:B------:R-:W-:Y:S02]  /*2d10*/  FMUL.FTZ R9, R9, c[0x0][0x2b4] ;  /* 0x0000ad0009097a20 */ /* 0x000fe40000410000 */
[----:B------:R-:W-:Y:S01]  /*2d20*/  FMUL.FTZ R10, R10, c[0x0][0x2b4] ;  /* 0x0000ad000a0a7a20 */ /* 0x000fe20000410000 */
[----:B------:R2:W2:Y:S01]  /*2d30*/  MUFU.TANH R158, R4 ;  /* 0x00000004009e7308 */ /* 0x0004a20000002400 */
[----:B------:R-:W-:Y:S09]  /*2d40*/  FMUL.FTZ R11, R11, c[0x0][0x2b4] ;  /* 0x0000ad000b0b7a20 */ /* 0x000ff20000410000 */
[----:B------:R2:W2:Y:S01]  /*2d50*/  MUFU.TANH R162, R6 ;  /* 0x0000000600a27308 */ /* 0x0004a20000002400 */
[----:B-1----:R-:W-:Y:S04]  /*2d60*/  MOV R5, UR12 ;  /* 0x0000000c00057c02 */ /* 0x002fe80008000f00 */
[----:B------:R-:W-:Y:S05]  /*2d70*/  LEA R5, R5, R229, 0x5 ;  /* 0x000000e505057211 */ /* 0x000fea00078e28ff */
[----:B------:R1:W1:Y:S01]  /*2d80*/  MUFU.TANH R161, R7 ;  /* 0x0000000700a17308 */ /* 0x0002620000002400 */
[C---:B------:R-:W-:Y:S02]  /*2d90*/  IADD3 R150, R5.reuse, R230, RZ ;  /* 0x000000e605967210 */ /* 0x040fe40007ffe0ff */
[----:B------:R-:W-:Y:S02]  /*2da0*/  IADD3 R148, R5, R228, RZ ;  /* 0x000000e405947210 */ /* 0x000fe40007ffe0ff */
[----:B------:R-:W-:Y:S05]  /*2db0*/  IMNMX R150, R163, R150, PT ;  /* 0x00000096a3967217 */ /* 0x000fea0003800200 */
[----:B------:R1:W1:Y:S10]  /*2dc0*/  MUFU.TANH R156, R8 ;  /* 0x00000008009c7308 */ /* 0x0002740000002400 */
[----:B------:R1:W1:Y:S10]  /*2dd0*/  MUFU.TANH R155, R9 ;  /* 0x00000009009b7308 */ /* 0x0002740000002400 */
[----:B------:R1:W1:Y:S10]  /*2de0*/  MUFU.TANH R160, R10 ;  /* 0x0000000a00a07308 */ /* 0x0002740000002400 */
[----:B------:R1:W1:Y:S01]  /*2df0*/  MUFU.TANH R159, R11 ;  /* 0x0000000b009f7308 */ /* 0x0002620000002400 */
[----:B------:R-:W-:-:S05]  /*2e00*/  @!P0 BRA `(.L_x_138) ;  /* 0x000001b000008947 */ /* 0x000fca0003800000 */
[----:B--234-:R-:W-:Y:S01]  /*2e10*/  IMAD.MOV.U32 R4, RZ, RZ, c[0x0][0x168] ;  /* 0x00005a00ff047624 */ /* 0x01cfe200078e00ff */
[----:B------:R-:W-:Y:S04]  /*2e20*/  BSSY B0, `(.L_x_139) ;  /* 0x0000012000007945 */ /* 0x000fe80003800000 */
[----:B------:R-:W-:Y:S04]  /*2e30*/  IADD3 R4, R5, c[0x0][0x198], -R4 ;  /* 0x0000660005047a10 */ /* 0x000fe80007ffe804 */
[----:B------:R-:W-:Y:S11]  /*2e40*/  ISETP.GT.AND P2, PT, R4, -0x1, PT ;  /* 0xffffffff0400780c */ /* 0x000ff60003f44270 */
[----:B------:R-:W-:Y:S02]  /*2e50*/  @!UPT UIADD3 URZ, URZ, URZ, URZ ;  /* 0x0000003f3f3ff290 */ /* 0x000fe4000fffe03f */
[----:B------:R-:W-:-:S05]  /*2e60*/  @P2 BRA `(.L_x_140) ;  /* 0x0000008000002947 */ /* 0x000fca0003800000 */
[----:B------:R-:W-:Y:S01]  /*2e70*/  LOP3.LUT R4, RZ, R4, RZ, 0x33, !PT ;  /* 0x00000004ff047212 */ /* 0x000fe200078e33ff */
[----:B------:R-:W-:Y:S05]  /*2e80*/  IMAD.MOV.U32 R6, RZ, RZ, 0x1 ;  /* 0x00000001ff067424 */ /* 0x000fea00078e00ff */
[----:B------:R-:W-:Y:S11]  /*2e90*/  ISETP.NE.AND P2, PT, R6, c[0x0][0x2a8], PT ;  /* 0x0000aa0006007a0c */ /* 0x000ff60003f45270 */
[----:B------:R-:W-:Y:S02]  /*2ea0*/  @!UPT UIADD3 URZ, URZ, URZ, URZ ;  /* 0x0000003f3f3ff290 */ /* 0x000fe4000fffe03f */
[----:B------:R-:W-:Y:S05]  /*2eb0*/  @P2 IMAD.HI.U32 R6, R4, c[0x0][0x2ac], RZ ;  /* 0x0000ab0004062a27 */ /* 0x000fea00078e00ff */
[----:B------:R-:W-:Y:S04]  /*2ec0*/  @P2 SHF.R.U32.HI R4, RZ, c[0x0][0x2b0], R6 ;  /* 0x0000ac00ff042a19 */ /* 0x000fe80000011606 */
[----:B------:R-:W-:Y:S01]  /*2ed0*/  LOP3.LUT R4, RZ, R4, RZ, 0x33, !PT ;  /* 0x00000004ff047212 */ /* 0x000fe200078e33ff */
[----:B------:R-:W-:-:S05]  /*2ee0*/  BRA `(.L_x_141) ;  /* 0x0000005000007947 */ /* 0x000fca0003800000 */
.L_x_140:
[----:B------:R-:W-:Y:S04]  /*2ef0*/  MOV R6, 0x1 ;  /* 0x0000000100067802 */ /* 0x000fe80000000f00 */
[----:B------:R-:W-:Y:S11]  /*2f00*/  ISETP.NE.AND P2, PT, R6, c[0x0][0x2a8], PT ;  /* 0x0000aa0006007a0c */ /* 0x000ff60003f45270 */
[----:B------:R-:W-:Y:S02]  /*2f10*/  @!UPT UIADD3 URZ, URZ, URZ, URZ ;  /* 0x0000003f3f3ff290 */ /* 0x000fe4000fffe03f */
[----:B------:R-:W-:Y:S05]  /*2f20*/  @P2 IMAD.HI.U32 R6, R4, c[0x0][0x2ac], RZ ;  /* 0x0000ab0004062a27 */ /* 0x000fea00078e00ff */
[----:B------:R-:W-:Y:S02]  /*2f30*/  @P2 SHF.R.U32.HI R4, RZ, c[0x0][0x2b0], R6 ;  /* 0x0000ac00ff042a19 */ /* 0x000fe40000011606 */
.L_x_141:
[----:B------:R-:W-:Y:S05]  /*2f40*/  BSYNC B0 ;  /* 0x0000000000007941 */ /* 0x000fea0003800000 */
.L_x_139:
[----:B-1----:R-:W2:Y:S01]  /*2f50*/  LDL R7, [R1+0x84] ;  /* 0x0000840001077983 */ /* 0x002ea20000100800 */
[----:B------:R-:W-:Y:S04]  /*2f60*/  IMAD.MOV.U32 R6, RZ, RZ, c[0x0][0x2a8] ;  /* 0x0000aa00ff067624 */ /* 0x000fe800078e00ff */
[----:B------:R-:W-:Y:S04]  /*2f70*/  IMAD R4, R4, R6, -UR13 ;  /* 0x8000000d04047e24 */ /* 0x000fe8000f8e0206 */
[----:B--2---:R-:W-:Y:S05]  /*2f80*/  IMAD.IADD R4, R4, 0x1, -R7 ;  /* 0x0000000104047824 */ /* 0x004fea00078e0a07 */
[----:B------:R-:W-:Y:S02]  /*2f90*/  IADD3 R6, R4, c[0x0][0x2a8], RZ ;  /* 0x0000aa0004067a10 */ /* 0x000fe40007ffe0ff */
[----:B------:R-:W-:Y:S02]  /*2fa0*/  IMNMX R148, R148, R4, !PT ;  /* 0x0000000494947217 */ /* 0x000fe40007800200 */
[----:B------:R-:W-:Y:S02]  /*2fb0*/  IMNMX R150, R150, R6, PT ;  /* 0x0000000696967217 */ /* 0x000fe40003800200 */
.L_x_138:
[----:B--234-:R-:W-:Y:S05]  /*2fc0*/  IADD3 R4, R5, 0x8, RZ ;  /* 0x0000000805047810 */ /* 0x01cfea0007ffe0ff */
[--C-:B------:R-:W-:Y:S02]  /*2fd0*/  IMAD.IADD R151, R230, 0x1, R4.reuse ;  /* 0x00000001e6977824 */ /* 0x100fe400078e0204 */
[----:B------:R-:W-:Y:S03]  /*2fe0*/  IMAD.IADD R149, R228, 0x1, R4 ;  /* 0x00000001e4957824 */ /* 0x000fe600078e0204 */
[----:B------:R-:W-:Y:S01]  /*2ff0*/  IMNMX R151, R163, R151, PT ;  /* 0x00000097a3977217 */ /* 0x000fe20003800200 */
[----:B------:R-:W-:-:S05]  /*3000*/  @!P0 BRA `(.L_x_142) ;  /* 0x000001b000008947 */ /* 0x000fca0003800000 */
[----:B------:R-:W-:Y:S01]  /*3010*/  IMAD.MOV.U32 R5, RZ, RZ, c[0x0][0x168] ;  /* 0x00005a00ff057624 */ /* 0x000fe200078e00ff */
        /* <DEDUP_REMOVED lines=13> */
.L_x_144:
[----:B------:R-:W-:Y:S04]  /*30f0*/  MOV R5, 0x1 ;  /* 0x0000000100057802 */ /* 0x000fe80000000f00 */
[----:B------:R-:W-:Y:S11]  /*3100*/  ISETP.NE.AND P0, PT, R5, c[0x0][0x2a8], PT ;  /* 0x0000aa0005007a0c */ /* 0x000ff60003f05270 */
[----:B------:R-:W-:Y:S02]  /*3110*/  @!UPT UIADD3 URZ, URZ, URZ, URZ ;  /* 0x0000003f3f3ff290 */ /* 0x000fe4000fffe03f */
[----:B------:R-:W-:Y:S05]  /*3120*/  @P0 IMAD.HI.U32 R5, R4, c[0x0][0x2ac], RZ ;  /* 0x0000ab0004050a27 */ /* 0x000fea00078e00ff */
[----:B------:R-:W-:Y:S02]  /*3130*/  @P0 SHF.R.U32.HI R4, RZ, c[0x0][0x2b0], R5 ;  /* 0x0000ac00ff040a19 */ /* 0x000fe40000011605 */
.L_x_145:
[----:B------:R-:W-:Y:S05]  /*3140*/  BSYNC B0 ;  /* 0x0000000000007941 */ /* 0x000fea0003800000 */
.L_x_143:
[----:B------:R-:W2:Y:S01]  /*3150*/  LDL R6, [R1+0x84] ;  /* 0x0000840001067983 */ /* 0x000ea20000100800 */
[----:B------:R-:W-:Y:S04]  /*3160*/  IMAD.MOV.U32 R5, RZ, RZ, c[0x0][0x2a8] ;  /* 0x0000aa00ff057624 */ /* 0x000fe800078e00ff */
[----:B------:R-:W-:Y:S04]  /*3170*/  IMAD R4, R4, R5, -UR13 ;  /* 0x8000000d04047e24 */ /* 0x000fe8000f8e0205 */
[----:B--2---:R-:W-:Y:S05]  /*3180*/  IMAD.IADD R4, R4, 0x1, -R6 ;  /* 0x0000000104047824 */ /* 0x004fea00078e0a06 */
[----:B------:R-:W-:Y:S02]  /*3190*/  IADD3 R5, R4, c[0x0][0x2a8], RZ ;  /* 0x0000aa0004057a10 */ /* 0x000fe40007ffe0ff */
[----:B------:R-:W-:Y:S02]  /*31a0*/  IMNMX R149, R149, R4, !PT ;  /* 0x0000000495957217 */ /* 0x000fe40007800200 */
[----:B------:R-:W-:Y:S02]  /*31b0*/  IMNMX R151, R151, R5, PT ;  /* 0x0000000597977217 */ /* 0x000fe40003800200 */
.L_x_142:
[----:B------:R-:W-:Y:S04]  /*31c0*/  DEPBAR.LE SB0, 0x0 ;  /* 0x000080000000791a */ /* 0x000fe80000000000 */
[----:B------:R-:W-:Y:S01]  /*31d0*/  BAR.SYNC.DEFER_BLOCKING 0x0 ;  /* 0x0000000000007b1d */ /* 0x000fe20000010000 */
[----:B------:R-:W-:Y:S01]  /*31e0*/  PLOP3.LUT P0, PT, PT, PT, UP2, 0x80, 0x0 ;  /* 0x000000000000781c */ /* 0x000fe20003f0f028 */
[----:B------:R-:W-:Y:S03]  /*31f0*/  UIADD3 UR8, UR12, 0x1, URZ ;  /* 0x000000010c087890 */ /* 0x000fe6000fffe03f */
[----:B------:R-:W-:Y:S01]  /*3200*/  ISETP.GT.AND P2, PT, R148, RZ, P0 ;  /* 0x000000ff9400720c */ /* 0x000fe20000744270 */
[----:B------:R-:W-:Y:S03]  /*3210*/  UISETP.GE.AND UP0, UPT, UR8, UR14, UPT ;  /* 0x0000000e0800728c */ /* 0x000fe6000bf06270 */
[----:B------:R-:W-:Y:S01]  /*3220*/  ISETP.LT.OR P2, PT, R150, 0x1, P2 ;  /* 0x000000019600780c */ /* 0x000fe20001741670 */
[----:B-1----:R-:W1:Y:S05]  /*3230*/  LDSM.16.M88.4 R8, [R2+0x10080] ;  /* 0x010080000208783b */ /* 0x002e6a0000000200 */
[----:B------:R-:W2:Y:S05]  /*3240*/  LDSM.16.M88.4 R140, [R3+0x10080] ;  /* 0x01008000038c783b */ /* 0x000eaa0000000200 */
[----:B------:R-:W3:Y:S05]  /*3250*/  LDSM.16.M88.4 R144, [R154+0x10080] ;  /* 0x010080009a90783b */ /* 0x000eea0000000200 */
[----:B------:R-:W4:Y:S05]  /*3260*/  LDL R241, [R1+0x3c] ;  /* 0x00003c0001f17983 */ /* 0x000f2a0000100800 */
[----:B------:R-:W5:Y:S01]  /*3270*/  LDL R240, [R1+0x38] ;  /* 0x0000380001f07983 */ /* 0x000f620000100800 */
[C---:B-1----:R-:W-:Y:S08]  /*3280*/  HMMA.16816.F32.BF16 R4, R8.reuse, R164, RZ ;  /* 0x000000a40804723c */ /* 0x042ff000000418ff */
[----:B------:R-:W-:Y:S11]  /*3290*/  HMMA.16816.F32.BF16 R8, R8, R166, RZ ;  /* 0x000000a60808723c */ /* 0x000ff600000418ff */
[----:B------:R-:W-:Y:S05]  /*32a0*/  @!UPT UIADD3 URZ, URZ, URZ, URZ ;  /* 0x0000003f3f3ff290 */ /* 0x000fea000fffe03f */
[C---:B--2---:R-:W-:Y:S08]  /*32b0*/  HMMA.16816.F32.BF16 R4, R140.reuse, R168, R4 ;  /* 0x000000a88c04723c */ /* 0x044ff00000041804 */
[----:B------:R-:W-:Y:S01]  /*32c0*/  HMMA.16816.F32.BF16 R8, R140, R170, R8 ;  /* 0x000000aa8c08723c */ /* 0x000fe20000041808 */
[----:B------:R-:W1:Y:S11]  /*32d0*/  LDSM.16.M88.4 R140, [R252+0x10080] ;  /* 0x01008000fc8c783b */ /* 0x000e760000000200 */
[----:B------:R-:W-:Y:S04]  /*32e0*/  @!UPT UIADD3 URZ, URZ, URZ, URZ ;  /* 0x0000003f3f3ff290 */ /* 0x000fe8000fffe03f */
[C---:B---3--:R-:W-:Y:S08]  /*32f0*/  HMMA.16816.F32.BF16 R4, R144.reuse, R172, R4 ;  /* 0x000000ac9004723c */ /* 0x048ff00000041804 */
[----:B------:R-:W-:Y:S01]  /*3300*/  HMMA.16816.F32.BF16 R8, R144, R174, R8 ;  /* 0x000000ae9008723c */ /* 0x000fe20000041808 */
[----:B------:R-:W2:Y:S11]  /*3310*/  LDSM.16.M88.4 R144, [R2+0x11080] ;  /* 0x011080000290783b */ /* 0x000eb60000000200 */
[----:B------:R-:W-:Y:S04]  /*3320*/  @!UPT UIADD3 URZ, URZ, URZ, URZ ;  /* 0x0000003f3f3ff290 */ /* 0x000fe8000fffe03f */
[C---:B-1----:R-:W-:Y:S08]  /*3330*/  HMMA.16816.F32.BF16 R4, R140.reuse, R176, R4 ;  /* 0x000000b08c04723c */ /* 0x042ff00000041804 */
[----:B------:R-:W-:Y:S01]  /*3340*/  HMMA.16816.F32.BF16 R8, R140, R178, R8 ;  /* 0x000000b28c08723c */ /* 0x000fe20000041808 */
[----:B------:R-:W1:Y:S11]  /*3350*/  LDSM.16.M88.4 R140, [R3+0x11080] ;  /* 0x01108000038c783b */ /* 0x000e760000000200 */
[----:B------:R-:W-:Y:S04]  /*3360*/  @!UPT UIADD3 URZ, URZ, URZ, URZ ;  /* 0x0000003f3f3ff290 */ /* 0x000fe8000fffe03f */
[C---:B--2---:R-:W-:Y:S08]  /*3370*/  HMMA.16816.F32.BF16 R4, R144.reuse, R180, R4 ;  /* 0x000000b49004723c */ /* 0x044ff00000041804 */
        /* <DEDUP_REMOVED lines=33> */
[----:B------:R2:W3:Y:S11]  /*3590*/  LDSM.16.M88.4 R144, [R154+0x13080] ;  /* 0x013080009a90783b */ /* 0x0004f60000000200 */
[----:B------:R-:W-:Y:S04]  /*35a0*/  @!UPT UIADD3 URZ, URZ, URZ, URZ ;  /* 0x0000003f3f3ff290 */ /* 0x000fe8000fffe03f */
[C---:B-1----:R-:W-:Y:S05]  /*35b0*/  HMMA.16816.F32.BF16 R4, R140.reuse, R216, R4 ;  /* 0x000000d88c04723c */ /* 0x042fea0000041804 */
[----:B--2---:R-:W-:Y:S03]  /*35c0*/  FSEL R154, R158, -INF , !P2 ;  /* 0xff8000009e9a7808 */ /* 0x004fe60005000000 */
[----:B------:R-:W-:Y:S01]  /*35d0*/  HMMA.16816.F32.BF16 R8, R140, R218, R8 ;  /* 0x000000da8c08723c */ /* 0x000fe20000041808 */
[----:B------:R-:W1:Y:S02]  /*35e0*/  LDSM.16.M88.4 R140, [R252+0x13080] ;  /* 0x01308000fc8c783b */ /* 0x000e640000000200 */
[----:B------:R-:W-:Y:S01]  /*35f0*/  ISETP.GT.AND P2, PT, R148, 0x1, P0 ;  /* 0x000000019400780c */ /* 0x000fe20000744270 */
[--C-:B------:R-:W-:Y:S03]  /*3600*/  FFMA.FTZ R154, R154, c[0x0][0x29c], -R152.reuse ;  /* 0x0000a7009a9a7a23 */ /* 0x100fe60000010898 */
[----:B------:R-:W-:Y:S01]  /*3610*/  ISETP.LT.OR P2, PT, R150, 0x2, P2 ;  /* 0x000000029600780c */ /* 0x000fe20001741670 */
[----:B------:R2:W1:Y:S08]  /*3620*/  MUFU.EX2 R228, R154 ;  /* 0x0000009a00e47308 */ /* 0x0004700000000800 */
[C---:B---3--:R-:W-:Y:S08]  /*3630*/  HMMA.16816.F32.BF16 R4, R144.reuse, R220, R4 ;  /* 0x000000dc9004723c */ /* 0x048ff00000041804 */
[----:B------:R-:W-:Y:S04]  /*3640*/  HMMA.16816.F32.BF16 R8, R144, R222, R8 ;  /* 0x000000de9008723c */ /* 0x000fe80000041808 */
[----:B--2---:R-:W-:Y:S02]  /*3650*/  FSEL R154, R157, -INF , !P2 ;  /* 0xff8000009d9a7808 */ /* 0x004fe40005000000 */
[----:B------:R-:W-:Y:S03]  /*3660*/  ISETP.GT.AND P2, PT, R148, 0x20, P0 ;  /* 0x000000209400780c */ /* 0x000fe60000744270 */
[--C-:B------:R-:W-:Y:S01]  /*3670*/  FFMA.FTZ R154, R154, c[0x0][0x29c], -R152.reuse ;  /* 0x0000a7009a9a7a23 */ /* 0x100fe20000010898 */
[----:B------:R-:W-:Y:S06]  /*3680*/  ISETP.LT.OR P2, PT, R150, 0x21, P2 ;  /* 0x000000219600780c */ /* 0x000fec0001741670 */
[C---:B-1----:R-:W-:Y:S01]  /*3690*/  HMMA.16816.F32.BF16 R4, R140.reuse, R224, R4 ;  /* 0x000000e08c04723c */ /* 0x042fe20000041804 */
[----:B------:R1:W2:Y:S07]  /*36a0*/  MUFU.EX2 R163, R154 ;  /* 0x0000009a00a37308 */ /* 0x0002ae0000000800 */
[----:B------:R-:W-:Y:S01]  /*36b0*/  HMMA.16816.F32.BF16 R8, R140, R226, R8 ;  /* 0x000000e28c08723c */ /* 0x000fe20000041808 */
[----:B------:R-:W3:Y:S03]  /*36c0*/  LDS R140, [R229.X4+0x14120] ;  /* 0x01412000e58c7984 */ /* 0x000ee60000004800 */
[----:B-1----:R-:W-:Y:S02]  /*36d0*/  FSEL R154, R156, -INF , !P2 ;  /* 0xff8000009c9a7808 */ /* 0x002fe40005000000 */
[----:B------:R-:W-:Y:S03]  /*36e0*/  ISETP.GT.AND P2, PT, R148, 0x21, P0 ;  /* 0x000000219400780c */ /* 0x000fe60000744270 */
[--C-:B------:R-:W-:Y:S01]  /*36f0*/  FFMA.FTZ R144, R154, c[0x0][0x29c], -R152.reuse ;  /* 0x0000a7009a907a23 */ /* 0x100fe20000010898 */
[----:B------:R-:W-:Y:S03]  /*3700*/  ISETP.LT.OR P2, PT, R150, 0x22, P2 ;  /* 0x000000229600780c */ /* 0x000fe60001741670 */
[----:B------:R1:W-:Y:S01]  /*3710*/  MUFU.EX2 R154, R144 ;  /* 0x00000090009a7308 */ /* 0x0003e20000000800 */
[----:B------:R-:W-:Y:S02]  /*3720*/  FSEL R145, R155, -INF , !P2 ;  /* 0xff8000009b917808 */ /* 0x000fe40005000000 */
[----:B------:R-:W-:Y:S03]  /*3730*/  ISETP.GT.AND P2, PT, R149, RZ, P0 ;  /* 0x000000ff9500720c */ /* 0x000fe60000744270 */
[----:B------:R-:W-:Y:S01]  /*3740*/  FFMA.FTZ R152, R145, c[0x0][0x29c], -R152 ;  /* 0x0000a70091987a23 */ /* 0x000fe20000010898 */
[----:B------:R-:W-:Y:S04]  /*3750*/  ISETP.LT.OR P2, PT, R151, 0x1, P2 ;  /* 0x000000019700780c */ /* 0x000fe80001741670 */
[----:B------:R-:W-:Y:S01]  /*3760*/  FSEL R145, R162, -INF , !P2 ;  /* 0xff800000a2917808 */ /* 0x000fe20005000000 */
[----:B------:R-:W2:Y:S01]  /*3770*/  MUFU.EX2 R152, R152 ;  /* 0x0000009800987308 */ /* 0x000ea20000000800 */
[----:B------:R-:W-:Y:S01]  /*3780*/  ISETP.GT.AND P2, PT, R149, 0x1, P0 ;  /* 0x000000019500780c */ /* 0x000fe20000744270 */
[--C-:B---3--:R-:W-:Y:S03]  /*3790*/  FADD.FTZ R6, R6, -R140.reuse ;  /* 0x8000008c06067221 */ /* 0x108fe60000010000 */
[----:B------:R-:W-:Y:S01]  /*37a0*/  ISETP.LT.OR P2, PT, R151, 0x2, P2 ;  /* 0x000000029700780c */ /* 0x000fe20001741670 */
[--C-:B------:R-:W-:Y:S02]  /*37b0*/  FFMA.FTZ R145, R145, c[0x0][0x29c], -R153.reuse ;  /* 0x0000a70091917a23 */ /* 0x100fe40000010899 */
[--C-:B------:R-:W-:Y:S01]  /*37c0*/  FADD.FTZ R7, R7, -R140.reuse ;  /* 0x8000008c07077221 */ /* 0x100fe20000010000 */
[----:B------:R-:W-:Y:S01]  /*37d0*/  FSEL R141, R161, -INF , !P2 ;  /* 0xff800000a18d7808 */ /* 0x000fe20005000000 */
[----:B------:R-:W-:Y:S01]  /*37e0*/  MUFU.EX2 R150, R145 ;  /* 0x0000009100967308 */ /* 0x000fe20000000800 */
[C---:B------:R-:W-:Y:S01]  /*37f0*/  ISETP.GT.AND P2, PT, R149.reuse, 0x20, P0 ;  /* 0x000000209500780c */ /* 0x040fe20000744270 */
[----:B-1----:R1:W3:Y:S01]  /*3800*/  LDS R144, [R229.X4+0x14100] ;  /* 0x01410000e5907984 */ /* 0x0022e20000004800 */
[----:B------:R-:W-:Y:S01]  /*3810*/  ISETP.GT.AND P0, PT, R149, 0x21, P0 ;  /* 0x000000219500780c */ /* 0x000fe20000704270 */
[--C-:B------:R-:W-:Y:S01]  /*3820*/  FFMA.FTZ R141, R141, c[0x0][0x29c], -R153.reuse ;  /* 0x0000a7008d8d7a23 */ /* 0x100fe20000010899 */
[----:B------:R-:W-:Y:S01]  /*3830*/  ISETP.LT.OR P2, PT, R151, 0x21, P2 ;  /* 0x000000219700780c */ /* 0x000fe20001741670 */
[--C-:B------:R-:W-:Y:S01]  /*3840*/  FADD.FTZ R11, R11, -R140.reuse ;  /* 0x8000008c0b0b7221 */ /* 0x100fe20000010000 */
[----:B------:R-:W4:Y:S01]  /*3850*/  LDL R149, [R1+0x6c] ;  /* 0x00006c0001957983 */ /* 0x000f220000100800 */
[----:B------:R-:W-:Y:S01]  /*3860*/  ISETP.LT.OR P0, PT, R151, 0x22, P0 ;  /* 0x000000229700780c */ /* 0x000fe20000701670 */
[----:B------:R-:W-:Y:S01]  /*3870*/  FADD.FTZ R10, R10, -R140 ;  /* 0x8000008c0a0a7221 */ /* 0x000fe20000010000 */
[----:B------:R2:W2:Y:S01]  /*3880*/  MUFU.EX2 R148, R141 ;  /* 0x0000008d00947308 */ /* 0x0004a20000000800 */
[----:B------:R-:W-:Y:S01]  /*3890*/  FFMA.FTZ R140, -R162, R162, 1 ;  /* 0x3f800000a28c7423 */ /* 0x000fe200000101a2 */
[----:B------:R-:W-:Y:S02]  /*38a0*/  FSEL R142, R159, -INF , !P0 ;  /* 0xff8000009f8e7808 */ /* 0x000fe40004000000 */
[----:B------:R-:W-:Y:S01]  /*38b0*/  PLOP3.LUT P0, PT, PT, PT, UP0, 0x80, 0x0 ;  /* 0x000000000000781c */ /* 0x000fe20003f0f008 */
[----:B-1----:R-:W4:Y:S01]  /*38c0*/  LDL R229, [R1+0x68] ;  /* 0x0000680001e57983 */ /* 0x002f220000100800 */
[----:B--2---:R-:W-:Y:S05]  /*38d0*/  FSEL R141, R160, -INF , !P2 ;  /* 0xff800000a08d7808 */ /* 0x004fea0005000000 */
[--C-:B------:R-:W-:Y:S02]  /*38e0*/  FFMA.FTZ R141, R141, c[0x0][0x29c], -R153.reuse ;  /* 0x0000a7008d8d7a23 */ /* 0x100fe40000010899 */
[----:B------:R-:W-:Y:S02]  /*38f0*/  FFMA.FTZ R153, R142, c[0x0][0x29c], -R153 ;  /* 0x0000a7008e997a23 */ /* 0x000fe40000010899 */
[--C-:B---3--:R-:W-:Y:S01]  /*3900*/  FADD.FTZ R145, R4, -R144.reuse ;  /* 0x8000009004917221 */ /* 0x108fe20000010000 */
[----:B------:R1:W-:Y:S01]  /*3910*/  MUFU.EX2 R147, R141 ;  /* 0x0000008d00937308 */ /* 0x0003e20000000800 */
[--C-:B------:R-:W-:Y:S02]  /*3920*/  FADD.FTZ R143, R5, -R144.reuse ;  /* 0x80000090058f7221 */ /* 0x100fe40000010000 */
[--C-:B------:R-:W-:Y:S02]  /*3930*/  FADD.FTZ R9, R9, -R144.reuse ;  /* 0x8000009009097221 */ /* 0x100fe40000010000 */
[----:B------:R-:W-:Y:S02]  /*3940*/  FFMA.FTZ R4, -R155, R155, 1 ;  /* 0x3f8000009b047423 */ /* 0x000fe4000001019b */
[----:B------:R-:W-:Y:S02]  /*3950*/  FMUL.FTZ R146, R228, R145 ;  /* 0x00000091e4927220 */ /* 0x000fe40000410000 */
[----:B------:R-:W-:Y:S01]  /*3960*/  FMUL.FTZ R145, R163, R143 ;  /* 0x0000008fa3917220 */ /* 0x000fe20000410000 */
[----:B------:R-:W2:Y:S01]  /*3970*/  MUFU.EX2 R153, R153 ;  /* 0x0000009900997308 */ /* 0x000ea20000000800 */
[----:B------:R-:W-:Y:S02]  /*3980*/  FMUL.FTZ R143, R152, R9 ;  /* 0x00000009988f7220 */ /* 0x000fe40000410000 */
[----:B------:R-:W-:Y:S02]  /*3990*/  FADD.FTZ R142, R8, -R144 ;  /* 0x80000090088e7221 */ /* 0x000fe40000010000 */
[----:B------:R-:W-:Y:S02]  /*39a0*/  FFMA.FTZ R8, -R157, R157, 1 ;  /* 0x3f8000009d087423 */ /* 0x000fe4000001019d */
[----:B------:R-:W-:Y:S02]  /*39b0*/  FFMA.FTZ R5, -R156, R156, 1 ;  /* 0x3f8000009c057423 */ /* 0x000fe4000001019c */
[----:B------:R-:W-:Y:S02]  /*39c0*/  FMUL.FTZ R9, R145, R8 ;  /* 0x0000000891097220 */ /* 0x000fe40000410000 */
[----:B------:R-:W-:Y:S01]  /*39d0*/  FMUL.FTZ R8, R143, R4 ;  /* 0x000000048f087220 */ /* 0x000fe20000410000 */
[----:B------:R-:W-:Y:S01]  /*39e0*/  F2FP.BF16.PACK_AB R4, R163, R228 ;  /* 0x000000e4a304723e */ /* 0x000fe200000010ff */
[----:B------:R-:W-:Y:S02]  /*39f0*/  FMUL.FTZ R144, R154, R142 ;  /* 0x0000008e9a907220 */ /* 0x000fe40000410000 */
[----:B-1----:R-:W-:Y:S02]  /*3a00*/  FFMA.FTZ R141, -R158, R158, 1 ;  /* 0x3f8000009e8d7423 */ /* 0x002fe4000001019e */
[----:B------:R-:W-:Y:S02]  /*3a10*/  FMUL.FTZ R143, R148, R7 ;  /* 0x00000007948f7220 */ /* 0x000fe40000410000 */
[----:B------:R-:W-:Y:S02]  /*3a20*/  FMUL.FTZ R142, R146, R141 ;  /* 0x0000008d928e7220 */ /* 0x000fe40000410000 */
[----:B------:R-:W-:Y:S01]  /*3a30*/  FMUL.FTZ R141, R144, R5 ;  /* 0x00000005908d7220 */ /* 0x000fe20000410000 */
[----:B------:R-:W-:Y:S01]  /*3a40*/  F2FP.BF16.PACK_AB R5, R152, R154 ;  /* 0x0000009a9805723e */ /* 0x000fe200000010ff */
[----:B------:R-:W-:Y:S01]  /*3a50*/  FMUL.FTZ R144, R150, R6 ;  /* 0x0000000696907220 */ /* 0x000fe20000410000 */
[----:B--2---:R-:W-:Y:S01]  /*3a60*/  F2FP.BF16.PACK_AB R6, R153, R147 ;  /* 0x000000939906723e */ /* 0x004fe200000010ff */
[----:B------:R-:W-:Y:S01]  /*3a70*/  FFMA.FTZ R7, -R159, R159, 1 ;  /* 0x3f8000009f077423 */ /* 0x000fe2000001019f */
[----:B------:R-:W-:Y:S01]  /*3a80*/  F2FP.BF16.PACK_AB R8, R8, R141 ;  /* 0x0000008d0808723e */ /* 0x000fe200000010ff */
[----:B------:R-:W-:Y:S01]  /*3a90*/  FMUL.FTZ R141, R153, R11 ;  /* 0x0000000b998d7220 */ /* 0x000fe20000410000 */
[----:B------:R-:W-:Y:S01]  /*3aa0*/  F2FP.BF16.PACK_AB R9, R9, R142 ;  /* 0x0000008e0909723e */ /* 0x000fe200000010ff */
[----:B------:R-:W-:Y:S02]  /*3ab0*/  FFMA.FTZ R11, -R161, R161, 1 ;  /* 0x3f800000a10b7423 */ /* 0x000fe400000101a1 */
[----:B------:R-:W-:Y:S02]  /*3ac0*/  FMUL.FTZ R140, R144, R140 ;  /* 0x0000008c908c7220 */ /* 0x000fe40000410000 */
[----:B------:R-:W-:Y:S02]  /*3ad0*/  FMUL.FTZ R11, R143, R11 ;  /* 0x0000000b8f0b7220 */ /* 0x000fe40000410000 */
[----:B------:R-:W-:Y:S02]  /*3ae0*/  FMUL.FTZ R142, R147, R10 ;  /* 0x0000000a938e7220 */ /* 0x000fe40000410000 */
[----:B------:R-:W-:Y:S02]  /*3af0*/  FFMA.FTZ R10, -R160, R160, 1 ;  /* 0x3f800000a00a7423 */ /* 0x000fe400000101a0 */
[----:B------:R-:W-:Y:S02]  /*3b00*/  FMUL.FTZ R7, R141, R7 ;  /* 0x000000078d077220 */ /* 0x000fe40000410000 */
[----:B------:R-:W-:Y:S01]  /*3b10*/  FMUL.FTZ R10, R142, R10 ;  /* 0x0000000a8e0a7220 */ /* 0x000fe20000410000 */
[----:B----4-:R1:W-:Y:S02]  /*3b20*/  STS [R229+0x14180], R4 ;  /* 0x01418004e5007388 */ /* 0x0103e40000000800 */
[----:B-1----:R-:W-:Y:S05]  /*3b30*/  F2FP.BF16.PACK_AB R4, R148, R150 ;  /* 0x000000969404723e */ /* 0x002fea00000010ff */
[----:B------:R1:W-:Y:S05]  /*3b40*/  STS [R229+0x14580], R4 ;  /* 0x01458004e5007388 */ /* 0x0003ea0000000800 */
[----:B------:R2:W-:Y:S05]  /*3b50*/  STS [R149], R5 ;  /* 0x0000000595007388 */ /* 0x0005ea0000000800 */
[----:B------:R-:W-:Y:S05]  /*3b60*/  STS [R149+0x400], R6 ;  /* 0x0004000695007388 */ /* 0x000fea0000000800 */
[----:B------:R-:W-:Y:S01]  /*3b70*/  BAR.SYNC.DEFER_BLOCKING 0x0 ;  /* 0x0000000000007b1d */ /* 0x000fe20000010000 */
[----:B-1----:R-:W-:Y:S02]  /*3b80*/  F2FP.BF16.PACK_AB R4, R7, R10 ;  /* 0x0000000a0704723e */ /* 0x002fe400000010ff */
[----:B--2---:R-:W-:Y:S03]  /*3b90*/  F2FP.BF16.PACK_AB R5, R11, R140 ;  /* 0x0000008c0b05723e */ /* 0x004fe600000010ff */
[----:B------:R-:W-:Y:S05]  /*3ba0*/  STS [R229+0x15180], R9 ;  /* 0x01518009e5007388 */ /* 0x000fea0000000800 */
[----:B------:R-:W-:Y:S05]  /*3bb0*/  STS [R229+0x15580], R5 ;  /* 0x01558005e5007388 */ /* 0x000fea0000000800 */
[----:B------:R-:W-:Y:S05]  /*3bc0*/  STS [R149+0x1000], R8 ;  /* 0x0010000895007388 */ /* 0x000fea0000000800 */
[----:B------:R-:W-:Y:S05]  /*3bd0*/  STS [R149+0x1400], R4 ;  /* 0x0014000495007388 */ /* 0x000fea0000000800 */
[----:B------:R-:W-:Y:S05]  /*3be0*/  LDSM.16.MT88.4 R4, [R241+0x14180] ;  /* 0x01418000f104783b */ /* 0x000fea0000004200 */
[----:B------:R-:W1:Y:S05]  /*3bf0*/  LDSM.16.MT88.4 R8, [R0+0x10080] ;  /* 0x010080000008783b */ /* 0x000e6a0000004200 */
[----:B-----5:R-:W2:Y:S05]  /*3c00*/  LDSM.16.MT88.4 R140, [R240+0x14180] ;  /* 0x01418000f08c783b */ /* 0x020eaa0000004200 */
[----:B------:R-:W3:Y:S05]  /*3c10*/  LDSM.16.MT88.4 R144, [R0+0x11080] ;  /* 0x011080000090783b */ /* 0x000eea0000004200 */
[----:B------:R-:W4:Y:S05]  /*3c20*/  LDSM.16.MT88.4 R148, [R0+0x12080] ;  /* 0x012080000094783b */ /* 0x000f2a0000004200 */
[----:B------:R-:W5:Y:S05]  /*3c30*/  LDSM.16.MT88.4 R152, [R0+0x13080] ;  /* 0x013080000098783b */ /* 0x000f6a0000004200 */
[----:B------:R-:W-:Y:S05]  /*3c40*/  LDSM.16.MT88.4 R156, [R241+0x14980] ;  /* 0x01498000f19c783b */ /* 0x000fea0000004200 */
[----:B------:R-:W3:Y:S05]  /*3c50*/  LDSM.16.MT88.4 R160, [R0+0x10880] ;  /* 0x0108800000a0783b */ /* 0x000eea0000004200 */
[----:B------:R-:W4:Y:S01]  /*3c60*/  LDSM.16.MT88.4 R228, [R240+0x14980] ;  /* 0x01498000f0e4783b */ /* 0x000f220000004200 */
[-C--:B-1----:R-:W-:Y:S04]  /*3c70*/  HMMA.16816.F32.BF16 R12, R4, R8.reuse, R12 ;  /* 0x00000008040c723c */ /* 0x082fe8000004180c */
[----:B------:R-:W1:Y:S05]  /*3c80*/  LDSM.16.MT88.4 R232, [R0+0x11880] ;  /* 0x0118800000e8783b */ /* 0x000e6a0000004200 */
[----:B------:R-:W1:Y:S01]  /*3c90*/  LDSM.16.MT88.4 R236, [R0+0x12880] ;  /* 0x0128800000ec783b */ /* 0x000e620000004200 */
[C---:B--2---:R-:W-:Y:S08]  /*3ca0*/  HMMA.16816.F32.BF16 R16, R140.reuse, R8, R16 ;  /* 0x000000088c10723c */ /* 0x044ff00000041810 */
[-C--:B------:R-:W-:Y:S08]  /*3cb0*/  HMMA.16816.F32.BF16 R20, R140, R10.reuse, R20 ;  /* 0x0000000a8c14723c */ /* 0x080ff00000041814 */
[C---:B------:R-:W-:Y:S01]  /*3cc0*/  HMMA.16816.F32.BF16 R24, R4.reuse, R10, R24 ;  /* 0x0000000a0418723c */ /* 0x040fe20000041818 */
[----:B------:R-:W2:Y:S05]  /*3cd0*/  LDSM.16.MT88.4 R8, [R0+0x13880] ;  /* 0x013880000008783b */ /* 0x000eaa0000004200 */
[----:B------:R-:W-:Y:S02]  /*3ce0*/  BAR.SYNC.DEFER_BLOCKING 0x0 ;  /* 0x0000000000007b1d */ /* 0x000fe40000010000 */
        /* <DEDUP_REMOVED lines=14> */
[-C--:B------:R-:W-:Y:S01]  /*3dd0*/  HMMA.16816.F32.BF16 R20, R228, R162.reuse, R20 ;  /* 0x000000a2e414723c */ /* 0x080fe20000041814 */
[----:B------:R3:W4:Y:S05]  /*3de0*/  LDSM.16.MT88.4 R4, [R241+0x15180] ;  /* 0x01518000f104783b */ /* 0x00072a0000004200 */
[----:B------:R3:W2:Y:S02]  /*3df0*/  LDSM.16.MT88.4 R140, [R240+0x15180] ;  /* 0x01518000f08c783b */ /* 0x0006a40000004200 */
[C---:B------:R-:W-:Y:S03]  /*3e00*/  HMMA.16816.F32.BF16 R24, R156.reuse, R162, R24 ;  /* 0x000000a29c18723c */ /* 0x040fe60000041818 */
[----:B------:R3:W2:Y:S05]  /*3e10*/  LDSM.16.MT88.4 R144, [R0+0x9080] ;  /* 0x009080000090783b */ /* 0x0006aa0000004200 */
[-C--:B-1----:R-:W-:Y:S01]  /*3e20*/  HMMA.16816.F32.BF16 R28, R156, R232.reuse, R28 ;  /* 0x000000e89c1c723c */ /* 0x082fe2000004181c */
[----:B------:R3:W1:Y:S05]  /*3e30*/  LDSM.16.MT88.4 R148, [R0+0xa080] ;  /* 0x00a080000094783b */ /* 0x00066a0000004200 */
[----:B------:R3:W1:Y:S02]  /*3e40*/  LDSM.16.MT88.4 R152, [R0+0xb080] ;  /* 0x00b080000098783b */ /* 0x0006640000004200 */
[C---:B------:R-:W-:Y:S03]  /*3e50*/  HMMA.16816.F32.BF16 R32, R228.reuse, R232, R32 ;  /* 0x000000e8e420723c */ /* 0x040fe60000041820 */
[----:B------:R3:W1:Y:S05]  /*3e60*/  LDSM.16.MT88.4 R160, [R0+0x8880] ;  /* 0x0088800000a0783b */ /* 0x00066a0000004200 */
[-C--:B------:R-:W-:Y:S08]  /*3e70*/  HMMA.16816.F32.BF16 R36, R228, R234.reuse, R36 ;  /* 0x000000eae424723c */ /* 0x080ff00000041824 */
[C---:B------:R-:W-:Y:S01]  /*3e80*/  HMMA.16816.F32.BF16 R40, R156.reuse, R234, R40 ;  /* 0x000000ea9c28723c */ /* 0x040fe20000041828 */
[----:B------:R3:W1:Y:S07]  /*3e90*/  LDSM.16.MT88.4 R232, [R0+0x9880] ;  /* 0x0098800000e8783b */ /* 0x00066e0000004200 */
[-C--:B------:R-:W-:Y:S08]  /*3ea0*/  HMMA.16816.F32.BF16 R44, R156, R236.reuse, R44 ;  /* 0x000000ec9c2c723c */ /* 0x080ff0000004182c */
[C---:B------:R-:W-:Y:S08]  /*3eb0*/  HMMA.16816.F32.BF16 R48, R228.reuse, R236, R48 ;  /* 0x000000ece430723c */ /* 0x040ff00000041830 */
[-C--:B------:R-:W-:Y:S08]  /*3ec0*/  HMMA.16816.F32.BF16 R52, R228, R238.reuse, R52 ;  /* 0x000000eee434723c */ /* 0x080ff00000041834 */
[C---:B------:R-:W-:Y:S01]  /*3ed0*/  HMMA.16816.F32.BF16 R56, R156.reuse, R238, R56 ;  /* 0x000000ee9c38723c */ /* 0x040fe20000041838 */
[----:B------:R3:W1:Y:S07]  /*3ee0*/  LDSM.16.MT88.4 R236, [R0+0xa880] ;  /* 0x00a8800000ec783b */ /* 0x00066e0000004200 */
[-C--:B--2---:R-:W-:Y:S08]  /*3ef0*/  HMMA.16816.F32.BF16 R60, R156, R8.reuse, R60 ;  /* 0x000000089c3c723c */ /* 0x084ff0000004183c */
[C---:B------:R-:W-:Y:S08]  /*3f00*/  HMMA.16816.F32.BF16 R64, R228.reuse, R8, R64 ;  /* 0x00000008e440723c */ /* 0x040ff00000041840 */
[-C--:B------:R-:W-:Y:S01]  /*3f10*/  HMMA.16816.F32.BF16 R68, R228, R10.reuse, R68 ;  /* 0x0000000ae444723c */ /* 0x080fe20000041844 */
[----:B------:R3:W2:Y:S07]  /*3f20*/  LDSM.16.MT88.4 R228, [R240+0x15980] ;  /* 0x01598000f0e4783b */ /* 0x0006ae0000004200 */
[----:B------:R-:W-:Y:S01]  /*3f30*/  HMMA.16816.F32.BF16 R72, R156, R10, R72 ;  /* 0x0000000a9c48723c */ /* 0x000fe20000041848 */
[----:B------:R3:W1:Y:S05]  /*3f40*/  LDSM.16.MT88.4 R8, [R0+0x8080] ;  /* 0x008080000008783b */ /* 0x00066a0000004200 */
[----:B------:R3:W1:Y:S05]  /*3f50*/  LDSM.16.MT88.4 R156, [R241+0x15980] ;  /* 0x01598000f19c783b */ /* 0x00066a0000004200 */
[----:B------:R3:W1:Y:S01]  /*3f60*/  LDSM.16.MT88.4 R240, [R0+0xb880] ;  /* 0x00b8800000f0783b */ /* 0x0006620000004200 */
[----:B------:R-:W-:-:S05]  /*3f70*/  @P0 BRA `(.L_x_146) ;  /* 0x0000039000000947 */ /* 0x000fca0003800000 */
[----:B----4-:R-:W4:Y:S01]  /*3f80*/  LDL.64 R248, [R1+0x78] ;  /* 0x0000780001f87983 */ /* 0x010f220000100a00 */
[----:B------:R-:W-:Y:S02]  /*3f90*/  ULDC.64 UR4, c[0x0][0x208] ;  /* 0x0000820000047ab9 */ /* 0x000fe40000000a00 */
[----:B------:R-:W-:Y:S01]  /*3fa0*/  UIMAD.WIDE.U32 UR24, UR8, UR4, URZ ;  /* 0x00000004081872a5 */ /* 0x000fe2000f8e003f */
[----:B------:R-:W3:Y:S01]  /*3fb0*/  @!P1 S2R R246, SR_CTAID.Y ;  /* 0x0000000000f69919 */ /* 0x000ee20000002600 */
[----:B------:R-:W-:Y:S03]  /*3fc0*/  USHF.R.S32.HI UR9, URZ, 0x1f, UR8 ;  /* 0x0000001f3f097899 */ /* 0x000fe60008011408 */
[----:B------:R2:W-:Y:S01]  /*3fd0*/  STL.64 [R1+0xc0], R4 ;  /* 0x0000c00401007387 */ /* 0x0005e20000100a00 */
[----:B------:R-:W-:Y:S02]  /*3fe0*/  UIMAD UR9, UR9, UR4, URZ ;  /* 0x00000004090972a4 */ /* 0x000fe4000f8e023f */
[----:B------:R-:W-:Y:S01]  /*3ff0*/  UIMAD UR4, UR8, -0x20, UR6 ;  /* 0xffffffe0080478a4 */ /* 0x000fe2000f8e0206 */
[----:B------:R1:W-:Y:S01]  /*4000*/  STL.64 [R1+0xb8], R2 ;  /* 0x0000b80201007387 */ /* 0x0003e20000100a00 */
[----:B------:R-:W-:Y:S03]  /*4010*/  UIMAD UR9, UR8, UR5, UR9 ;  /* 0x00000005080972a4 */ /* 0x000fe6000f8e0209 */
[----:B------:R-:W4:Y:S01]  /*4020*/  LDL.64 R250, [R1+0x90] ;  /* 0x0000900001fa7983 */ /* 0x000f220000100a00 */
[----:B------:R-:W-:Y:S03]  /*4030*/  UIADD3 UR9, UR25, UR9, URZ ;  /* 0x0000000919097290 */ /* 0x000fe6000fffe03f */
[----:B--2---:R-:W2:Y:S04]  /*4040*/  LDL.64 R4, [R1+0x98] ;  /* 0x0000980001047983 */ /* 0x004ea80000100a00 */
[----:B-1----:R-:W2:Y:S01]  /*4050*/  LDL.64 R2, [R1+0x58] ;  /* 0x0000580001027983 */ /* 0x002ea20000100a00 */
[----:B---3--:R-:W-:Y:S05]  /*4060*/  @!P1 SHF.R.S32.HI R244, RZ, 0x1f, R246 ;  /* 0x0000001ffff49819 */ /* 0x008fea00000114f6 */
[----:B------:R-:W-:Y:S04]  /*4070*/  @!P1 IMAD R247, R244, c[0x0][0x288], RZ ;  /* 0x0000a200f4f79a24 */ /* 0x000fe800078e02ff */
[C---:B------:R-:W-:Y:S02]  /*4080*/  @!P1 IMAD R247, R246.reuse, c[0x0][0x28c], R247 ;  /* 0x0000a300f6f79a24 */ /* 0x040fe400078e02f7 */
[----:B----4-:R-:W-:Y:S02]  /*4090*/  @!P1 IMAD.MOV.U32 R245, RZ, RZ, R249 ;  /* 0x000000fffff59224 */ /* 0x010fe400078e00f9 */
[----:B------:R-:W3:Y:S01]  /*40a0*/  LDL R249, [R1+0x50] ;  /* 0x0000500001f97983 */ /* 0x000ee20000100800 */
[----:B------:R-:W-:Y:S04]  /*40b0*/  @!P1 IMAD.MOV.U32 R244, RZ, RZ, R248 ;  /* 0x000000fffff49224 */ /* 0x000fe800078e00f8 */
[----:B------:R-:W-:Y:S04]  /*40c0*/  @!P1 IMAD.WIDE.U32 R244, R246, c[0x0][0x288], R244 ;  /* 0x0000a200f6f49a25 */ /* 0x000fe800078e00f4 */
[----:B------:R-:W-:Y:S02]  /*40d0*/  IMAD.U32 R246, RZ, RZ, UR12 ;  /* 0x0000000cfff67e24 */ /* 0x000fe4000f8e00ff */
[----:B------:R-:W-:Y:S03]  /*40e0*/  @!P1 IMAD.IADD R245, R245, 0x1, R247 ;  /* 0x00000001f5f59824 */ /* 0x000fe600078e02f7 */
[----:B------:R-:W-:Y:S04]  /*40f0*/  @!P1 LEA R246, R246, 0x20, 0x5 ;  /* 0x00000020f6f69811 */ /* 0x000fe800078e28ff */
[----:B------:R-:W-:Y:S01]  /*4100*/  @!P1 IADD3 R247, P3, P2, R246, UR16, R244 ;  /* 0x00000010f6f79c10 */ /* 0x000fe2000fa7e0f4 */
[----:B------:R-:W-:Y:S01]  /*4110*/  IMAD.U32 R244, RZ, RZ, UR24 ;  /* 0x00000018fff47e24 */ /* 0x000fe2000f8e00ff */
[----:B------:R-:W-:Y:S04]  /*4120*/  @!P1 SHF.R.S32.HI R246, RZ, 0x1f, R246 ;  /* 0x0000001ffff69819 */ /* 0x000fe800000114f6 */
[----:B------:R-:W-:Y:S01]  /*4130*/  @!P1 IADD3.X R248, R246, UR22, R245, P3, P2 ;  /* 0x00000016f6f89c10 */ /* 0x000fe20009fe44f5 */
[----:B------:R-:W-:Y:S02]  /*4140*/  IMAD.U32 R245, RZ, RZ, UR24 ;  /* 0x00000018fff57e24 */ /* 0x000fe4000f8e00ff */
[----:B------:R-:W-:Y:S03]  /*4150*/  IMAD.U32 R246, RZ, RZ, UR9 ;  /* 0x00000009fff67e24 */ /* 0x000fe6000f8e00ff */
[----:B--2---:R-:W-:Y:S02]  /*4160*/  LEA R245, P2, R245, R4, 0x5 ;  /* 0x00000004f5f57211 */ /* 0x004fe400078428ff */
[----:B------:R1:W5:Y:S02]  /*4170*/  LDL.LU.64 R4, [R1+0xc0] ;  /* 0x0000c00001047983 */ /* 0x0003640000300a00 */
[----:B------:R-:W-:Y:S02]  /*4180*/  LEA.HI.X R246, R244, R251, R246, 0x5, P2 ;  /* 0x000000fbf4f67211 */ /* 0x000fe400010f2cf6 */
[----:B------:R-:W2:Y:S01]  /*4190*/  LDL.64 R250, [R1+0x70] ;  /* 0x0000700001fa7983 */ /* 0x000ea20000100a00 */
[C---:B------:R-:W-:Y:S04]  /*41a0*/  LEA R244, P2, R245.reuse, c[0x0][0x1f0], 0x1 ;  /* 0x00007c00f5f47a11 */ /* 0x040fe800078408ff */
[----:B------:R-:W-:Y:S02]  /*41b0*/  LEA.HI.X R245, R245, c[0x0][0x1f4], R246, 0x1, P2 ;  /* 0x00007d00f5f57a11 */ /* 0x000fe400010f0cf6 */
[----:B------:R-:W4:Y:S02]  /*41c0*/  LDL R246, [R1+0x60] ;  /* 0x0000600001f67983 */ /* 0x000f240000100800 */
[C---:B----4-:R-:W-:Y:S02]  /*41d0*/  LOP3.LUT P4, RZ, R246.reuse, 0x1, RZ, 0xc0, !PT ;  /* 0x00000001f6ff7812 */ /* 0x050fe4000788c0ff */
[C---:B------:R-:W-:Y:S02]  /*41e0*/  LOP3.LUT P3, RZ, R246.reuse, 0x2, RZ, 0xc0, !PT ;  /* 0x00000002f6ff7812 */ /* 0x040fe4000786c0ff */
[C---:B------:R-:W-:Y:S02]  /*41f0*/  LOP3.LUT P2, RZ, R246.reuse, 0x4, RZ, 0xc0, !PT ;  /* 0x00000004f6ff7812 */ /* 0x040fe4000784c0ff */
[----:B------:R-:W-:Y:S01]  /*4200*/  LOP3.LUT P5, RZ, R246, 0x8, RZ, 0xc0, !PT ;  /* 0x00000008f6ff7812 */ /* 0x000fe200078ac0ff */
[----:B--2---:R-:W-:Y:S01]  /*4210*/  @!P1 IMAD.SHL.U32 R246, R250, 0x10, RZ ;  /* 0x00000010faf69824 */ /* 0x004fe200078e00ff */
[C---:B------:R-:W-:Y:S02]  /*4220*/  ISETP.GE.OR P4, PT, R2.reuse, UR4, !P4 ;  /* 0x0000000402007c0c */ /* 0x040fe4000e786670 */
[C---:B------:R-:W-:Y:S02]  /*4230*/  ISETP.GE.OR P3, PT, R2.reuse, UR4, !P3 ;  /* 0x0000000402007c0c */ /* 0x040fe4000df66670 */
[C---:B------:R-:W-:Y:S02]  /*4240*/  ISETP.GE.OR P2, PT, R2.reuse, UR4, !P2 ;  /* 0x0000000402007c0c */ /* 0x040fe4000d746670 */
[----:B------:R-:W-:Y:S02]  /*4250*/  ISETP.GE.OR P5, PT, R2, UR4, !P5 ;  /* 0x0000000402007c0c */ /* 0x000fe4000efa6670 */
[----:B------:R1:W5:Y:S05]  /*4260*/  LDL.LU.64 R2, [R1+0xb8] ;  /* 0x0000b80001027983 */ /* 0x00036a0000300a00 */
[----:B------:R-:W-:Y:S01]  /*4270*/  @!PT LDS RZ, [RZ] ;  /* 0x00000000fffff984 */ /* 0x000fe20000000800 */
[----:B------:R-:W-:Y:S01]  /*4280*/  @!PT LDS RZ, [RZ] ;  /* 0x00000000fffff984 */ /* 0x000fe20000000800 */
[----:B------:R-:W-:Y:S01]  /*4290*/  @!PT LDS RZ, [RZ] ;  /* 0x00000000fffff984 */ /* 0x000fe20000000800 */
[----:B---3--:R2:W-:Y:S04]  /*42a0*/  LDGSTS.E.BYPASS.LTC128B.128 [R249+0x10080], [R244.64], !P4 ;  /* 0x10080000f4f97fae */ /* 0x0085e8000e101d54 */
[----:B------:R2:W-:Y:S04]  /*42b0*/  LDGSTS.E.BYPASS.LTC128B.128 [R249+0x11080], [R244.64+0x80], !P3 ;  /* 0x11080080f4f97fae */ /* 0x0005e8000d901d54 */
[----:B------:R2:W-:Y:S04]  /*42c0*/  LDGSTS.E.BYPASS.LTC128B.128 [R249+0x12080], [R244.64+0x100], !P2 ;  /* 0x12080100f4f97fae */ /* 0x0005e8000d101d54 */
[----:B------:R2:W-:Y:S02]  /*42d0*/  LDGSTS.E.BYPASS.LTC128B.128 [R249+0x13080], [R244.64+0x180], !P5 ;  /* 0x13080180f4f97fae */ /* 0x0005e4000e901d54 */
[C---:B--2---:R-:W-:Y:S04]  /*42e0*/  @!P1 LEA R244, P2, R247.reuse, c[0x0][0x280], 0x2 ;  /* 0x0000a000f7f49a11 */ /* 0x044fe800078410ff */
[----:B------:R-:W-:Y:S05]  /*42f0*/  @!P1 LEA.HI.X R245, R247, c[0x0][0x284], R248, 0x2, P2 ;  /* 0x0000a100f7f59a11 */ /* 0x000fea00010f14f8 */
[----:B------:R1:W-:Y:S04]  /*4300*/  @!P1 LDGSTS.E.BYPASS.LTC128B.128 [R246+0x14100], [R244.64] ;  /* 0x14100000f4f69fae */ /* 0x0003e8000b901d54 */
.L_x_146:
[-C--:B-1--45:R-:W-:Y:S01]  /*4310*/  HMMA.16816.F32.BF16 R76, R4, R8.reuse, R76 ;  /* 0x00000008044c723c */ /* 0x0b2fe2000004184c */
[----:B------:R-:W4:Y:S05]  /*4320*/  LDL R248, [R1+0x44] ;  /* 0x0000440001f87983 */ /* 0x000f2a0000100800 */
[----:B---3--:R-:W3:Y:S02]  /*4330*/  LDL R244, [R1+0x40] ;  /* 0x0000400001f47983 */ /* 0x008ee40000100800 */
[C---:B------:R-:W-:Y:S03]  /*4340*/  HMMA.16816.F32.BF16 R80, R140.reuse, R8, R80 ;  /* 0x000000088c50723c */ /* 0x040fe60000041850 */
[----:B--2---:R-:W2:Y:S05]  /*4350*/  LDL R9, [R1+0x24] ;  /* 0x0000240001097983 */ /* 0x004eaa0000100800 */
        /* <DEDUP_REMOVED lines=32> */
[----:B----4-:R-:W1:Y:S05]  /*4560*/  LDSM.16.M88.4 R140, [R248+0x800] ;  /* 0x00080000f88c783b */ /* 0x010e6a0000000200 */
[----:B---3--:R-:W-:Y:S05]  /*4570*/  LDSM.16.M88.4 R160, [R244] ;  /* 0x00000000f4a0783b */ /* 0x008fea0000000200 */
[----:B--2---:R-:W2:Y:S05]  /*4580*/  LDSM.16.MT88.4 R4, [R9+0x4800] ;  /* 0x004800000904783b */ /* 0x004eaa0000004200 */
        /* <DEDUP_REMOVED lines=10> */
[----:B---34-:R-:W2:Y:S01]  /*4630*/  LDL.64 R8, [R1+0xa0] ;  /* 0x0000a00001087983 */ /* 0x018ea20000100a00 */
[----:B------:R-:W-:Y:S02]  /*4640*/  ULDC.64 UR4, c[0x0][0x178] ;  /* 0x00005e0000047ab9 */ /* 0x000fe40000000a00 */
[----:B------:R-:W-:Y:S01]  /*4650*/  UIMAD.WIDE.U32 UR24, UR8, UR4, URZ ;  /* 0x00000004081872a5 */ /* 0x000fe2000f8e003f */
[----:B-1----:R-:W3:Y:S01]  /*4660*/  LDL R7, [R1+0x64] ;  /* 0x0000640001077983 */ /* 0x002ee20000100800 */
[----:B------:R-:W-:Y:S03]  /*4670*/  USHF.R.S32.HI UR9, URZ, 0x1f, UR8 ;  /* 0x0000001f3f097899 */ /* 0x000fe60008011408 */
[----:B------:R-:W4:Y:S01]  /*4680*/  LDL R140, [R1+0xac] ;  /* 0x0000ac00018c7983 */ /* 0x000f220000100800 */
[----:B------:R-:W-:Y:S01]  /*4690*/  IMAD.U32 R5, RZ, RZ, UR24 ;  /* 0x00000018ff057e24 */ /* 0x000fe2000f8e00ff */
[----:B------:R-:W-:Y:S01]  /*46a0*/  UIMAD UR9, UR9, UR4, URZ ;  /* 0x00000004090972a4 */ /* 0x000fe2000f8e023f */
[----:B------:R-:W-:Y:S01]  /*46b0*/  IMAD.U32 R4, RZ, RZ, UR24 ;  /* 0x00000018ff047e24 */ /* 0x000fe2000f8e00ff */
[----:B------:R-:W5:Y:S02]  /*46c0*/  LDL.64 R150, [R1+0x58] ;  /* 0x0000580001967983 */ /* 0x000f640000100a00 */
[----:B------:R-:W-:Y:S02]  /*46d0*/  UIMAD UR9, UR8, UR5, UR9 ;  /* 0x00000005080972a4 */ /* 0x000fe4000f8e0209 */
[----:B------:R-:W5:Y:S01]  /*46e0*/  LDL R149, [R1+0x50] ;  /* 0x0000500001957983 */ /* 0x000f620000100800 */
[----:B------:R-:W-:Y:S02]  /*46f0*/  USHF.L.U32 UR5, UR8, 0x5, URZ ;  /* 0x0000000508057899 */ /* 0x000fe4000800063f */
[----:B------:R-:W-:Y:S01]  /*4700*/  UIADD3 UR9, UR25, UR9, URZ ;  /* 0x0000000919097290 */ /* 0x000fe2000fffe03f */
[----:B------:R-:W5:Y:S01]  /*4710*/  LDL.64 R10, [R1+0x78] ;  /* 0x00007800010a7983 */ /* 0x000f620000100a00 */
[----:B------:R-:W-:Y:S04]  /*4720*/  UIADD3 UR4, -UR5, UR7, URZ ;  /* 0x0000000705047290 */ /* 0x000fe8000fffe13f */
[----:B------:R-:W-:Y:S01]  /*4730*/  IMAD.U32 R6, RZ, RZ, UR9 ;  /* 0x00000009ff067e24 */ /* 0x000fe2000f8e00ff */
[----:B--2---:R-:W-:Y:S02]  /*4740*/  LEA R5, P0, R5, R8, 0x5 ;  /* 0x0000000805057211 */ /* 0x004fe400078028ff */
[----:B------:R-:W2:Y:S01]  /*4750*/  LDL.64 R8, [R1+0x70] ;  /* 0x0000700001087983 */ /* 0x000ea20000100a00 */
[C---:B---3--:R-:W-:Y:S02]  /*4760*/  LOP3.LUT P3, RZ, R7.reuse, 0x1, RZ, 0xc0, !PT ;  /* 0x0000000107ff7812 */ /* 0x048fe4000786c0ff */
[----:B------:R-:W-:Y:S02]  /*4770*/  LOP3.LUT P2, RZ, R7, 0x2, RZ, 0xc0, !PT ;  /* 0x0000000207ff7812 */ /* 0x000fe4000784c0ff */
[----:B----4-:R-:W-:Y:S02]  /*4780*/  LEA.HI.X R6, R4, R140, R6, 0x5, P0 ;  /* 0x0000008c04067211 */ /* 0x010fe400000f2c06 */
[C---:B------:R-:W-:Y:S02]  /*4790*/  LEA R4, P0, R5.reuse, c[0x0][0x160], 0x1 ;  /* 0x0000580005047a11 */ /* 0x040fe400078008ff */
[C---:B-----5:R-:W-:Y:S02]  /*47a0*/  ISETP.GE.OR P3, PT, R150.reuse, UR4, !P3 ;  /* 0x0000000496007c0c */ /* 0x060fe4000df66670 */
[----:B------:R-:W-:Y:S02]  /*47b0*/  LEA.HI.X R5, R5, c[0x0][0x164], R6, 0x1, P0 ;  /* 0x0000590005057a11 */ /* 0x000fe400000f0c06 */
[C---:B------:R-:W-:Y:S02]  /*47c0*/  ISETP.GE.OR P2, PT, R150.reuse, UR4, !P2 ;  /* 0x0000000496007c0c */ /* 0x040fe4000d746670 */
[C---:B------:R-:W-:Y:S02]  /*47d0*/  LOP3.LUT P0, RZ, R7.reuse, 0x4, RZ, 0xc0, !PT ;  /* 0x0000000407ff7812 */ /* 0x040fe4000780c0ff */
[----:B------:R-:W-:Y:S02]  /*47e0*/  LOP3.LUT P4, RZ, R7, 0x8, RZ, 0xc0, !PT ;  /* 0x0000000807ff7812 */ /* 0x000fe4000788c0ff */
[----:B------:R-:W1:Y:S01]  /*47f0*/  S2R R7, SR_CTAID.Y ;  /* 0x0000000000077919 */ /* 0x000e620000002600 */
[C---:B------:R-:W-:Y:S02]  /*4800*/  ISETP.GE.OR P0, PT, R150.reuse, UR4, !P0 ;  /* 0x0000000496007c0c */ /* 0x040fe4000c706670 */
[----:B------:R-:W-:Y:S01]  /*4810*/  ISETP.GE.OR P4, PT, R150, UR4, !P4 ;  /* 0x0000000496007c0c */ /* 0x000fe2000e786670 */
[----:B------:R-:W-:Y:S01]  /*4820*/  @!PT LDS RZ, [RZ] ;  /* 0x00000000fffff984 */ /* 0x000fe20000000800 */
[----:B------:R-:W-:Y:S01]  /*4830*/  @!PT LDS RZ, [RZ] ;  /* 0x00000000fffff984 */ /* 0x000fe20000000800 */
[----:B------:R-:W-:Y:S01]  /*4840*/  @!PT LDS RZ, [RZ] ;  /* 0x00000000fffff984 */ /* 0x000fe20000000800 */
[----:B------:R3:W-:Y:S01]  /*4850*/  LDGSTS.E.BYPASS.LTC128B.128 [R149+0x8080], [R4.64], !P3 ;  /* 0x0808000004957fae */ /* 0x0007e2000d901d54 */
[----:B------:R-:W-:Y:S03]  /*4860*/  USHF.R.S32.HI UR4, URZ, 0x1f, UR5 ;  /* 0x0000001f3f047899 */ /* 0x000fe60008011405 */
[----:B------:R3:W-:Y:S06]  /*4870*/  LDGSTS.E.BYPASS.LTC128B.128 [R149+0x9080], [R4.64+0x80], !P2 ;  /* 0x0908008004957fae */ /* 0x0007ec000d101d54 */
[----:B------:R3:W-:Y:S04]  /*4880*/  LDGSTS.E.BYPASS.LTC128B.128 [R149+0xa080], [R4.64+0x100], !P0 ;  /* 0x0a08010004957fae */ /* 0x0007e8000c101d54 */
[----:B------:R3:W-:Y:S01]  /*4890*/  LDGSTS.E.BYPASS.LTC128B.128 [R149+0xb080], [R4.64+0x180], !P4 ;  /* 0x0b08018004957fae */ /* 0x0007e2000e101d54 */
[----:B-1----:R-:W-:Y:S05]  /*48a0*/  SHF.R.S32.HI R6, RZ, 0x1f, R7 ;  /* 0x0000001fff067819 */ /* 0x002fea0000011407 */
[----:B------:R-:W-:Y:S04]  /*48b0*/  IMAD R6, R6, c[0x0][0x270], RZ ;  /* 0x00009c0006067a24 */ /* 0x000fe800078e02ff */
[C---:B------:R-:W-:Y:S02]  /*48c0*/  IMAD R6, R7.reuse, c[0x0][0x274], R6 ;  /* 0x00009d0007067a24 */ /* 0x040fe400078e0206 */
[----:B---3--:R-:W-:Y:S02]  /*48d0*/  IMAD.MOV.U32 R4, RZ, RZ, R10 ;  /* 0x000000ffff047224 */ /* 0x008fe400078e000a */
[----:B------:R-:W-:Y:S04]  /*48e0*/  IMAD.MOV.U32 R5, RZ, RZ, R11 ;  /* 0x000000ffff057224 */ /* 0x000fe800078e000b */
[----:B------:R-:W-:Y:S04]  /*48f0*/  IMAD.WIDE.U32 R4, R7, c[0x0][0x270], R4 ;  /* 0x00009c0007047a25 */ /* 0x000fe800078e0004 */
[----:B------:R-:W-:Y:S02]  /*4900*/  IMAD.U32 R7, RZ, RZ, UR5 ;  /* 0x00000005ff077e24 */ /* 0x000fe4000f8e00ff */
[----:B------:R-:W-:Y:S03]  /*4910*/  IMAD.IADD R6, R5, 0x1, R6 ;  /* 0x0000000105067824 */ /* 0x000fe600078e0206 */
[----:B------:R-:W-:Y:S01]  /*4920*/  IADD3 R5, P2, P0, R7, UR18, R4 ;  /* 0x0000001207057c10 */ /* 0x000fe2000f85e004 */
[----:B------:R-:W-:Y:S05]  /*4930*/  IMAD.U32 R4, RZ, RZ, UR4 ;  /* 0x00000004ff047e24 */ /* 0x000fea000f8e00ff */
[----:B------:R-:W-:Y:S02]  /*4940*/  IADD3.X R6, R4, UR15, R6, P2, P0 ;  /* 0x0000000f04067c10 */ /* 0x000fe400097e0406 */
[C---:B------:R-:W-:Y:S04]  /*4950*/  LEA R4, P0, R5.reuse, c[0x0][0x258], 0x2 ;  /* 0x0000960005047a11 */ /* 0x040fe800078010ff */
[----:B------:R-:W-:Y:S01]  /*4960*/  LEA.HI.X R5, R5, c[0x0][0x25c], R6, 0x2, P0 ;  /* 0x0000970005057a11 */ /* 0x000fe200000f1406 */
[----:B--2---:R-:W-:Y:S05]  /*4970*/  @!P1 IMAD.SHL.U32 R6, R8, 0x10, RZ ;  /* 0x0000001008069824 */ /* 0x004fea00078e00ff */
[----:B------:R1:W-:Y:S03]  /*4980*/  @!P1 LDGSTS.E.BYPASS.LTC128B.128 [R6+0x14080], [R4.64] ;  /* 0x1408000004069fae */ /* 0x0003e6000b901d54 */
.L_x_147:
        /* <DEDUP_REMOVED lines=102> */
[----:B-1----:R-:W-:Y:S01]  /*4ff0*/  FMUL.FTZ R10, R137, c[0x0][0x298] ;  /* 0x0000a600890a7a20 */ /* 0x002fe20000410000 */
[----:B------:R-:W-:Y:S01]  /*5000*/  PLOP3.LUT P1, PT, PT, PT, PT, 0x8, 0x0 ;  /* 0x000000000000781c */ /* 0x000fe20003f2e170 */
[----:B------:R-:W-:-:S02]  /*5010*/  FMUL.FTZ R7, R76, c[0x0][0x298] ;  /* 0x0000a6004c077a20 */ /* 0x000fc40000410000 */
[----:B------:R-:W-:Y:S02]  /*5020*/  FMUL.FTZ R5, R77, c[0x0][0x298] ;  /* 0x0000a6004d057a20 */ /* 0x000fe40000410000 */
[----:B------:R-:W-:Y:S02]  /*5030*/  FMUL.FTZ R6, R78, c[0x0][0x298] ;  /* 0x0000a6004e067a20 */ /* 0x000fe40000410000 */
[----:B------:R-:W-:Y:S02]  /*5040*/  FMUL.FTZ R3, R79, c[0x0][0x298] ;  /* 0x0000a6004f037a20 */ /* 0x000fe40000410000 */
[----:B------:R-:W-:Y:S02]  /*5050*/  FMUL.FTZ R4, R80, c[0x0][0x298] ;  /* 0x0000a60050047a20 */ /* 0x000fe40000410000 */
[----:B-----5:R-:W-:Y:S02]  /*5060*/  FMUL.FTZ R0, R81, c[0x0][0x298] ;  /* 0x0000a60051007a20 */ /* 0x020fe40000410000 */
        /* <DEDUP_REMOVED lines=57> */
.L_x_137:
[----:B------:R-:W-:Y:S05]  /*5400*/  @P1 BRA `(.L_x_149) ;  /* 0x00001d2000001947 */ /* 0x000fea0003800000 */
[----:B------:R-:W2:Y:S01]  /*5410*/  LDL.LU.64 R144, [R1+0x70] ;  /* 0x0000700001907983 */ /* 0x000ea20000300a00 */
[----:B------:R-:W-:Y:S01]  /*5420*/  F2FP.BF16.PACK_AB R39, R39, R38 ;  /* 0x000000262727723e */ /* 0x000fe200000010ff */
[----:B------:R-:W-:Y:S01]  /*5430*/  ULDC UR4, c[0x0][0x2f0] ;  /* 0x0000bc0000047ab9 */ /* 0x000fe20000000800 */
[----:B------:R-:W-:Y:S01]  /*5440*/  F2FP.BF16.PACK_AB R38, R5, R7 ;  /* 0x000000070526723e */ /* 0x000fe200000010ff */
[----:B------:R-:W-:Y:S01]  /*5450*/  UIADD3 UR4, -UR13, UR4, URZ ;  /* 0x000000040d047290 */ /* 0x000fe2000fffe13f */
[----:B------:R-:W-:Y:S01]  /*5460*/  F2FP.BF16.PACK_AB R41, R41, R40 ;  /* 0x000000282929723e */ /* 0x000fe200000010ff */
[----:B------:R-:W-:Y:S01]  /*5470*/  BSSY B0, `(.L_x_150) ;  /* 0x00000d6000007945 */ /* 0x000fe20003800000 */
[----:B------:R-:W-:Y:S01]  /*5480*/  F2FP.BF16.PACK_AB R40, R37, R36 ;  /* 0x000000242528723e */ /* 0x000fe200000010ff */
[----:B------:R-:W-:Y:S01]  /*5490*/  UISETP.LT.AND UP0, UPT, UR4, 0x40, UPT ;  /* 0x000000400400788c */ /* 0x000fe2000bf01270 */
[----:B------:R-:W-:-:S02]  /*54a0*/  F2FP.BF16.PACK_AB R37, R3, R6 ;  /* 0x000000060325723e */ /* 0x000fc400000010ff */
[----:B------:R-:W-:Y:S01]  /*54b0*/  F2FP.BF16.PACK_AB R36, R0, R4 ;  /* 0x000000040024723e */ /* 0x000fe200000010ff */
[----:B------:R-:W-:Y:S01]  /*54c0*/  USEL UR4, UR4, 0x40, UP0 ;  /* 0x0000004004047887 */ /* 0x000fe20008000000 */
        /* <DEDUP_REMOVED lines=10> */
[----:B------:R-:W-:-:S02]  /*5570*/  F2FP.BF16.PACK_AB R79, R29, R28 ;  /* 0x0000001c1d4f723e */ /* 0x000fc400000010ff */
[----:B-1----:R-:W-:Y:S02]  /*5580*/  F2FP.BF16.PACK_AB R78, R31, R30 ;  /* 0x0000001e1f4e723e */ /* 0x002fe400000010ff */
        /* <DEDUP_REMOVED lines=13> */
[----:B------:R-:W-:Y:S01]  /*5660*/  F2FP.BF16.PACK_AB R74, R75, R74 ;  /* 0x0000004a4b4a723e */ /* 0x000fe200000010ff */
[----:B------:R-:W1:Y:S01]  /*5670*/  S2R R73, SR_CTAID.Z ;  /* 0x0000000000497919 */ /* 0x000e620000002700 */
        /* <DEDUP_REMOVED lines=29> */
[----:B-1----:R-:W-:Y:S02]  /*5850*/  SHF.R.S32.HI R84, RZ, 0x1f, R73 ;  /* 0x0000001fff547819 */ /* 0x002fe40000011449 */
[----:B--2---:R-:W-:-:S04]  /*5860*/  SHF.R.S32.HI R5, RZ, 0x1f, R144 ;  /* 0x0000001fff057819 */ /* 0x004fc80000011490 */
[----:B------:R-:W-:-:S04]  /*5870*/  LEA.HI R3, R5, R144, RZ, 0x2 ;  /* 0x0000009005037211 */ /* 0x000fc800078f10ff */
[--C-:B------:R-:W-:Y:S02]  /*5880*/  SHF.R.S32.HI R4, RZ, 0x2, R3.reuse ;  /* 0x00000002ff047819 */ /* 0x100fe40000011403 */
[----:B------:R-:W-:Y:S02]  /*5890*/  SHF.R.S32.HI R0, RZ, 0x1f, R3 ;  /* 0x0000001fff007819 */ /* 0x000fe40000011403 */
[----:B------:R-:W-:Y:S02]  /*58a0*/  LOP3.LUT R6, R3, 0x3ffffffc, RZ, 0xc0, !PT ;  /* 0x3ffffffc03067812 */ /* 0x000fe400078ec0ff */
[----:B------:R-:W-:Y:S02]  /*58b0*/  LEA.HI R2, R0, R4, RZ, 0x3 ;  /* 0x0000000400027211 */ /* 0x000fe400078f18ff */
[----:B------:R-:W-:Y:S02]  /*58c0*/  LEA.HI R0, R5, R144, RZ, 0x5 ;  /* 0x0000009005007211 */ /* 0x000fe400078f28ff */
[----:B------:R-:W-:-:S02]  /*58d0*/  LOP3.LUT R2, R2, 0xfffffff8, RZ, 0xc0, !PT ;  /* 0xfffffff802027812 */ /* 0x000fc400078ec0ff */
[----:B------:R-:W-:-:S03]  /*58e0*/  SHF.R.S32.HI R8, RZ, 0x5, R0 ;  /* 0x00000005ff087819 */ /* 0x000fc60000011400 */
[----:B------:R-:W-:Y:S01]  /*58f0*/  IMAD.IADD R9, R4, 0x1, -R2 ;  /* 0x0000000104097824 */ /* 0x000fe200078e0a02 */
[----:B------:R-:W-:Y:S02]  /*5900*/  LEA.HI R4, R5, R144, RZ, 0x6 ;  /* 0x0000009005047211 */ /* 0x000fe400078f30ff */
[----:B------:R-:W-:Y:S01]  /*5910*/  LEA.HI R2, R0, R8, RZ, 0x1 ;  /* 0x0000000800027211 */ /* 0x000fe200078f08ff */
[----:B------:R-:W-:Y:S01]  /*5920*/  IMAD.SHL.U32 R5, R9, 0x40, RZ ;  /* 0x0000004009057824 */ /* 0x000fe200078e00ff */
[----:B------:R-:W-:Y:S02]  /*5930*/  SHF.R.U32.HI R7, RZ, 0x3, R4 ;  /* 0x00000003ff077819 */ /* 0x000fe40000011604 */
[----:B------:R-:W-:Y:S02]  /*5940*/  LOP3.LUT R3, R2, 0x1ffffe, RZ, 0xc0, !PT ;  /* 0x001ffffe02037812 */ /* 0x000fe400078ec0ff */
[----:B------:R-:W-:Y:S01]  /*5950*/  LOP3.LUT R2, R5, 0x1c0, RZ, 0xc0, !PT ;  /* 0x000001c005027812 */ /* 0x000fe200078ec0ff */
[----:B------:R-:W-:Y:S01]  /*5960*/  IMAD.IADD R5, R144, 0x1, -R6 ;  /* 0x0000000190057824 */ /* 0x000fe200078e0a06 */
[----:B------:R-:W-:Y:S01]  /*5970*/  LOP3.LUT R0, R0, 0xffffffe0, RZ, 0xc0, !PT ;  /* 0xffffffe000007812 */ /* 0x000fe200078ec0ff */
[----:B------:R-:W-:Y:S01]  /*5980*/  IMAD.IADD R4, R8, 0x1, -R3 ;  /* 0x0000000108047824 */ /* 0x000fe200078e0a03 */
[----:B------:R-:W-:Y:S01]  /*5990*/  LOP3.LUT R7, R2, 0x18, R7, 0xf8, !PT ;  /* 0x0000001802077812 */ /* 0x000fe200078ef807 */
[----:B------:R-:W-:Y:S01]  /*59a0*/  IMAD.SHL.U32 R6, R8, 0x40, RZ ;  /* 0x0000004008067824 */ /* 0x000fe200078e00ff */
[----:B------:R-:W-:Y:S01]  /*59b0*/  SHF.R.U32.HI R3, RZ, 0x3, R2 ;  /* 0x00000003ff037819 */ /* 0x000fe20000011602 */
[----:B------:R-:W-:Y:S01]  /*59c0*/  IMAD.IADD R2, R144, 0x1, -R0 ;  /* 0x0000000190027824 */ /* 0x000fe200078e0a00 */
[----:B------:R-:W-:Y:S01]  /*59d0*/  BAR.SYNC.DEFER_BLOCKING 0x1, 0x100 ;  /* 0x0044000000007b1d */ /* 0x000fe20000010000 */
[----:B------:R-:W-:Y:S01]  /*59e0*/  IMAD R4, R4, 0x200, R5 ;  /* 0x0000020004047824 */ /* 0x000fe200078e0205 */
[----:B------:R-:W-:-:S02]  /*59f0*/  LOP3.LUT R0, R7, R3, RZ, 0x3c, !PT ;  /* 0x0000000307007212 */ /* 0x000fc400078e3cff */
[----:B------:R-:W-:Y:S02]  /*5a00*/  LOP3.LUT P0, RZ, R9, 0x4, RZ, 0xc0, !PT ;  /* 0x0000000409ff7812 */ /* 0x000fe4000780c0ff */
[----:B------:R-:W-:Y:S01]  /*5a10*/  SHF.R.S32.HI R3, RZ, 0x1f, R2 ;  /* 0x0000001fff037819 */ /* 0x000fe20000011402 */
[----:B------:R-:W-:Y:S01]  /*5a20*/  IMAD.U32 R0, R4, 0x2, R0 ;  /* 0x0000000204007824 */ /* 0x000fe200078e0000 */
[----:B------:R-:W-:Y:S01]  /*5a30*/  LOP3.LUT R7, R6, 0x1c0, RZ, 0xc0, !PT ;  /* 0x000001c006077812 */ /* 0x000fe200078ec0ff */
[----:B------:R-:W-:Y:S01]  /*5a40*/  IMAD.SHL.U32 R6, R2, 0x8, RZ ;  /* 0x0000000802067824 */ /* 0x000fe200078e00ff */
[----:B------:R-:W-:Y:S01]  /*5a50*/  LEA.HI R3, R3, R2, RZ, 0x3 ;  /* 0x0000000203037211 */ /* 0x000fe200078f18ff */
[----:B------:R-:W-:Y:S01]  /*5a60*/  IMAD.SHL.U32 R0, R0, 0x2, RZ ;  /* 0x0000000200007824 */ /* 0x000fe200078e00ff */
[----:B------:R-:W-:Y:S02]  /*5a70*/  SHF.R.U32.HI R9, RZ, 0x3, R7 ;  /* 0x00000003ff097819 */ /* 0x000fe40000011607 */
[----:B------:R-:W-:Y:S01]  /*5a80*/  LOP3.LUT R5, R7, 0x38, R6, 0xf8, !PT ;  /* 0x0000003807057812 */ /* 0x000fe200078ef806 */
[----:B------:R-:W-:Y:S01]  /*5a90*/  IMAD.SHL.U32 R7, R3, 0x200, RZ ;  /* 0x0000020003077824 */ /* 0x000fe200078e00ff */
[----:B------:R-:W-:-:S02]  /*5aa0*/  IADD3 R2, R0, 0x40, RZ ;  /* 0x0000004000027810 */ /* 0x000fc40007ffe0ff */
[----:B------:R-:W-:Y:S02]  /*5ab0*/  @P0 IADD3 R2, R0, -0x40, RZ ;  /* 0xffffffc000020810 */ /* 0x000fe40007ffe0ff */
[----:B------:R-:W-:Y:S02]  /*5ac0*/  F2FP.BF16.PACK_AB R4, R139, R138 ;  /* 0x0000008a8b04723e */ /* 0x000fe400000010ff */
[----:B------:R-:W-:Y:S01]  /*5ad0*/  LOP3.LUT R9, R5, R9, RZ, 0x3c, !PT ;  /* 0x0000000905097212 */ /* 0x000fe200078e3cff */
[----:B------:R-:W-:Y:S01]  /*5ae0*/  STS [R0+0x8080], R135 ;  /* 0x0080808700007388 */ /* 0x000fe20000000800 */
[----:B------:R-:W-:Y:S02]  /*5af0*/  F2FP.BF16.PACK_AB R3, R140, R142 ;  /* 0x0000008e8c03723e */ /* 0x000fe400000010ff */
[----:B------:R-:W-:Y:S01]  /*5b00*/  F2FP.BF16.PACK_AB R5, R137, R141 ;  /* 0x0000008d8905723e */ /* 0x000fe200000010ff */
[----:B------:R-:W-:Y:S01]  /*5b10*/  STS [R0+0x8480], R134 ;  /* 0x0084808600007388 */ /* 0x000fe20000000800 */
[----:B------:R-:W-:-:S02]  /*5b20*/  LOP3.LUT R7, R9, 0x7ffff000, R7, 0xf8, !PT ;  /* 0x7ffff00009077812 */ /* 0x000fc400078ef807 */
[----:B------:R-:W-:Y:S01]  /*5b30*/  ISETP.GE.AND P1, PT, R8, UR4, PT ;  /* 0x0000000408007c0c */ /* 0x000fe2000bf26270 */
[----:B------:R-:W-:Y:S01]  /*5b40*/  STS [R2+0x8080], R131 ;  /* 0x0080808302007388 */ /* 0x000fe20000000800 */
[----:B------:R-:W-:Y:S02]  /*5b50*/  SHF.R.S32.HI R9, RZ, 0x1f, R8 ;  /* 0x0000001fff097819 */ /* 0x000fe40000011408 */
[----:B------:R-:W-:Y:S01]  /*5b60*/  ISETP.GE.OR P0, PT, R6, c[0x0][0x324], P1 ;  /* 0x0000c90006007a0c */ /* 0x000fe20000f06670 */
        /* <DEDUP_REMOVED lines=24> */
[----:B------:R2:W-:Y:S04]  /*5cf0*/  STS [R2+0xe480], R74 ;  /* 0x00e4804a02007388 */ /* 0x0005e80000000800 */
[----:B------:R-:W-:Y:S04]  /*5d00*/  STS [R0+0xf080], R64 ;  /* 0x00f0804000007388 */ /* 0x000fe80000000800 */
[----:B------:R-:W-:Y:S04]  /*5d10*/  STS [R0+0xf480], R66 ;  /* 0x00f4804200007388 */ /* 0x000fe80000000800 */
[----:B------:R-:W-:Y:S04]  /*5d20*/  STS [R2+0xf080], R68 ;  /* 0x00f0804402007388 */ /* 0x000fe80000000800 */
[----:B------:R-:W-:Y:S04]  /*5d30*/  STS [R2+0xf480], R70 ;  /* 0x00f4804602007388 */ /* 0x000fe80000000800 */
[----:B------:R-:W-:Y:S01]  /*5d40*/  STS [R0+0x80], R38 ;  /* 0x0000802600007388 */ /* 0x000fe20000000800 */
[----:B-1----:R-:W-:-:S03]  /*5d50*/  P2R R72, PR, RZ, 0x2 ;  /* 0x00000002ff487803 */ /* 0x002fc60000000000 */
        /* <DEDUP_REMOVED lines=30> */
[----:B------:R3:W-:Y:S04]  /*5f40*/  STS [R2+0x7480], R5 ;  /* 0x0074800502007388 */ /* 0x0007e80000000800 */
[----:B--2---:R-:W2:Y:S01]  /*5f50*/  S2R R74, SR_CTAID.Y ;  /* 0x00000000004a7919 */ /* 0x004ea20000002600 */
[----:B-1----:R-:W-:-:S03]  /*5f60*/  IMAD.SHL.U32 R0, R7, 0x2, RZ ;  /* 0x0000000207007824 */ /* 0x002fc600078e00ff */
[----:B------:R-:W-:Y:S01]  /*5f70*/  BAR.SYNC.DEFER_BLOCKING 0x1, 0x100 ;  /* 0x0044000000007b1d */ /* 0x000fe20000010000 */
[----:B------:R-:W-:Y:S01]  /*5f80*/  SHF.R.S32.HI R7, RZ, 0x1f, R6 ;  /* 0x0000001fff077819 */ /* 0x000fe20000011406 */
[----:B---3--:R-:W-:Y:S01]  /*5f90*/  IMAD.U32 R5, RZ, RZ, UR10 ;  /* 0x0000000aff057e24 */ /* 0x008fe2000f8e00ff */
[----:B--2---:R-:W-:-:S03]  /*5fa0*/  SHF.R.S32.HI R75, RZ, 0x1f, R74 ;  /* 0x0000001fff4b7819 */ /* 0x004fc6000001144a */
[----:B------:R-:W-:-:S04]  /*5fb0*/  IMAD.WIDE.U32 R2, R74, c[0x0][0x338], R6 ;  /* 0x0000ce004a027a25 */ /* 0x000fc800078e0006 */
[----:B------:R-:W-:-:S04]  /*5fc0*/  IMAD R4, R75, c[0x0][0x338], RZ ;  /* 0x0000ce004b047a24 */ /* 0x000fc800078e02ff */
[----:B------:R-:W-:-:S04]  /*5fd0*/  IMAD R4, R74, c[0x0][0x33c], R4 ;  /* 0x0000cf004a047a24 */ /* 0x000fc800078e0204 */
[----:B------:R-:W-:Y:S01]  /*5fe0*/  IMAD.IADD R3, R3, 0x1, R4 ;  /* 0x0000000103037824 */ /* 0x000fe200078e0204 */
[----:B------:R1:W2:Y:S01]  /*5ff0*/  LDS.128 R20, [R0+0x8480] ;  /* 0x0084800000147984 */ /* 0x0002a20000000c00 */
[----:B------:R-:W-:Y:S02]  /*6000*/  IMAD R4, R84, c[0x0][0x340], RZ ;  /* 0x0000d00054047a24 */ /* 0x000fe400078e02ff */
[C---:B------:R-:W-:Y:S01]  /*6010*/  IMAD.WIDE.U32 R10, R73.reuse, c[0x0][0x340], R2 ;  /* 0x0000d000490a7a25 */ /* 0x040fe200078e0002 */
[----:B------:R1:W3:Y:S03]  /*6020*/  LDS.128 R24, [R0+0x8880] ;  /* 0x0088800000187984 */ /* 0x0002e60000000c00 */
[----:B------:R-:W-:Y:S01]  /*6030*/  IMAD R4, R73, c[0x0][0x344], R4 ;  /* 0x0000d10049047a24 */ /* 0x000fe200078e0204 */
[----:B------:R1:W4:Y:S01]  /*6040*/  LDS.128 R28, [R0+0x8c80] ;  /* 0x008c8000001c7984 */ /* 0x0003220000000c00 */
[----:B------:R-:W-:-:S03]  /*6050*/  IMAD.WIDE R2, R5, 0x40, R8 ;  /* 0x0000004005027825 */ /* 0x000fc600078e0208 */
        /* <DEDUP_REMOVED lines=23> */
.L_x_151:
[----:B--234-:R-:W-:Y:S05]  /*61d0*/  BSYNC B0 ;  /* 0x0000000000007941 */ /* 0x01cfea0003800000 */
.L_x_150:
[----:B-1----:R-:W-:Y:S01]  /*61e0*/  IADD3 R0, R8, 0x8, RZ ;  /* 0x0000000808007810 */ /* 0x002fe20007ffe0ff */
[----:B------:R-:W-:Y:S03]  /*61f0*/  BSSY B0, `(.L_x_152) ;  /* 0x0000010000007945 */ /* 0x000fe60003800000 */
[----:B------:R-:W-:-:S04]  /*6200*/  ISETP.GE.AND P0, PT, R0, UR4, PT ;  /* 0x0000000400007c0c */ /* 0x000fc8000bf06270 */
        /* <DEDUP_REMOVED lines=14> */
.L_x_153:
[----:B------:R-:W-:Y:S05]  /*62f0*/  BSYNC B0 ;  /* 0x0000000000007941 */ /* 0x000fea0003800000 */
.L_x_152:
[----:B------:R-:W-:Y:S01]  /*6300*/  IADD3 R0, R8, 0x10, RZ ;  /* 0x0000001008007810 */ /* 0x000fe20007ffe0ff */
[----:B------:R-:W-:Y:S03]  /*6310*/  BSSY B0, `(.L_x_154) ;  /* 0x000000f000007945 */ /* 0x000fe60003800000 */
[----:B------:R-:W-:-:S04]  /*6320*/  ISETP.GE.AND P6, PT, R0, UR4, PT ;  /* 0x0000000400007c0c */ /* 0x000fc8000bfc6270 */
        /* <DEDUP_REMOVED lines=13> */
.L_x_155:
[----:B------:R-:W-:Y:S05]  /*6400*/  BSYNC B0 ;  /* 0x0000000000007941 */ /* 0x000fea0003800000 */
.L_x_154:
        /* <DEDUP_REMOVED lines=16> */
.L_x_157:
[----:B------:R-:W-:Y:S05]  /*6510*/  BSYNC B0 ;  /* 0x0000000000007941 */ /* 0x000fea0003800000 */
.L_x_156:
        /* <DEDUP_REMOVED lines=16> */
.L_x_159:
[----:B------:R-:W-:Y:S05]  /*6620*/  BSYNC B0 ;  /* 0x0000000000007941 */ /* 0x000fea0003800000 */
.L_x_158:
        /* <DEDUP_REMOVED lines=16> */
.L_x_161:
[----:B------:R-:W-:Y:S05]  /*6730*/  BSYNC B0 ;  /* 0x0000000000007941 */ /* 0x000fea0003800000 */
.L_x_160:
        /* <DEDUP_REMOVED lines=16> */
.L_x_163:
[----:B------:R-:W-:Y:S05]  /*6840*/  BSYNC B0 ;  /* 0x0000000000007941 */ /* 0x000fea0003800000 */
.L_x_162:
[----:B------:R-:W-:Y:S01]  /*6850*/  IADD3 R0, R8, 0x38, RZ ;  /* 0x0000003808007810 */ /* 0x000fe20007ffe0ff */
[----:B------:R-:W-:Y:S03]  /*6860*/  BSSY B0, `(.L_x_164) ;  /* 0x000000e000007945 */ /* 0x000fe60003800000 */
[----:B------:R-:W-:-:S04]  /*6870*/  ISETP.GE.AND P1, PT, R0, UR4, PT ;  /* 0x0000000400007c0c */ /* 0x000fc8000bf26270 */
        /* <DEDUP_REMOVED lines=12> */
.L_x_165:
[----:B------:R-:W-:Y:S05]  /*6940*/  BSYNC B0 ;  /* 0x0000000000007941 */ /* 0x000fea0003800000 */
.L_x_164:
[----:B------:R-:W-:Y:S01]  /*6950*/  ISETP.NE.AND P0, PT, R72, RZ, PT ;  /* 0x000000ff4800720c */ /* 0x000fe20003f05270 */
[----:B------:R-:W-:Y:S01]  /*6960*/  IMAD R0, R75, c[0x0][0x308], RZ ;  /* 0x0000c2004b007a24 */ /* 0x000fe200078e02ff */
[----:B------:R-:W-:Y:S01]  /*6970*/  BSSY B0, `(.L_x_166) ;  /* 0x0000012000007945 */ /* 0x000fe20003800000 */
[----:B--2---:R-:W-:Y:S01]  /*6980*/  IMAD.WIDE.U32 R4, R74, c[0x0][0x308], R6 ;  /* 0x0000c2004a047a25 */ /* 0x004fe200078e0006 */
        /* <DEDUP_REMOVED lines=16> */
.L_x_167:
[----:B------:R-:W-:Y:S05]  /*6a90*/  BSYNC B0 ;  /* 0x0000000000007941 */ /* 0x000fea0003800000 */
.L_x_166:
        /* <DEDUP_REMOVED lines=15> */
.L_x_169:
[----:B------:R-:W-:Y:S05]  /*6b90*/  BSYNC B0 ;  /* 0x0000000000007941 */ /* 0x000fea0003800000 */
.L_x_168:
        /* <DEDUP_REMOVED lines=14> */
.L_x_171:
[----:B------:R-:W-:Y:S05]  /*6c80*/  BSYNC B0 ;  /* 0x0000000000007941 */ /* 0x000fea0003800000 */
.L_x_170:
        /* <DEDUP_REMOVED lines=14> */
.L_x_173:
[----:B------:R-:W-:Y:S05]  /*6d70*/  BSYNC B0 ;  /* 0x0000000000007941 */ /* 0x000fea0003800000 */
.L_x_172:
        /* <DEDUP_REMOVED lines=14> */
.L_x_175:
[----:B------:R-:W-:Y:S05]  /*6e60*/  BSYNC B0 ;  /* 0x0000000000007941 */ /* 0x000fea0003800000 */
.L_x_174:
        /* <DEDUP_REMOVED lines=14> */
.L_x_177:
[----:B------:R-:W-:Y:S05]  /*6f50*/  BSYNC B0 ;  /* 0x0000000000007941 */ /* 0x000fea0003800000 */
.L_x_176:
        /* <DEDUP_REMOVED lines=14> */
.L_x_179:
[----:B------:R-:W-:Y:S05]  /*7040*/  BSYNC B0 ;  /* 0x0000000000007941 */ /* 0x000fea0003800000 */
.L_x_178:
        /* <DEDUP_REMOVED lines=14> */
.L_x_149:
[----:B------:R-:W2:Y:S01]  /*7130*/  LDL.LU.64 R2, [R1+0x70] ;  /* 0x0000700001027983 */ /* 0x000ea20000300a00 */
[----:B------:R-:W-:Y:S01]  /*7140*/  ULDC UR4, c[0x0][0x2f0] ;  /* 0x0000bc0000047ab9 */ /* 0x000fe20000000800 */
[----:B------:R-:W-:Y:S01]  /*7150*/  BSSY B0, `(.L_x_180) ;  /* 0x0000024000007945 */ /* 0x000fe20003800000 */
[----:B------:R-:W-:Y:S01]  /*7160*/  UIADD3 UR4, -UR13, UR4, URZ ;  /* 0x000000040d047290 */ /* 0x000fe2000fffe13f */
[----:B------:R-:W3:Y:S04]  /*7170*/  S2R R18, SR_CTAID.Y ;  /* 0x0000000000127919 */ /* 0x000ee80000002600 */
[----:B------:R-:W4:Y:S01]  /*7180*/  S2R R19, SR_CTAID.Z ;  /* 0x0000000000137919 */ /* 0x000f220000002700 */
[----:B---3--:R-:W-:-:S02]  /*7190*/  SHF.R.S32.HI R20, RZ, 0x1f, R18 ;  /* 0x0000001fff147819 */ /* 0x008fc40000011412 */
[----:B----4-:R-:W-:-:S05]  /*71a0*/  SHF.R.S32.HI R21, RZ, 0x1f, R19 ;  /* 0x0000001fff157819 */ /* 0x010fca0000011413 */
[----:B------:R-:W-:-:S04]  /*71b0*/  IMAD R8, R21, c[0x0][0x310], RZ ;  /* 0x0000c40015087a24 */ /* 0x000fc800078e02ff */
[----:B------:R-:W-:Y:S01]  /*71c0*/  IMAD R8, R19, c[0x0][0x314], R8 ;  /* 0x0000c50013087a24 */ /* 0x000fe200078e0208 */
[----:B--2---:R-:W-:-:S04]  /*71d0*/  SHF.R.S32.HI R0, RZ, 0x1f, R2 ;  /* 0x0000001fff007819 */ /* 0x004fc80000011402 */
[----:B------:R-:W-:-:S04]  /*71e0*/  LEA.HI R0, R0, R2, RZ, 0x5 ;  /* 0x0000000200007211 */ /* 0x000fc800078f28ff */
[----:B------:R-:W-:Y:S02]  /*71f0*/  LOP3.LUT R4, R0, 0x1fffffe0, RZ, 0xc0, !PT ;  /* 0x1fffffe000047812 */ /* 0x000fe400078ec0ff */
[----:B------:R-:W-:-:S03]  /*7200*/  SHF.R.S32.HI R6, RZ, 0x5, R0 ;  /* 0x00000005ff067819 */ /* 0x000fc60000011400 */
[----:B------:R-:W-:Y:S01]  /*7210*/  IMAD.IADD R4, R2, 0x1, -R4 ;  /* 0x0000000102047824 */ /* 0x000fe200078e0a04 */
[----:B------:R-:W-:Y:S01]  /*7220*/  ISETP.GE.AND P0, PT, R6, UR4, PT ;  /* 0x0000000406007c0c */ /* 0x000fe2000bf06270 */
[----:B------:R-:W-:Y:S01]  /*7230*/  IMAD R2, R20, c[0x0][0x308], RZ ;  /* 0x0000c20014027a24 */ /* 0x000fe200078e02ff */
[----:B------:R-:W-:Y:S01]  /*7240*/  SHF.R.S32.HI R7, RZ, 0x1f, R6 ;  /* 0x0000001fff077819 */ /* 0x000fe20000011406 */
[----:B------:R-:W-:Y:S01]  /*7250*/  IMAD.SHL.U32 R4, R4, 0x8, RZ ;  /* 0x0000000804047824 */ /* 0x000fe200078e00ff */
[----:B------:R-:W-:Y:S01]  /*7260*/  P2R R16, PR, RZ, 0x1 ;  /* 0x00000001ff107803 */ /* 0x000fe20000000000 */
[----:B------:R-:W-:-:S03]  /*7270*/  IMAD R2, R18, c[0x0][0x30c], R2 ;  /* 0x0000c30012027a24 */ /* 0x000fc600078e0202 */
[----:B------:R-:W-:Y:S02]  /*7280*/  SHF.R.S32.HI R5, RZ, 0x1f, R4 ;  /* 0x0000001fff057819 */ /* 0x000fe40000011404 */
[----:B------:R-:W-:-:S03]  /*7290*/  ISETP.GE.OR P0, PT, R4, c[0x0][0x2f4], P0 ;  /* 0x0000bd0004007a0c */ /* 0x000fc60000706670 */
[----:B------:R-:W-:-:S05]  /*72a0*/  IMAD.WIDE.U32 R10, R18, c[0x0][0x308], R4 ;  /* 0x0000c200120a7a25 */ /* 0x000fca00078e0004 */
[----:B------:R-:W-:Y:S01]  /*72b0*/  IADD3 R11, R2, R11, RZ ;  /* 0x0000000b020b7210 */ /* 0x000fe20007ffe0ff */
[----:B------:R-:W-:-:S04]  /*72c0*/  IMAD.U32 R2, RZ, RZ, UR10 ;  /* 0x0000000aff027e24 */ /* 0x000fc8000f8e00ff */
[----:B------:R-:W-:-:S04]  /*72d0*/  IMAD.WIDE.U32 R10, R19, c[0x0][0x310], R10 ;  /* 0x0000c400130a7a25 */ /* 0x000fc800078e000a */
[----:B------:R-:W-:Y:S01]  /*72e0*/  IMAD.WIDE R2, R2, 0x40, R6 ;  /* 0x0000004002027825 */ /* 0x000fe200078e0206 */
        /* <DEDUP_REMOVED lines=10> */
.L_x_181:
[----:B------:R-:W-:Y:S05]  /*7390*/  BSYNC B0 ;  /* 0x0000000000007941 */ /* 0x000fea0003800000 */
.L_x_180:
[----:B------:R-:W-:Y:S01]  /*73a0*/  IADD3 R0, R6, 0x8, RZ ;  /* 0x0000000806007810 */ /* 0x000fe20007ffe0ff */
        /* <DEDUP_REMOVED lines=15> */
[----:B------:R2:W-:Y:S02]  /*74a0*/  STG.E.128 [R14.64], RZ ;  /* 0x000000ff0e007986 */ /* 0x0005e4000c101d14 */
.L_x_183:
[----:B------:R-:W-:Y:S05]  /*74b0*/  BSYNC B0 ;  /* 0x0000000000007941 */ /* 0x000fea0003800000 */
.L_x_182:
        /* <DEDUP_REMOVED lines=16> */
.L_x_185:
[----:B------:R-:W-:Y:S05]  /*75c0*/  BSYNC B0 ;  /* 0x0000000000007941 */ /* 0x000fea0003800000 */
.L_x_184:
        /* <DEDUP_REMOVED lines=16> */
.L_x_187:
[----:B------:R-:W-:Y:S05]  /*76d0*/  BSYNC B0 ;  /* 0x0000000000007941 */ /* 0x000fea0003800000 */
.L_x_186:
        /* <DEDUP_REMOVED lines=16> */
.L_x_189:
[----:B------:R-:W-:Y:S05]  /*77e0*/  BSYNC B0 ;  /* 0x0000000000007941 */ /* 0x000fea0003800000 */
.L_x_188:
        /* <DEDUP_REMOVED lines=16> */
.L_x_191:
[----:B------:R-:W-:Y:S05]  /*78f0*/  BSYNC B0 ;  /* 0x0000000000007941 */ /* 0x000fea0003800000 */
.L_x_190:
        /* <DEDUP_REMOVED lines=16> */
.L_x_193:
[----:B------:R-:W-:Y:S05]  /*7a00*/  BSYNC B0 ;  /* 0x0000000000007941 */ /* 0x000fea0003800000 */
.L_x_192:
[----:B------:R-:W-:Y:S01]  /*7a10*/  IADD3 R6, R6, 0x38, RZ ;  /* 0x0000003806067810 */ /* 0x000fe20007ffe0ff */
[----:B------:R-:W-:Y:S03]  /*7a20*/  BSSY B0, `(.L_x_194) ;  /* 0x000000e000007945 */ /* 0x000fe60003800000 */
[----:B------:R-:W-:-:S04]  /*7a30*/  ISETP.GE.AND P1, PT, R6, UR4, PT ;  /* 0x0000000406007c0c */ /* 0x000fc8000bf26270 */
[----:B------:R-:W-:-:S13]  /*7a40*/  ISETP.GE.OR P0, PT, R4, c[0x0][0x2f4], P1 ;  /* 0x0000bd0004007a0c */ /* 0x000fda0000f06670 */
[----:B------:R-:W-:Y:S05]  /*7a50*/  @P0 BRA `(.L_x_195) ;  /* 0x000000a000000947 */ /* 0x000fea0003800000 */
[----:B------:R-:W-:Y:S02]  /*7a60*/  IADD3 R0, P0, R2, 0x38, RZ ;  /* 0x0000003802007810 */ /* 0x000fe40007f1e0ff */
[----:B------:R-:W-:Y:S02]  /*7a70*/  MOV R8, R10 ;  /* 0x0000000a00087202 */ /* 0x000fe40000000f00 */
[----:B------:R-:W-:-:S03]  /*7a80*/  IADD3.X R6, RZ, R3, RZ, P0, !PT ;  /* 0x00000003ff067210 */ /* 0x000fc600007fe4ff */
[----:B------:R-:W-:-:S04]  /*7a90*/  IMAD.WIDE.U32 R8, R0, c[0x0][0x300], R8 ;  /* 0x0000c00000087a25 */ /* 0x000fc800078e0008 */
[----:B------:R-:W-:-:S04]  /*7aa0*/  IMAD R6, R6, c[0x0][0x300], RZ ;  /* 0x0000c00006067a24 */ /* 0x000fc800078e02ff */
[----:B------:R-:W-:Y:S01]  /*7ab0*/  IMAD R0, R0, c[0x0][0x304], R6 ;  /* 0x0000c10000007a24 */ /* 0x000fe200078e0206 */
[----:B------:R-:W-:-:S04]  /*7ac0*/  LEA R6, P0, R8, c[0x0][0x2e8], 0x1 ;  /* 0x0000ba0008067a11 */ /* 0x000fc800078008ff */
[----:B------:R-:W-:-:S04]  /*7ad0*/  IADD3 R0, R0, R9, RZ ;  /* 0x0000000900007210 */ /* 0x000fc80007ffe0ff */
[----:B------:R-:W-:-:S05]  /*7ae0*/  LEA.HI.X R7, R8, c[0x0][0x2ec], R0, 0x1, P0 ;  /* 0x0000bb0008077a11 */ /* 0x000fca00000f0c00 */
[----:B------:R3:W-:Y:S02]  /*7af0*/  STG.E.128 [R6.64], RZ ;  /* 0x000000ff06007986 */ /* 0x0007e4000c101d14 */
.L_x_195:
[----:B------:R-:W-:Y:S05]  /*7b00*/  BSYNC B0 ;  /* 0x0000000000007941 */ /* 0x000fea0003800000 */
.L_x_194:
[----:B------:R-:W-:Y:S01]  /*7b10*/  ISETP.NE.AND P0, PT, R16, RZ, PT ;  /* 0x000000ff1000720c */ /* 0x000fe20003f05270 */
[----:B------:R-:W-:Y:S01]  /*7b20*/  IMAD R0, R20, c[0x0][0x338], RZ ;  /* 0x0000ce0014007a24 */ /* 0x000fe200078e02ff */
[----:B------:R-:W-:Y:S01]  /*7b30*/  BSSY B0, `(.L_x_196) ;  /* 0x0000012000007945 */ /* 0x000fe20003800000 */
[----:B------:R-:W-:Y:S01]  /*7b40*/  IMAD.WIDE.U32 R8, R18, c[0x0][0x338], R4 ;  /* 0x0000ce0012087a25 */ /* 0x000fe200078e0004 */
[----:B------:R-:W-:-:S03]  /*7b50*/  ISETP.GE.OR P0, PT, R4, c[0x0][0x324], P0 ;  /* 0x0000c90004007a0c */ /* 0x000fc60000706670 */
[----:B------:R-:W-:Y:S02]  /*7b60*/  IMAD R0, R18, c[0x0][0x33c], R0 ;  /* 0x0000cf0012007a24 */ /* 0x000fe400078e0200 */
[----:B---3--:R-:W-:-:S03]  /*7b70*/  IMAD R6, R21, c[0x0][0x340], RZ ;  /* 0x0000d00015067a24 */ /* 0x008fc600078e02ff */
        /* <DEDUP_REMOVED lines=13> */
.L_x_197:
[----:B------:R-:W-:Y:S05]  /*7c50*/  BSYNC B0 ;  /* 0x0000000000007941 */ /* 0x000fea0003800000 */
.L_x_196:
[----:B------:R-:W-:Y:S01]  /*7c60*/  ISETP.NE.AND P0, PT, R17, RZ, PT ;  /* 0x000000ff1100720c */ /* 0x000fe20003f05270 */
[----:B------:R-:W-:Y:S03]  /*7c70*/  BSSY B0, `(.L_x_198) ;  /* 0x000000e000007945 */ /* 0x000fe60003800000 */
[----:B------:R-:W-:-:S13]  /*7c80*/  ISETP.GE.OR P0, PT, R4, c[0x0][0x324], P0 ;  /* 0x0000c90004007a0c */ /* 0x000fda0000706670 */
[----:B------:R-:W-:Y:S05]  /*7c90*/  @P0 BRA `(.L_x_199) ;  /* 0x000000b000000947 */ /* 0x000fea0003800000 */
[----:B------:R-:W-:Y:S02]  /*7ca0*/  IADD3 R0, P0, R2, 0x8, RZ ;  /* 0x0000000802007810 */ /* 0x000fe40007f1e0ff */
[----:B------:R-:W-:-:S03]  /*7cb0*/  MOV R11, R7 ;  /* 0x00000007000b7202 */ /* 0x000fc60000000f00 */
[----:B------:R-:W-:-:S04]  /*7cc0*/  IMAD.X R10, RZ, RZ, R3, P0 ;  /* 0x000000ffff0a7224 */ /* 0x000fc800000e0603 */
[----:B---3--:R-:W-:Y:S02]  /*7cd0*/  IMAD R12, R10, c[0x0][0x330], RZ ;  /* 0x0000cc000a0c7a24 */ /* 0x008fe400078e02ff */
[----:B------:R-:W-:-:S04]  /*7ce0*/  IMAD.MOV.U32 R10, RZ, RZ, R8 ;  /* 0x000000ffff0a7224 */ /* 0x000fc800078e0008 */
[----:B------:R-:W-:-:S04]  /*7cf0*/  IMAD.WIDE.U32 R10, R0, c[0x0][0x330], R10 ;  /* 0x0000cc00000a7a25 */ /* 0x000fc800078e000a */
[----:B------:R-:W-:Y:S01]  /*7d00*/  IMAD R0, R0, c[0x0][0x334], R12 ;  /* 0x0000cd0000007a24 */ /* 0x000fe200078e020c */
[----:B------:R-:W-:-:S04]  /*7d10*/  LEA R12, P0, R10, c[0x0][0x318], 0x1 ;  /* 0x0000c6000a0c7a11 */ /* 0x000fc800078008ff */
[----:B------:R-:W-:-:S04]  /*7d20*/  IADD3 R0, R0, R11, RZ ;  /* 0x0000000b00007210 */ /* 0x000fc80007ffe0ff */
[----:B------:R-:W-:-:S05]  /*7d30*/  LEA.HI.X R13, R10, c[0x0][0x31c], R0, 0x1, P0 ;  /* 0x0000c7000a0d7a11 */ /* 0x000fca00000f0c00 */
[----:B------:R3:W-:Y:S02]  /*7d40*/  STG.E.128 [R12.64], RZ ;  /* 0x000000ff0c007986 */ /* 0x0007e4000c101d14 */
.L_x_199:
[----:B------:R-:W-:Y:S05]  /*7d50*/  BSYNC B0 ;  /* 0x0000000000007941 */ /* 0x000fea0003800000 */
.L_x_198:
[----:B------:R-:W-:Y:S01]  /*7d60*/  ISETP.GE.OR P6, PT, R4, c[0x0][0x324], P6 ;  /* 0x0000c90004007a0c */ /* 0x000fe200037c6670 */
[----:B------:R-:W-:-:S12]  /*7d70*/  BSSY B0, `(.L_x_200) ;  /* 0x000000d000007945 */ /* 0x000fd80003800000 */
        /* <DEDUP_REMOVED lines=12> */
.L_x_201:
[----:B------:R-:W-:Y:S05]  /*7e40*/  BSYNC B0 ;  /* 0x0000000000007941 */ /* 0x000fea0003800000 */
.L_x_200:
        /* <DEDUP_REMOVED lines=14> */
.L_x_203:
[----:B------:R-:W-:Y:S05]  /*7f30*/  BSYNC B0 ;  /* 0x0000000000007941 */ /* 0x000fea0003800000 */
.L_x_202:
        /* <DEDUP_REMOVED lines=14> */
.L_x_205:
[----:B------:R-:W-:Y:S05]  /*8020*/  BSYNC B0 ;  /* 0x0000000000007941 */ /* 0x000fea0003800000 */
.L_x_204:
        /* <DEDUP_REMOVED lines=14> */
.L_x_207:
[----:B------:R-:W-:Y:S05]  /*8110*/  BSYNC B0 ;  /* 0x0000000000007941 */ /* 0x000fea0003800000 */
.L_x_206:
        /* <DEDUP_REMOVED lines=14> */
.L_x_209:
[----:B------:R-:W-:Y:S05]  /*8200*/  BSYNC B0 ;  /* 0x0000000000007941 */ /* 0x000fea0003800000 */
.L_x_208:
[----:B------:R-:W-:-:S13]  /*8210*/  ISETP.GE.OR P1, PT, R4, c[0x0][0x324], P1 ;  /* 0x0000c90004007a0c */ /* 0x000fda0000f26670 */
[----:B------:R-:W-:Y:S05]  /*8220*/  @P1 EXIT ;  /* 0x000000000000194d */ /* 0x000fea0003800000 */
        /* <DEDUP_REMOVED lines=9> */
[----:B------:R-:W-:Y:S01]  /*82c0*/  STG.E.128 [R2.64], RZ ;  /* 0x000000ff02007986 */ /* 0x000fe2000c101d14 */
[----:B------:R-:W-:Y:S05]  /*82d0*/  EXIT ;  /* 0x000000000000794d */ /* 0x000fea0003800000 */
.L_x_210:
        /* <DEDUP_REMOVED lines=10> */
.L_x_1150:


//--------------------- .text._ZN7cutlass13device_kernelIN5flash19enable_sm80_to_sm89INS1_16FlashAttnBwdSm80INS1_25CollectiveMainloopBwdSm80ILi1ELi1EN4cute5tupleIJNS5_1CILi32EEENS7_ILi64EEENS7_ILi256EEEEEENS_10bfloat16_tEfNS_4arch4Sm80ELb0ELb1ELb1ELb0ELb0ELb0ELb0ELb0ELi2ELi2ELi2ELi1ELb1EEENS1_24CollectiveEpilogueBwdGQAISB_fSE_Li256ELb0ELb0EEENS1_19SingleTileSchedulerILb0ELb0ELb0ELi64EEEEEEEEEvNT_6ParamsE --------------------------
	.section	.text._ZN7cutlass13device_kernelIN5flash19enable_sm80_to_sm89INS1_16FlashAttnBwdSm80INS1_25CollectiveMainloopBwdSm80ILi1ELi1EN4cute5tupleIJNS5_1CILi32EEENS7_ILi64EEENS7_ILi256EEEEEENS_10bfloat16_tEfNS_4arch4Sm80ELb0ELb1ELb1ELb0ELb0ELb0ELb0ELb0ELi2ELi2ELi2ELi1ELb1EEENS1_24CollectiveEpilogueBwdGQAISB_fSE_Li256ELb0ELb0EEENS1_19SingleTileSchedulerILb0ELb0ELb0ELi64EEEEEEEEEvNT_6ParamsE,"ax",@progbits
	.sectioninfo	@"SHI_REGISTERS=255"
	.align	128
.text._ZN7cutlass13device_kernelIN5flash19enable_sm80_to_sm89INS1_16FlashAttnBwdSm80INS1_25CollectiveMainloopBwdSm80ILi1ELi1EN4cute5tupleIJNS5_1CILi32EEENS7_ILi64EEENS7_ILi256EEEEEENS_10bfloat16_tEfNS_4arch4Sm80ELb0ELb1ELb1ELb0ELb0ELb0ELb0ELb0ELi2ELi2ELi2ELi1ELb1EEENS1_24CollectiveEpilogueBwdGQAISB_fSE_Li256ELb0ELb0EEENS1_19SingleTileSchedulerILb0ELb0ELb0ELi64EEEEEEEEEvNT_6ParamsE:
        .type           _ZN7cutlass13device_kernelIN5flash19enable_sm80_to_sm89INS1_16FlashAttnBwdSm80INS1_25CollectiveMainloopBwdSm80ILi1ELi1EN4cute5tupleIJNS5_1CILi32EEENS7_ILi64EEENS7_ILi256EEEEEENS_10bfloat16_tEfNS_4arch4Sm80ELb0ELb1ELb1ELb0ELb0ELb0ELb0ELb0ELi2ELi2ELi2ELi1ELb1EEENS1_24CollectiveEpilogueBwdGQAISB_fSE_Li256ELb0ELb0EEENS1_19SingleTileSchedulerILb0ELb0ELb0ELi64EEEEEEEEEvNT_6ParamsE,@function
        .size           _ZN7cutlass13device_kernelIN5flash19enable_sm80_to_sm89INS1_16FlashAttnBwdSm80INS1_25CollectiveMainloopBwdSm80ILi1ELi1EN4cute5tupleIJNS5_1CILi32EEENS7_ILi64EEENS7_ILi256EEEEEENS_10bfloat16_tEfNS_4arch4Sm80ELb0ELb1ELb1ELb0ELb0ELb0ELb0ELb0ELi2ELi2ELi2ELi1ELb1EEENS1_24CollectiveEpilogueBwdGQAISB_fSE_Li256ELb0ELb0EEENS1_19SingleTileSchedulerILb0ELb0ELb0ELi64EEEEEEEEEvNT_6ParamsE,(.L_x_1151 - _ZN7cutlass13device_kernelIN5flash19enable_sm80_to_sm89INS1_16FlashAttnBwdSm80INS1_25CollectiveMainloopBwdSm80ILi1ELi1EN4cute5tupleIJNS5_1CILi32EEENS7_ILi64EEENS7_ILi256EEEEEENS_10bfloat16_tEfNS_4arch4Sm80ELb0ELb1ELb1ELb0ELb0ELb0ELb0ELb0ELi2ELi2ELi2ELi1ELb1EEENS1_24CollectiveEpilogueBwdGQAISB_fSE_Li256ELb0ELb0EEENS1_19SingleTileSchedulerILb0ELb0ELb0ELi64EEEEEEEEEvNT_6ParamsE)
        .other          _ZN7cutlass13device_kernelIN5flash19enable_sm80_to_sm89INS1_16FlashAttnBwdSm80INS1_25CollectiveMainloopBwdSm80ILi1ELi1EN4cute5tupleIJNS5_1CILi32EEENS7_ILi64EEENS7_ILi256EEEEEENS_10bfloat16_tEfNS_4arch4Sm80ELb0ELb1ELb1ELb0ELb0ELb0ELb0ELb0ELi2ELi2ELi2ELi1ELb1EEENS1_24CollectiveEpilogueBwdGQAISB_fSE_Li256ELb0ELb0EEENS1_19SingleTileSchedulerILb0ELb0ELb0ELi64EEEEEEEEEvNT_6ParamsE,@"STO_CUDA_ENTRY STV_DEFAULT"
_ZN7cutlass13device_kernelIN5flash19enable_sm80_to_sm89INS1_16FlashAttnBwdSm80INS1_25CollectiveMainloopBwdSm80ILi1ELi1EN4cute5tupleIJNS5_1CILi32EEENS7_ILi64EEENS7_ILi256EEEEEENS_10bfloat16_tEfNS_4arch4Sm80ELb0ELb1ELb1ELb0ELb0ELb0ELb0ELb0ELi2ELi2ELi2ELi1ELb1EEENS1_24CollectiveEpilogueBwdGQAISB_fSE_Li256ELb0ELb0EEENS1_19SingleTileSchedulerILb0ELb0ELb0ELi64EEEEEEEEEvNT_6ParamsE:
        /* <DEDUP_REMOVED lines=29> */
.L_x_211:
[----:B------:R-:W-:Y:S01]  /*01d0*/  USHF.L.U32 UR13, UR10, 0x6, URZ ;  /* 0x000000060a0d7899 */ /* 0x000fe2000800063f */
[----:B------:R-:W-:Y:S01]  /*01e0*/  PLOP3.LUT P1, PT, PT, PT, PT, 0x80, 0x0 ;  /* 0x000000000000781c */ /* 0x000fe20003f2f070 */
[----:B------:R-:W-:Y:S01]  /*01f0*/  ULDC UR6, c[0x0][0x168] ;  /* 0x00005a0000067ab9 */ /* 0x000fe20000000800 */
[----:B------:R-:W-:Y:S01]  /*0200*/  CS2R R134, SRZ ;  /* 0x0000000000867805 */ /* 0x000fe2000001ff00 */
[----:B------:R-:W-:Y:S01]  /*0210*/  UIADD3 UR6, UR13, UR6, URZ ;  /* 0x000000060d067290 */ /* 0x000fe2000fffe03f */
[----:B------:R-:W-:Y:S01]  /*0220*/  CS2R R132, SRZ ;  /* 0x0000000000847805 */ /* 0x000fe2000001ff00 */
[----:B------:R-:W-:Y:S01]  /*0230*/  ULDC UR5, c[0x0][0x198] ;  /* 0x0000660000057ab9 */ /* 0x000fe20000000800 */
[----:B------:R-:W-:Y:S01]  /*0240*/  CS2R R138, SRZ ;  /* 0x00000000008a7805 */ /* 0x000fe2000001ff00 */
[----:B------:R-:W-:Y:S01]  /*0250*/  UIADD3 UR5, UR6, -UR5, URZ ;  /* 0x8000000506057290 */ /* 0x000fe2000fffe03f */
[----:B------:R-:W-:Y:S01]  /*0260*/  CS2R R136, SRZ ;  /* 0x0000000000887805 */ /* 0x000fe2000001ff00 */
[----:B------:R-:W-:Y:S01]  /*0270*/  ULDC UR4, c[0x0][0x2a4] ;  /* 0x0000a90000047ab9 */ /* 0x000fe20000000800 */
[----:B------:R-:W-:Y:S01]  /*0280*/  CS2R R130, SRZ ;  /* 0x0000000000827805 */ /* 0x000fe2000001ff00 */
[----:B------:R-:W-:Y:S01]  /*0290*/  UIADD3 UR5, UR5, -UR4, URZ ;  /* 0x8000000405057290 */ /* 0x000fe2000fffe03f */
[----:B------:R-:W-:Y:S01]  /*02a0*/  CS2R R128, SRZ ;  /* 0x0000000000807805 */ /* 0x000fe2000001ff00 */
        /* <DEDUP_REMOVED lines=74> */
[----:B-1----:R-:W-:Y:S01]  /*0750*/  IMAD.U32 R2, RZ, RZ, UR24 ;  /* 0x00000018ff027e24 */ /* 0x002fe2000f8e00ff */
        /* <DEDUP_REMOVED lines=58> */
[----:B-1----:R-:W-:Y:S01]  /*0b00*/  IADD3 R10, R5, UR22, RZ ;  /* 0x00000016050a7c10 */ /* 0x002fe2000fffe0ff */
        /* <DEDUP_REMOVED lines=119> */
[----:B-1----:R-:W-:Y:S01]  /*1280*/  IMAD.WIDE.U32 R2, R38, c[0x0][0x178], R12 ;  /* 0x00005e0026027a25 */ /* 0x002fe200078e000c */
        /* <DEDUP_REMOVED lines=15> */
[----:B--2---:R-:W-:Y:S01]  /*1380*/  IMAD.IADD R5, R3, 0x1, R0 ;  /* 0x0000000103057824 */ /* 0x004fe200078e0200 */
        /* <DEDUP_REMOVED lines=48> */
[----:B---3--:R-:W-:Y:S01]  /*1690*/  IMAD.U32 R9, RZ, RZ, UR11 ;  /* 0x0000000bff097e24 */ /* 0x008fe2000f8e00ff */
        /* <DEDUP_REMOVED lines=33> */
[----:B-1----:R-:W-:Y:S01]  /*18b0*/  LEA R6, P3, R8, c[0x0][0x160], 0x1 ;  /* 0x0000580008067a11 */ /* 0x002fe200078608ff */
[----:B------:R-:W-:Y:S01]  /*18c0*/  IMAD.IADD R2, R0, 0x1, R2 ;  /* 0x0000000100027824 */ /* 0x000fe200078e0202 */
[----:B------:R-:W-:Y:S01]  /*18d0*/  CS2R R108, SRZ ;  /* 0x00000000006c7805 */ /* 0x000fe2000001ff00 */
[----:B------:R-:W-:Y:S01]  /*18e0*/  CS2R R106, SRZ ;  /* 0x00000000006a7805 */ /* 0x000fe2000001ff00 */
[----:B------:R-:W-:Y:S01]  /*18f0*/  CS2R R104, SRZ ;  /* 0x0000000000687805 */ /* 0x000fe2000001ff00 */
[----:B------:R-:W-:Y:S01]  /*1900*/  IMAD.SHL.U32 R2, R2, 0x2, RZ ;  /* 0x0000000202027824 */ /* 0x000fe200078e00ff */
[----:B--2---:R-:W-:Y:S01]  /*1910*/  IADD3 R33, R41, UR24, RZ ;  /* 0x0000001829217c10 */ /* 0x004fe2000fffe0ff */
[----:B------:R-:W-:Y:S01]  /*1920*/  BAR.SYNC.DEFER_BLOCKING 0x0 ;  /* 0x0000000000007b1d */ /* 0x000fe20000010000 */
[----:B------:R-:W-:Y:S01]  /*1930*/  CS2R R102, SRZ ;  /* 0x0000000000667805 */ /* 0x000fe2000001ff00 */
[----:B------:R-:W-:Y:S01]  /*1940*/  CS2R R100, SRZ ;  /* 0x0000000000647805 */ /* 0x000fe2000001ff00 */
[----:B---3--:R-:W-:Y:S01]  /*1950*/  IADD3 R11, R15, UR4, RZ ;  /* 0x000000040f0b7c10 */ /* 0x008fe2000fffe0ff */
        /* <DEDUP_REMOVED lines=20> */
[----:B------:R-:W2:Y:S01]  /*1aa0*/  LDSM.16.M88.4 R164, [R2+0x8080] ;  /* 0x0080800002a4783b */ /* 0x000ea20000000200 */
[----:B------:R-:W-:Y:S01]  /*1ab0*/  CS2R R82, SRZ ;  /* 0x0000000000527805 */ /* 0x000fe2000001ff00 */
[----:B------:R-:W-:Y:S01]  /*1ac0*/  CS2R R80, SRZ ;  /* 0x0000000000507805 */ /* 0x000fe2000001ff00 */
[----:B------:R-:W-:Y:S01]  /*1ad0*/  CS2R R78, SRZ ;  /* 0x00000000004e7805 */ /* 0x000fe2000001ff00 */
[----:B------:R-:W3:Y:S01]  /*1ae0*/  LDSM.16.M88.4 R180, [R2+0xa080] ;  /* 0x00a0800002b4783b */ /* 0x000ee20000000200 */
[----:B------:R-:W-:Y:S01]  /*1af0*/  CS2R R76, SRZ ;  /* 0x00000000004c7805 */ /* 0x000fe2000001ff00 */
[----:B------:R-:W-:Y:S01]  /*1b00*/  CS2R R74, SRZ ;  /* 0x00000000004a7805 */ /* 0x000fe2000001ff00 */
[----:B------:R-:W-:Y:S01]  /*1b10*/  CS2R R72, SRZ ;  /* 0x0000000000487805 */ /* 0x000fe2000001ff00 */
[----:B------:R-:W4:Y:S01]  /*1b20*/  LDSM.16.M88.4 R196, [R2+0xc080] ;  /* 0x00c0800002c4783b */ /* 0x000f220000000200 */
[----:B------:R-:W-:Y:S01]  /*1b30*/  CS2R R70, SRZ ;  /* 0x0000000000467805 */ /* 0x000fe2000001ff00 */
[----:B------:R-:W-:Y:S01]  /*1b40*/  CS2R R68, SRZ ;  /* 0x0000000000447805 */ /* 0x000fe2000001ff00 */
[----:B------:R-:W-:Y:S01]  /*1b50*/  CS2R R66, SRZ ;  /* 0x0000000000427805 */ /* 0x000fe2000001ff00 */
[----:B------:R5:W2:Y:S01]  /*1b60*/  LDSM.16.M88.4 R212, [R2+0xe080] ;  /* 0x00e0800002d4783b */ /* 0x000aa20000000200 */
[C---:B-1----:R-:W-:Y:S01]  /*1b70*/  LEA R10, P2, R4.reuse, c[0x0][0x1f0], 0x1 ;  /* 0x00007c00040a7a11 */ /* 0x042fe200078408ff */
        /* <DEDUP_REMOVED lines=21> */
[----:B------:R-:W1:Y:S01]  /*1cd0*/  LDSM.16.M88.4 R168, [R9+0x8080] ;  /* 0x0080800009a8783b */ /* 0x000e620000000200 */
        /* <DEDUP_REMOVED lines=28> */
[----:B------:R-:W-:Y:S01]  /*1ea0*/  CS2R R38, SRZ ;  /* 0x0000000000267805 */ /* 0x000fe2000001ff00 */
[----:B------:R-:W-:-:S02]  /*1eb0*/  ULDC UR5, c[0x0][0x2a8] ;  /* 0x0000aa0000057ab9 */ /* 0x000fc40000000800 */
[----:B------:R-:W1:Y:S01]  /*1ec0*/  LDSM.16.M88.4 R208, [R5+0xc080] ;  /* 0x00c0800005d0783b */ /* 0x000e620000000200 */
[----:B------:R-:W-:Y:S02]  /*1ed0*/  UISETP.GT.AND UP2, UPT, UR10, -0x1, UPT ;  /* 0xffffffff0a00788c */ /* 0x000fe4000bf44270 */
[----:B------:R-:W-:Y:S01]  /*1ee0*/  ULDC UR6, c[0x0][0x168] ;  /* 0x00005a0000067ab9 */ /* 0x000fe20000000800 */
[----:B------:R-:W1:Y:S01]  /*1ef0*/  LDSM.16.M88.4 R216, [R9+0xe080] ;  /* 0x00e0800009d8783b */ /* 0x000e620000000200 */
[----:B------:R-:W-:-:S03]  /*1f00*/  UISETP.LE.AND UP1, UPT, UR8, UR5, UPT ;  /* 0x000000050800728c */ /* 0x000fc6000bf23270 */
        /* <DEDUP_REMOVED lines=113> */
[----:B------:R-:W-:-:S02]  /*2620*/  CS2R R12, SRZ ;  /* 0x00000000000c7805 */ /* 0x000fc4000001ff00 */
        /* <DEDUP_REMOVED lines=22> */
.L_x_223:
        /* <DEDUP_REMOVED lines=116> */
.L_x_215:
[----:B------:R-:W-:Y:S04]  /*2ed0*/  MOV R6, 0x1 ;  /* 0x0000000100067802 */ /* 0x000fe80000000f00 */
[----:B------:R-:W-:Y:S11]  /*2ee0*/  ISETP.NE.AND P2, PT, R6, c[0x0][0x2a8], PT ;  /* 0x0000aa0006007a0c */ /* 0x000ff60003f45270 */
[----:B------:R-:W-:Y:S02]  /*2ef0*/  @!UPT UIADD3 URZ, URZ, URZ, URZ ;  /* 0x0000003f3f3ff290 */ /* 0x000fe4000fffe03f */
[----:B------:R-:W-:Y:S05]  /*2f00*/  @P2 IMAD.HI.U32 R6, R4, c[0x0][0x2ac], RZ ;  /* 0x0000ab0004062a27 */ /* 0x000fea00078e00ff */
[----:B------:R-:W-:Y:S02]  /*2f10*/  @P2 SHF.R.U32.HI R4, RZ, c[0x0][0x2b0], R6 ;  /* 0x0000ac00ff042a19 */ /* 0x000fe40000011606 */
.L_x_216:
[----:B------:R-:W-:Y:S05]  /*2f20*/  BSYNC B0 ;  /* 0x0000000000007941 */ /* 0x000fea0003800000 */
.L_x_214:
[----:B-1----:R-:W2:Y:S01]  /*2f30*/  LDL R7, [R1+0x84] ;  /* 0x0000840001077983 */ /* 0x002ea20000100800 */
[----:B------:R-:W-:Y:S04]  /*2f40*/  IMAD.MOV.U32 R6, RZ, RZ, c[0x0][0x2a8] ;  /* 0x0000aa00ff067624 */ /* 0x000fe800078e00ff */
[----:B------:R-:W-:Y:S04]  /*2f50*/  IMAD R4, R4, R6, -UR13 ;  /* 0x8000000d04047e24 */ /* 0x000fe8000f8e0206 */
[----:B--2---:R-:W-:Y:S05]  /*2f60*/  IMAD.IADD R4, R4, 0x1, -R7 ;  /* 0x0000000104047824 */ /* 0x004fea00078e0a07 */
[----:B------:R-:W-:Y:S02]  /*2f70*/  IADD3 R6, R4, c[0x0][0x2a8], RZ ;  /* 0x0000aa0004067a10 */ /* 0x000fe40007ffe0ff */
[----:B------:R-:W-:Y:S02]  /*2f80*/  IMNMX R148, R148, R4, !PT ;  /* 0x0000000494947217 */ /* 0x000fe40007800200 */
[----:B------:R-:W-:Y:S02]  /*2f90*/  IMNMX R150, R150, R6, PT ;  /* 0x0000000696967217 */ /* 0x000fe40003800200 */
.L_x_213:
        /* <DEDUP_REMOVED lines=19> */
.L_x_219:
[----:B------:R-:W-:Y:S04]  /*30d0*/  MOV R5, 0x1 ;  /* 0x0000000100057802 */ /* 0x000fe80000000f00 */
[----:B------:R-:W-:Y:S11]  /*30e0*/  ISETP.NE.AND P0, PT, R5, c[0x0][0x2a8], PT ;  /* 0x0000aa0005007a0c */ /* 0x000ff60003f05270 */
[----:B------:R-:W-:Y:S02]  /*30f0*/  @!UPT UIADD3 URZ, URZ, URZ, URZ ;  /* 0x0000003f3f3ff290 */ /* 0x000fe4000fffe03f */
[----:B------:R-:W-:Y:S05]  /*3100*/  @P0 IMAD.HI.U32 R5, R4, c[0x0][0x2ac], RZ ;  /* 0x0000ab0004050a27 */ /* 0x000fea00078e00ff */
[----:B------:R-:W-:Y:S02]  /*3110*/  @P0 SHF.R.U32.HI R4, RZ, c[0x0][0x2b0], R5 ;  /* 0x0000ac00ff040a19 */ /* 0x000fe40000011605 */
.L_x_220:
[----:B------:R-:W-:Y:S05]  /*3120*/  BSYNC B0 ;  /* 0x0000000000007941 */ /* 0x000fea0003800000 */
.L_x_218:
[----:B------:R-:W2:Y:S01]  /*3130*/  LDL R6, [R1+0x84] ;  /* 0x0000840001067983 */ /* 0x000ea20000100800 */
[----:B------:R-:W-:Y:S04]  /*3140*/  IMAD.MOV.U32 R5, RZ, RZ, c[0x0][0x2a8] ;  /* 0x0000aa00ff057624 */ /* 0x000fe800078e00ff */
[----:B------:R-:W-:Y:S04]  /*3150*/  IMAD R4, R4, R5, -UR13 ;  /* 0x8000000d04047e24 */ /* 0x000fe8000f8e0205 */
[----:B--2---:R-:W-:Y:S05]  /*3160*/  IMAD.IADD R4, R4, 0x1, -R6 ;  /* 0x0000000104047824 */ /* 0x004fea00078e0a06 */
[----:B------:R-:W-:Y:S02]  /*3170*/  IADD3 R5, R4, c[0x0][0x2a8], RZ ;  /* 0x0000aa0004057a10 */ /* 0x000fe40007ffe0ff */
[----:B------:R-:W-:Y:S02]  /*3180*/  IMNMX R149, R149, R4, !PT ;  /* 0x0000000495957217 */ /* 0x000fe40007800200 */
[----:B------:R-:W-:Y:S02]  /*3190*/  IMNMX R151, R151, R5, PT ;  /* 0x0000000597977217 */ /* 0x000fe40003800200 */
.L_x_217:
        /* <DEDUP_REMOVED lines=277> */
.L_x_221:
        /* <DEDUP_REMOVED lines=104> */
.L_x_222:
        /* <DEDUP_REMOVED lines=102> */
[----:B------:R-:W-:Y:S01]  /*4fd0*/  FMUL.FTZ R76, R76, c[0x0][0x298] ;  /* 0x0000a6004c4c7a20 */ /* 0x000fe20000410000 */
[----:B------:R-:W-:Y:S01]  /*4fe0*/  PLOP3.LUT P1, PT, PT, PT, PT, 0x8, 0x0 ;  /* 0x000000000000781c */ /* 0x000fe20003f2e170 */
        /* <DEDUP_REMOVED lines=63> */
.L_x_212:
[----:B------:R-:W-:Y:S05]  /*53e0*/  @P1 EXIT ;  /* 0x000000000000194d */ /* 0x000fea0003800000 */
[----:B-1----:R-:W2:Y:S01]  /*53f0*/  LDL.LU.64 R4, [R1+0x70] ;  /* 0x0000700001047983 */ /* 0x002ea20000300a00 */
[----:B------:R-:W-:Y:S01]  /*5400*/  MOV R2, 0x1 ;  /* 0x0000000100027802 */ /* 0x000fe20000000f00 */
[----:B------:R-:W-:Y:S02]  /*5410*/  USHF.L.U32 UR5, UR10, 0xe, URZ ;  /* 0x0000000e0a057899 */ /* 0x000fe4000800063f */
[----:B-----5:R-:W1:Y:S04]  /*5420*/  S2R R0, SR_CTAID.Y ;  /* 0x0000000000007919 */ /* 0x020e680000002600 */
[----:B------:R-:W-:Y:S01]  /*5430*/  BAR.SYNC.DEFER_BLOCKING 0x1, 0x100 ;  /* 0x0044000000007b1d */ /* 0x000fe20000010000 */
[----:B------:R-:W-:Y:S01]  /*5440*/  ISETP.NE.AND P1, PT, R2, c[0x0][0x338], PT ;  /* 0x0000ce0002007a0c */ /* 0x000fe20003f25270 */
[----:B------:R-:W-:-:S04]  /*5450*/  USHF.R.S32.HI UR4, URZ, 0x1f, UR5 ;  /* 0x0000001f3f047899 */ /* 0x000fc80008011405 */
[----:B------:R-:W3:Y:S08]  /*5460*/  S2R R11, SR_CTAID.Z ;  /* 0x00000000000b7919 */ /* 0x000ef00000002700 */
[----:B-1----:R-:W-:-:S05]  /*5470*/  @P1 IMAD.HI.U32 R3, R0, c[0x0][0x33c], RZ ;  /* 0x0000cf0000031a27 */ /* 0x002fca00078e00ff */
[----:B------:R-:W-:Y:S02]  /*5480*/  @P1 SHF.R.U32.HI R0, RZ, c[0x0][0x340], R3 ;  /* 0x0000d000ff001a19 */ /* 0x000fe40000011603 */
[----:B--2---:R-:W-:-:S04]  /*5490*/  IADD3 R2, P0, R4, UR5, RZ ;  /* 0x0000000504027c10 */ /* 0x004fc8000ff1e0ff */
[----:B------:R-:W-:Y:S02]  /*54a0*/  LEA.HI.X.SX32 R3, R4, UR4, 0x1, P0 ;  /* 0x0000000404037c11 */ /* 0x000fe400080f0eff */
[----:B------:R-:W-:-:S05]  /*54b0*/  SHF.R.S32.HI R4, RZ, 0x1f, R0 ;  /* 0x0000001fff047819 */ /* 0x000fca0000011400 */
[C---:B------:R-:W-:Y:S02]  /*54c0*/  IMAD R6, R4.reuse, c[0x0][0x328], RZ ;  /* 0x0000ca0004067a24 */ /* 0x040fe400078e02ff */
[----:B------:R-:W-:Y:S02]  /*54d0*/  IMAD R7, R4, c[0x0][0x300], RZ ;  /* 0x0000c00004077a24 */ /* 0x000fe400078e02ff */
[----:B------:R-:W-:-:S04]  /*54e0*/  IMAD.WIDE.U32 R4, R0, c[0x0][0x328], R2 ;  /* 0x0000ca0000047a25 */ /* 0x000fc800078e0002 */
[----:B------:R-:W-:-:S04]  /*54f0*/  IMAD.WIDE.U32 R2, R0, c[0x0][0x300], R2 ;  /* 0x0000c00000027a25 */ /* 0x000fc800078e0002 */
[C---:B------:R-:W-:Y:S02]  /*5500*/  IMAD R6, R0.reuse, c[0x0][0x32c], R6 ;  /* 0x0000cb0000067a24 */ /* 0x040fe400078e0206 */
[----:B------:R-:W-:Y:S01]  /*5510*/  IMAD R0, R0, c[0x0][0x304], R7 ;  /* 0x0000c10000007a24 */ /* 0x000fe200078e0207 */
[----:B---3--:R-:W-:Y:S02]  /*5520*/  SHF.R.S32.HI R7, RZ, 0x1f, R11 ;  /* 0x0000001fff077819 */ /* 0x008fe4000001140b */
[----:B------:R-:W-:Y:S02]  /*5530*/  IADD3 R5, R5, R6, RZ ;  /* 0x0000000605057210 */ /* 0x000fe40007ffe0ff */
[----:B------:R-:W-:Y:S01]  /*5540*/  IADD3 R3, R3, R0, RZ ;  /* 0x0000000003037210 */ /* 0x000fe20007ffe0ff */
[----:B------:R-:W-:Y:S02]  /*5550*/  IMAD R10, R7, c[0x0][0x330], RZ ;  /* 0x0000cc00070a7a24 */ /* 0x000fe400078e02ff */
[----:B------:R-:W-:-:S04]  /*5560*/  IMAD.WIDE.U32 R8, R11, c[0x0][0x330], R4 ;  /* 0x0000cc000b087a25 */ /* 0x000fc800078e0004 */
[----:B------:R-:W-:Y:S01]  /*5570*/  IMAD R10, R11, c[0x0][0x334], R10 ;  /* 0x0000cd000b0a7a24 */ /* 0x000fe200078e020a */
[----:B------:R-:W-:Y:S01]  /*5580*/  LEA R4, P1, R8, c[0x0][0x310], 0x2 ;  /* 0x0000c40008047a11 */ /* 0x000fe200078210ff */
[----:B------:R-:W-:Y:S02]  /*5590*/  IMAD R0, R7, c[0x0][0x308], RZ ;  /* 0x0000c20007007a24 */ /* 0x000fe400078e02ff */
[----:B------:R-:W-:Y:S01]  /*55a0*/  IMAD.WIDE.U32 R6, R11, c[0x0][0x308], R2 ;  /* 0x0000c2000b067a25 */ /* 0x000fe200078e0002 */
[----:B------:R-:W-:-:S03]  /*55b0*/  IADD3 R10, R9, R10, RZ ;  /* 0x0000000a090a7210 */ /* 0x000fc60007ffe0ff */
[----:B------:R-:W-:Y:S01]  /*55c0*/  IMAD R0, R11, c[0x0][0x30c], R0 ;  /* 0x0000c3000b007a24 */ /* 0x000fe200078e0200 */
[----:B------:R-:W-:Y:S02]  /*55d0*/  LEA.HI.X R5, R8, c[0x0][0x314], R10, 0x2, P1 ;  /* 0x0000c50008057a11 */ /* 0x000fe400008f140a */
[C---:B------:R-:W-:Y:S02]  /*55e0*/  LEA R2, P0, R6.reuse, c[0x0][0x2e8], 0x2 ;  /* 0x0000ba0006027a11 */ /* 0x040fe400078010ff */
[----:B------:R-:W-:Y:S01]  /*55f0*/  IADD3 R0, R7, R0, RZ ;  /* 0x0000000007007210 */ /* 0x000fe20007ffe0ff */
[----:B------:R-:W-:Y:S03]  /*5600*/  RED.E.ADD.F32.FTZ.RN.STRONG.GPU [R4.64], R12 ;  /* 0x0000000c0400798e */ /* 0x000fe6000c10e794 */
[----:B------:R-:W-:Y:S01]  /*5610*/  LEA.HI.X R3, R6, c[0x0][0x2ec], R0, 0x2, P0 ;  /* 0x0000bb0006037a11 */ /* 0x000fe200000f1400 */
        /* <DEDUP_REMOVED lines=128> */
.L_x_224:
        /* <DEDUP_REMOVED lines=14> */
.L_x_1151:


//--------------------- .text._ZN7cutlass13device_kernelIN5flash19enable_sm80_to_sm89INS1_16FlashAttnBwdSm80INS1_25CollectiveMainloopBwdSm80ILi1ELi1EN4cute5tupleIJNS5_1CILi32EEENS7_ILi64EEENS7_ILi256EEEEEENS_10bfloat16_tEfNS_4arch4Sm80ELb0ELb1ELb1ELb1ELb0ELb0ELb0ELb0ELi2ELi2ELi2ELi1ELb1EEENS1_21CollectiveEpilogueBwdISB_SC_SE_Li256ELb1ELb0ELi4EEENS1_19SingleTileSchedulerILb1ELb0ELb0ELi64EEEEEEEEEvNT_6ParamsE --------------------------
	.section	.text._ZN7cutlass13device_kernelIN5flash19enable_sm80_to_sm89INS1_16FlashAttnBwdSm80INS1_25CollectiveMainloopBwdSm80ILi1ELi1EN4cute5tupleIJNS5_1CILi32EEENS7_ILi64EEENS7_ILi256EEEEEENS_10bfloat16_tEfNS_4arch4Sm80ELb0ELb1ELb1ELb1ELb0ELb0ELb0ELb0ELi2ELi2ELi2ELi1ELb1EEENS1_21CollectiveEpilogueBwdISB_SC_SE_Li256ELb1ELb0ELi4EEENS1_19SingleTileSchedulerILb1ELb0ELb0ELi64EEEEEEEEEvNT_6ParamsE,"ax",@progbits
	.sectioninfo	@"SHI_REGISTERS=255"
	.align	128
.text._ZN7cutlass13device_kernelIN5flash19enable_sm80_to_sm89INS1_16FlashAttnBwdSm80INS1_25CollectiveMainloopBwdSm80ILi1ELi1EN4cute5tupleIJNS5_1CILi32EEENS7_ILi64EEENS7_ILi256EEEEEENS_10bfloat16_tEfNS_4arch4Sm80ELb0ELb1ELb1ELb1ELb0ELb0ELb0ELb0ELi2ELi2ELi2ELi1ELb1EEENS1_21CollectiveEpilogueBwdISB_SC_SE_Li256ELb1ELb0ELi4EEENS1_19SingleTileSchedulerILb1ELb0ELb0ELi64EEEEEEEEEvNT_6ParamsE:
        .type           _ZN7cutlass13device_kernelIN5flash19enable_sm80_to_sm89INS1_16FlashAttnBwdSm80INS1_25CollectiveMainloopBwdSm80ILi1ELi1EN4cute5tupleIJNS5_1CILi32EEENS7_ILi64EEENS7_ILi256EEEEEENS_10bfloat16_tEfNS_4arch4Sm80ELb0ELb1ELb1ELb1ELb0ELb0ELb0ELb0ELi2ELi2ELi2ELi1ELb1EEENS1_21CollectiveEpilogueBwdISB_SC_SE_Li256ELb1ELb0ELi4EEENS1_19SingleTileSchedulerILb1ELb0ELb0ELi64EEEEEEEEEvNT_6ParamsE,@function
        .size           _ZN7cutlass13device_kernelIN5flash19enable_sm80_to_sm89INS1_16FlashAttnBwdSm80INS1_25CollectiveMainloopBwdSm80ILi1ELi1EN4cute5tupleIJNS5_1CILi32EEENS7_ILi64EEENS7_ILi256EEEEEENS_10bfloat16_tEfNS_4arch4Sm80ELb0ELb1ELb1ELb1ELb0ELb0ELb0ELb0ELi2ELi2ELi2ELi1ELb1EEENS1_21CollectiveEpilogueBwdISB_SC_SE_Li256ELb1ELb0ELi4EEENS1_19SingleTileSchedulerILb1ELb0ELb0ELi64EEEEEEEEEvNT_6ParamsE,(.L_x_1152 - _ZN7cutlass13device_kernelIN5flash19enable_sm80_to_sm89INS1_16FlashAttnBwdSm80INS1_25CollectiveMainloopBwdSm80ILi1ELi1EN4cute5tupleIJNS5_1CILi32EEENS7_ILi64EEENS7_ILi256EEEEEENS_10bfloat16_tEfNS_4arch4Sm80ELb0ELb1ELb1ELb1ELb0ELb0ELb0ELb0ELi2ELi2ELi2ELi1ELb1EEENS1_21CollectiveEpilogueBwdISB_SC_SE_Li256ELb1ELb0ELi4EEENS1_19SingleTileSchedulerILb1ELb0ELb0ELi64EEEEEEEEEvNT_6ParamsE)
        .other          _ZN7cutlass13device_kernelIN5flash19enable_sm80_to_sm89INS1_16FlashAttnBwdSm80INS1_25CollectiveMainloopBwdSm80ILi1ELi1EN4cute5tupleIJNS5_1CILi32EEENS7_ILi64EEENS7_ILi256EEEEEENS_10bfloat16_tEfNS_4arch4Sm80ELb0ELb1ELb1ELb1ELb0ELb0ELb0ELb0ELi2ELi2ELi2ELi1ELb1EEENS1_21CollectiveEpilogueBwdISB_SC_SE_Li256ELb1ELb0ELi4EEENS1_19SingleTileSchedulerILb1ELb0ELb0ELi64EEEEEEEEEvNT_6ParamsE,@"STO_CUDA_ENTRY STV_DEFAULT"
_ZN7cutlass13device_kernelIN5flash19enable_sm80_to_sm89INS1_16FlashAttnBwdSm80INS1_25CollectiveMainloopBwdSm80ILi1ELi1EN4cute5tupleIJNS5_1CILi32EEENS7_ILi64EEENS7_ILi256EEEEEENS_10bfloat16_tEfNS_4arch4Sm80ELb0ELb1ELb1ELb1ELb0ELb0ELb0ELb0ELi2ELi2ELi2ELi1ELb1EEENS1_21CollectiveEpilogueBwdISB_SC_SE_Li256ELb1ELb0ELi4EEENS1_19SingleTileSchedulerILb1ELb0ELb0ELi64EEEEEEEEEvNT_6ParamsE:
[----:B------:R-:W-:Y:S02]  /*0000*/  MOV R1, c[0x0][0x28] ;  /* 0x00000a0000017a02 */ /* 0x000fe40000000f00 */
[----:B------:R-:W1:Y:S01]  /*0010*/  S2R R78, SR_TID.X ;  /* 0x00000000004e7919 */ /* 0x000e620000002100 */
[----:B------:R-:W-:Y:S01]  /*0020*/  IMAD.MOV.U32 R8, RZ, RZ, 0x4 ;  /* 0x00000004ff087424 */ /* 0x000fe200078e00ff */
[----:B------:R-:W2:Y:S01]  /*0030*/  S2UR UR6, SR_CTAID.X ;  /* 0x00000000000679c3 */ /* 0x000ea20000002500 */
[----:B------:R-:W-:Y:S01]  /*0040*/  ULDC.64 UR10, c[0x0][0x118] ;  /* 0x00004600000a7ab9 */ /* 0x000fe20000000a00 */
[----:B------:R-:W3:Y:S01]  /*0050*/  S2R R5, SR_CTAID.Z ;  /* 0x0000000000057919 */ /* 0x000ee20000002700 */
[----:B------:R-:W-:-:S03]  /*0060*/  IADD3 R1, R1, -0xd8, RZ ;  /* 0xffffff2801017810 */ /* 0x000fc60007ffe0ff */
[----:B------:R-:W4:Y:S01]  /*0070*/  S2R R77, SR_CTAID.Y ;  /* 0x00000000004d7919 */ /* 0x000f220000002600 */
[----:B-1----:R-:W-:Y:S01]  /*0080*/  SHF.R.U32.HI R0, RZ, 0x5, R78 ;  /* 0x00000005ff007819 */ /* 0x002fe2000001164e */
[----:B---3--:R-:W-:-:S05]  /*0090*/  IMAD.WIDE R2, R5, R8, c[0x0][0x3c0] ;  /* 0x0000f00005027625 */ /* 0x008fca00078e0208 */
[----:B------:R-:W1:Y:S02]  /*00a0*/  SHFL.IDX PT, R0, R0, RZ, 0x1f ;  /* 0x00001fff00007589 */ /* 0x000e6400000e0000 */
[----:B-1----:R-:W-:-:S13]  /*00b0*/  ISETP.NE.AND P0, PT, R0, RZ, PT ;  /* 0x000000ff0000720c */ /* 0x002fda0003f05270 */
[----:B------:R-:W-:Y:S05]  /*00c0*/  @!P0 BRA `(.L_x_225) ;  /* 0x0000013000008947 */ /* 0x000fea0003800000 */
[----:B--2-4-:R-:W-:-:S04]  /*00d0*/  ISETP.NE.U32.AND P0, PT, RZ, c[0x0][0x3c0], PT ;  /* 0x0000f000ff007a0c */ /* 0x014fc80003f05070 */
[----:B------:R-:W-:-:S13]  /*00e0*/  ISETP.NE.AND.EX P0, PT, RZ, c[0x0][0x3c4], PT, P0 ;  /* 0x0000f100ff007a0c */ /* 0x000fda0003f05300 */
[----:B------:R-:W-:Y:S05]  /*00f0*/  @!P0 BRA `(.L_x_226) ;  /* 0x0000002000008947 */ /* 0x000fea0003800000 */
[----:B------:R1:W5:Y:S01]  /*0100*/  LDG.E R0, [R2.64] ;  /* 0x0000000a02007981 */ /* 0x000362000c1e1900 */
[----:B------:R-:W-:Y:S05]  /*0110*/  BRA `(.L_x_227) ;  /* 0x0000009000007947 */ /* 0x000fea0003800000 */
.L_x_226:
        /* <DEDUP_REMOVED lines=8> */
.L_x_228:
[----:B------:R-:W-:Y:S02]  /*01a0*/  MOV R0, c[0x0][0x3a4] ;  /* 0x0000e90000007a02 */ /* 0x000fe40000000f00 */
.L_x_227:
[----:B------:R-:W-:-:S06]  /*01b0*/  USHF.L.U32 UR9, UR6, 0x6, URZ ;  /* 0x0000000606097899 */ /* 0x000fcc000800063f */
[----:B-----5:R-:W-:-:S04]  /*01c0*/  ISETP.LE.AND P0, PT, R0, UR9, PT ;  /* 0x0000000900007c0c */ /* 0x020fc8000bf03270 */
[----:B------:R-:W-:-:S05]  /*01d0*/  SEL R0, R5, 0xffffffff, !P0 ;  /* 0xffffffff05007807 */ /* 0x000fca0004000000 */
[----:B------:R2:W-:Y:S01]  /*01e0*/  STL [R1+0xbc], R0 ;  /* 0x0000bc0001007387 */ /* 0x0005e20000100800 */
[----:B------:R-:W-:Y:S05]  /*01f0*/  BRA `(.L_x_229) ;  /* 0x0000012000007947 */ /* 0x000fea0003800000 */
.L_x_225:
[----:B--2-4-:R-:W-:-:S04]  /*0200*/  ISETP.NE.U32.AND P0, PT, RZ, c[0x0][0x3c0], PT ;  /* 0x0000f000ff007a0c */ /* 0x014fc80003f05070 */
[----:B------:R-:W-:-:S13]  /*0210*/  ISETP.NE.AND.EX P0, PT, RZ, c[0x0][0x3c4], PT, P0 ;  /* 0x0000f100ff007a0c */ /* 0x000fda0003f05300 */
[----:B------:R-:W-:Y:S05]  /*0220*/  @!P0 BRA `(.L_x_230) ;  /* 0x0000002000008947 */ /* 0x000fea0003800000 */
[----:B------:R1:W5:Y:S01]  /*0230*/  LDG.E R0, [R2.64] ;  /* 0x0000000a02007981 */ /* 0x000362000c1e1900 */
[----:B------:R-:W-:Y:S05]  /*0240*/  BRA `(.L_x_231) ;  /* 0x0000009000007947 */ /* 0x000fea0003800000 */
.L_x_230:
        /* <DEDUP_REMOVED lines=8> */
.L_x_232:
[----:B------:R-:W-:Y:S02]  /*02d0*/  MOV R0, c[0x0][0x3a4] ;  /* 0x0000e90000007a02 */ /* 0x000fe40000000f00 */
.L_x_231:
[----:B------:R-:W-:-:S06]  /*02e0*/  USHF.L.U32 UR9, UR6, 0x6, URZ ;  /* 0x0000000606097899 */ /* 0x000fcc000800063f */
[----:B-----5:R-:W-:-:S04]  /*02f0*/  ISETP.LE.AND P0, PT, R0, UR9, PT ;  /* 0x0000000900007c0c */ /* 0x020fc8000bf03270 */
[----:B------:R-:W-:-:S05]  /*0300*/  SEL R0, R5, 0xffffffff, !P0 ;  /* 0xffffffff05007807 */ /* 0x000fca0004000000 */
[----:B------:R2:W-:Y:S04]  /*0310*/  STL [R1+0xbc], R0 ;  /* 0x0000bc0001007387 */ /* 0x0005e80000100800 */
.L_x_229:
[----:B------:R-:W3:Y:S02]  /*0320*/  LDL R79, [R1+0xbc] ;  /* 0x0000bc00014f7983 */ /* 0x000ee40000100800 */
[----:B---3--:R-:W-:-:S13]  /*0330*/  ISETP.GE.AND P0, PT, R79, RZ, PT ;  /* 0x000000ff4f00720c */ /* 0x008fda0003f06270 */
[----:B------:R-:W-:Y:S05]  /*0340*/  @!P0 EXIT ;  /* 0x000000000000894d */ /* 0x000fea0003800000 */
[----:B------:R-:W-:Y:S01]  /*0350*/  ISETP.NE.U32.AND P0, PT, RZ, c[0x0][0x2d8], PT ;  /* 0x0000b600ff007a0c */ /* 0x000fe20003f05070 */
[----:B------:R-:W-:Y:S01]  /*0360*/  IMAD.WIDE R6, R79, R8, c[0x0][0x2c8] ;  /* 0x0000b2004f067625 */ /* 0x000fe200078e0208 */
[----:B------:R-:W-:Y:S02]  /*0370*/  ISETP.NE.U32.AND P1, PT, RZ, c[0x0][0x2c8], PT ;  /* 0x0000b200ff007a0c */ /* 0x000fe40003f25070 */
[----:B------:R-:W-:Y:S02]  /*0380*/  ISETP.NE.AND.EX P0, PT, RZ, c[0x0][0x2dc], PT, P0 ;  /* 0x0000b700ff007a0c */ /* 0x000fe40003f05300 */
[----:B------:R-:W-:Y:S02]  /*0390*/  ISETP.NE.AND.EX P6, PT, RZ, c[0x0][0x2cc], PT, P1 ;  /* 0x0000b300ff007a0c */ /* 0x000fe40003fc5310 */
[----:B------:R-:W-:-:S09]  /*03a0*/  ISETP.NE.U32.AND P2, PT, RZ, c[0x0][0x2d0], PT ;  /* 0x0000b400ff007a0c */ /* 0x000fd20003f45070 */
[----:B-1----:R-:W-:Y:S02]  /*03b0*/  @P0 IMAD.WIDE R2, R79, R8, c[0x0][0x2d8] ;  /* 0x0000b6004f020625 */ /* 0x002fe400078e0208 */
[----:B--2---:R-:W2:Y:S01]  /*03c0*/  @P6 LDG.E R0, [R6.64] ;  /* 0x0000000a06006981 */ /* 0x004ea2000c1e1900 */
[----:B------:R-:W-:-:S03]  /*03d0*/  ISETP.NE.AND.EX P2, PT, RZ, c[0x0][0x2d4], PT, P2 ;  /* 0x0000b500ff007a0c */ /* 0x000fc60003f45320 */
[----:B------:R-:W3:Y:S01]  /*03e0*/  @P0 LDG.E R2, [R2.64] ;  /* 0x0000000a02020981 */ /* 0x000ee2000c1e1900 */
[----:B------:R-:W-:Y:S02]  /*03f0*/  IMAD.MOV.U32 R76, RZ, RZ, RZ ;  /* 0x000000ffff4c7224 */ /* 0x000fe400078e00ff */
[----:B------:R-:W-:Y:S02]  /*0400*/  IMAD.MOV.U32 R9, RZ, RZ, RZ ;  /* 0x000000ffff097224 */ /* 0x000fe400078e00ff */
[----:B------:R-:W-:Y:S02]  /*0410*/  IMAD.WIDE R4, R79, R8, c[0x0][0x2d0] ;  /* 0x0000b4004f047625 */ /* 0x000fe400078e0208 */
[----:B------:R1:W5:Y:S04]  /*0420*/  @P6 LDG.E R76, [R6.64] ;  /* 0x0000000a064c6981 */ /* 0x000368000c1e1900 */
[----:B------:R1:W5:Y:S01]  /*0430*/  @P2 LDG.E R9, [R4.64] ;  /* 0x0000000a04092981 */ /* 0x000362000c1e1900 */
[----:B------:R-:W-:-:S02]  /*0440*/  ULDC UR8, c[0x0][0x168] ;  /* 0x00005a0000087ab9 */ /* 0x000fc40000000800 */
[----:B------:R-:W-:Y:S01]  /*0450*/  ULDC UR15, c[0x0][0x198] ;  /* 0x00006600000f7ab9 */ /* 0x000fe20000000800 */
[----:B------:R-:W-:Y:S02]  /*0460*/  IMAD.MOV.U32 R11, RZ, RZ, RZ ;  /* 0x000000ffff0b7224 */ /* 0x000fe400078e00ff */
[----:B--2---:R-:W-:Y:S01]  /*0470*/  @P6 IMAD R0, R79, 0x20, R0 ;  /* 0x000000204f006824 */ /* 0x004fe200078e0200 */
[----:B---3--:R2:W3:Y:S04]  /*0480*/  @P0 R2UR UR8, R2 ;  /* 0x00000000020803c2 */ /* 0x0084e800000e0000 */
[----:B--2---:R-:W-:-:S04]  /*0490*/  @P6 SHF.R.S32.HI R2, RZ, 0x1f, R0 ;  /* 0x0000001fff026819 */ /* 0x004fc80000011400 */
[----:B------:R-:W-:-:S04]  /*04a0*/  @P6 LEA.HI R0, R2, R0, RZ, 0x5 ;  /* 0x0000000002006211 */ /* 0x000fc800078f28ff */
[----:B------:R-:W-:Y:S01]  /*04b0*/  @P6 LOP3.LUT R11, R0, 0xffffffe0, RZ, 0xc0, !PT ;  /* 0xffffffe0000b6812 */ /* 0x000fe200078ec0ff */
[----:B------:R-:W-:Y:S05]  /*04c0*/  @P0 BRA `(.L_x_233) ;  /* 0x0000006000000947 */ /* 0x000fea0003800000 */
[----:B-1-3--:R-:W-:Y:S05]  /*04d0*/  @!P6 BRA `(.L_x_233) ;  /* 0x000000500000e947 */ /* 0x00afea0003800000 */
[----:B------:R-:W2:Y:S04]  /*04e0*/  LDG.E R2, [R6.64] ;  /* 0x0000000a06027981 */ /* 0x000ea8000c1e1900 */
[----:B------:R-:W3:Y:S01]  /*04f0*/  LDG.E R0, [R6.64+0x4] ;  /* 0x0000040a06007981 */ /* 0x000ee2000c1e1900 */
[----:B--2---:R-:W1:Y:S08]  /*0500*/  R2UR UR8, R2 ;  /* 0x00000000020873c2 */ /* 0x004e7000000e0000 */
[----:B---3--:R-:W1:Y:S02]  /*0510*/  R2UR UR4, R0 ;  /* 0x00000000000473c2 */ /* 0x008e6400000e0000 */
[----:B-1----:R-:W-:-:S06]  /*0520*/  UIADD3 UR8, -UR8, UR4, URZ ;  /* 0x0000000408087290 */ /* 0x002fcc000fffe13f */
.L_x_233:
[----:B-1-3--:R-:W-:-:S04]  /*0530*/  ISETP.NE.U32.AND P0, PT, RZ, c[0x0][0x2e0], PT ;  /* 0x0000b800ff007a0c */ /* 0x00afc80003f05070 */
[----:B------:R-:W-:-:S13]  /*0540*/  ISETP.NE.AND.EX P0, PT, RZ, c[0x0][0x2e4], PT, P0 ;  /* 0x0000b900ff007a0c */ /* 0x000fda0003f05300 */
[----:B------:R-:W-:Y:S05]  /*0550*/  @!P0 BRA `(.L_x_234) ;  /* 0x0000004000008947 */ /* 0x000fea0003800000 */
[----:B------:R-:W-:-:S05]  /*0560*/  IMAD.WIDE R2, R79, R8, c[0x0][0x2e0] ;  /* 0x0000b8004f027625 */ /* 0x000fca00078e0208 */
[----:B------:R-:W2:Y:S02]  /*0570*/  LDG.E R0, [R2.64] ;  /* 0x0000000a02007981 */ /* 0x000ea4000c1e1900 */
[----:B--2---:R1:W2:Y:S02]  /*0580*/  R2UR UR15, R0 ;  /* 0x00000000000f73c2 */ /* 0x0042a400000e0000 */
[----:B-12---:R-:W-:Y:S05]  /*0590*/  BRA `(.L_x_235) ;  /* 0x0000006000007947 */ /* 0x006fea0003800000 */
.L_x_234:
[----:B------:R-:W-:Y:S05]  /*05a0*/  @!P2 BRA `(.L_x_235) ;  /* 0x000000500000a947 */ /* 0x000fea0003800000 */
[----:B------:R-:W2:Y:S04]  /*05b0*/  LDG.E R2, [R4.64] ;  /* 0x0000000a04027981 */ /* 0x000ea8000c1e1900 */
[----:B------:R-:W3:Y:S01]  /*05c0*/  LDG.E R0, [R4.64+0x4] ;  /* 0x0000040a04007981 */ /* 0x000ee2000c1e1900 */
[----:B--2---:R-:W1:Y:S08]  /*05d0*/  R2UR UR15, R2 ;  /* 0x00000000020f73c2 */ /* 0x004e7000000e0000 */
[----:B---3--:R-:W1:Y:S02]  /*05e0*/  R2UR UR4, R0 ;  /* 0x00000000000473c2 */ /* 0x008e6400000e0000 */
[----:B-1----:R-:W-:-:S06]  /*05f0*/  UIADD3 UR15, -UR15, UR4, URZ ;  /* 0x000000040f0f7290 */ /* 0x002fcc000fffe13f */
.L_x_235:
[----:B------:R-:W-:Y:S01]  /*0600*/  UIADD3 UR5, UR8, 0x1f, URZ ;  /* 0x0000001f08057890 */ /* 0x000fe2000fffe03f */
[----:B------:R-:W-:-:S03]  /*0610*/  ISETP.LE.AND P0, PT, RZ, UR6, PT ;  /* 0x00000006ff007c0c */ /* 0x000fc6000bf03270 */
[----:B------:R-:W-:-:S04]  /*0620*/  USHF.R.S32.HI UR4, URZ, 0x1f, UR5 ;  /* 0x0000001f3f047899 */ /* 0x000fc80008011405 */
[----:B------:R-:W-:-:S04]  /*0630*/  ULEA.HI UR4, UR4, UR5, URZ, 0x5 ;  /* 0x0000000504047291 */ /* 0x000fc8000f8f283f */
[----:B------:R-:W-:Y:S02]  /*0640*/  USHF.R.S32.HI UR7, URZ, 0x5, UR4 ;  /* 0x000000053f077899 */ /* 0x000fe40008011404 */
[----:B------:R-:W-:Y:S05]  /*0650*/  @!P0 BRA `(.L_x_236) ;  /* 0x0000009000008947 */ /* 0x000fea0003800000 */
[----:B------:R-:W-:Y:S02]  /*0660*/  UIADD3 UR4, -UR15, 0x5f, UR8 ;  /* 0x0000005f0f047890 */ /* 0x000fe4000fffe108 */
[----:B------:R-:W-:Y:S02]  /*0670*/  ULDC UR5, c[0x0][0x2a0] ;  /* 0x0000a80000057ab9 */ /* 0x000fe40000000800 */
[----:B------:R-:W-:-:S04]  /*0680*/  ULEA UR4, UR6, UR4, 0x6 ;  /* 0x0000000406047291 */ /* 0x000fc8000f8e303f */
[----:B------:R-:W-:-:S04]  /*0690*/  UIADD3 UR5, UR4, UR5, URZ ;  /* 0x0000000504057290 */ /* 0x000fc8000fffe03f */
[----:B------:R-:W-:-:S04]  /*06a0*/  USHF.R.S32.HI UR4, URZ, 0x1f, UR5 ;  /* 0x0000001f3f047899 */ /* 0x000fc80008011405 */
[----:B------:R-:W-:-:S04]  /*06b0*/  ULEA.HI UR4, UR4, UR5, URZ, 0x5 ;  /* 0x0000000504047291 */ /* 0x000fc8000f8f283f */
[----:B------:R-:W-:-:S04]  /*06c0*/  USHF.R.S32.HI UR4, URZ, 0x5, UR4 ;  /* 0x000000053f047899 */ /* 0x000fc80008011404 */
[----:B------:R-:W-:-:S04]  /*06d0*/  UISETP.LT.AND UP0, UPT, UR7, UR4, UPT ;  /* 0x000000040700728c */ /* 0x000fc8000bf01270 */
[----:B------:R-:W-:Y:S02]  /*06e0*/  USEL UR7, UR7, UR4, UP0 ;  /* 0x0000000407077287 */ /* 0x000fe40008000000 */
.L_x_236:
[----:B------:R-:W-:Y:S01]  /*06f0*/  UIADD3 UR4, UR9, UR8, -UR15 ;  /* 0x0000000809047290 */ /* 0x000fe2000fffe80f */
[----:B------:R-:W-:Y:S01]  /*0700*/  PLOP3.LUT P0, PT, PT, PT, PT, 0x80, 0x0 ;  /* 0x000000000000781c */ /* 0x000fe20003f0f070 */
[----:B------:R-:W-:Y:S01]  /*0710*/  ULDC UR5, c[0x0][0x2a4] ;  /* 0x0000a90000057ab9 */ /* 0x000fe20000000800 */
[----:B------:R-:W-:Y:S01]  /*0720*/  IMAD.MOV.U32 R10, RZ, RZ, RZ ;  /* 0x000000ffff0a7224 */ /* 0x000fe200078e00ff */
[----:B------:R-:W-:Y:S01]  /*0730*/  UIADD3 UR5, UR4, -UR5, URZ ;  /* 0x8000000504057290 */ /* 0x000fe2000fffe03f */
[----:B------:R-:W-:Y:S01]  /*0740*/  IMAD.MOV.U32 R134, RZ, RZ, RZ ;  /* 0x000000ffff867224 */ /* 0x000fe200078e00ff */
        /* <DEDUP_REMOVED lines=9> */
[----:B------:R-:W-:Y:S01]  /*07e0*/  MOV R124, RZ ;  /* 0x000000ff007c7202 */ /* 0x000fe20000000f00 */
[----:B------:R-:W-:Y:S01]  /*07f0*/  USHF.R.S32.HI UR12, URZ, 0x5, UR4 ;  /* 0x000000053f0c7899 */ /* 0x000fe20008011404 */
[----:B------:R-:W-:Y:S01]  /*0800*/  IMAD.MOV.U32 R8, RZ, RZ, RZ ;  /* 0x000000ffff087224 */ /* 0x000fe200078e00ff */
[----:B------:R-:W-:Y:S01]  /*0810*/  MOV R118, RZ ;  /* 0x000000ff00767202 */ /* 0x000fe20000000f00 */
        /* <DEDUP_REMOVED lines=60> */
[----:B------:R-:W-:Y:S01]  /*0be0*/  IMAD.MOV.U32 R0, RZ, RZ, c[0x0][0x248] ;  /* 0x00009200ff007624 */ /* 0x000fe200078e00ff */
[----:B------:R-:W-:Y:S01]  /*0bf0*/  SHF.R.S32.HI R31, RZ, 0x1f, R78 ;  /* 0x0000001fff1f7819 */ /* 0x000fe2000001144e */
[----:B------:R-:W-:Y:S01]  /*0c00*/  IMAD.MOV.U32 R10, RZ, RZ, R77 ;  /* 0x000000ffff0a7224 */ /* 0x000fe200078e004d */
[----:B------:R-:W-:Y:S01]  /*0c10*/  SHF.R.S32.HI R28, RZ, 0x1f, R79 ;  /* 0x0000001fff1c7819 */ /* 0x000fe2000001144f */
[----:B------:R-:W-:Y:S01]  /*0c20*/  IMAD.SHL.U32 R12, R78, 0x4, RZ ;  /* 0x000000044e0c7824 */ /* 0x000fe200078e00ff */
[----:B------:R-:W-:Y:S01]  /*0c30*/  ISETP.NE.AND P0, PT, R0, 0x1, PT ;  /* 0x000000010000780c */ /* 0x000fe20003f05270 */
[----:B------:R-:W-:Y:S01]  /*0c40*/  UIADD3 UR14, -UR9, UR15, URZ ;  /* 0x0000000f090e7290 */ /* 0x000fe2000fffe13f */
[----:B------:R-:W-:Y:S01]  /*0c50*/  LEA.HI R37, R31, R78, RZ, 0x3 ;  /* 0x0000004e1f257211 */ /* 0x000fe200078f18ff */
[----:B------:R-:W-:Y:S01]  /*0c60*/  IMAD.MOV.U32 R17, RZ, RZ, c[0x0][0x1d8] ;  /* 0x00007600ff117624 */ /* 0x000fe200078e00ff */
[----:B------:R-:W-:Y:S01]  /*0c70*/  SEL R22, R28, RZ, !P2 ;  /* 0x000000ff1c167207 */ /* 0x000fe20005000000 */
[----:B------:R-:W-:Y:S01]  /*0c80*/  IMAD.MOV.U32 R18, RZ, RZ, c[0x0][0x1dc] ;  /* 0x00007700ff127624 */ /* 0x000fe200078e00ff */
[----:B------:R-:W-:Y:S01]  /*0c90*/  LOP3.LUT R0, R37, 0xfffffff8, RZ, 0xc0, !PT ;  /* 0xfffffff825007812 */ /* 0x000fe200078ec0ff */
[----:B------:R-:W-:Y:S01]  /*0ca0*/  IMAD.MOV.U32 R15, RZ, RZ, c[0x0][0x2a8] ;  /* 0x0000aa00ff0f7624 */ /* 0x000fe200078e00ff */
[----:B------:R-:W-:Y:S01]  /*0cb0*/  SHF.R.S32.HI R43, RZ, 0x3, R37 ;  /* 0x00000003ff2b7819 */ /* 0x000fe20000011425 */
[----:B------:R-:W-:Y:S01]  /*0cc0*/  IMAD R8, R22, c[0x0][0x1e8], RZ ;  /* 0x00007a0016087a24 */ /* 0x000fe200078e02ff */
[----:B------:R-:W-:Y:S01]  /*0cd0*/  SEL R19, R79, RZ, !P2 ;  /* 0x000000ff4f137207 */ /* 0x000fe20005000000 */
[----:B------:R-:W-:Y:S01]  /*0ce0*/  IMAD.IADD R23, R78, 0x1, -R0 ;  /* 0x000000014e177824 */ /* 0x000fe200078e0a00 */
[----:B------:R-:W-:Y:S01]  /*0cf0*/  SHF.R.S32.HI R13, RZ, 0x1f, R43 ;  /* 0x0000001fff0d7819 */ /* 0x000fe2000001142b */
[----:B------:R-:W-:Y:S01]  /*0d00*/  @P0 IMAD.HI.U32 R2, R77, c[0x0][0x24c], RZ ;  /* 0x000093004d020a27 */ /* 0x000fe200078e00ff */
[----:B------:R-:W-:Y:S01]  /*0d10*/  IADD3 R20, P1, R12, R11, RZ ;  /* 0x0000000b0c147210 */ /* 0x000fe20007f3e0ff */
[----:B------:R-:W-:Y:S01]  /*0d20*/  USHF.R.S32.HI UR13, URZ, 0x1f, UR12 ;  /* 0x0000001f3f0d7899 */ /* 0x000fe2000801140c */
[----:B-----5:R-:W-:Y:S01]  /*0d30*/  IADD3 R14, P2, R43, R76, RZ ;  /* 0x0000004c2b0e7210 */ /* 0x020fe20007f5e0ff */
[----:B------:R-:W-:Y:S01]  /*0d40*/  ULDC.64 UR4, c[0x0][0x178] ;  /* 0x00005e0000047ab9 */ /* 0x000fe20000000a00 */
[----:B------:R-:W-:Y:S01]  /*0d50*/  @P0 SHF.R.U32.HI R10, RZ, c[0x0][0x250], R2 ;  /* 0x00009400ff0a0a19 */ /* 0x000fe20000011602 */
[----:B------:R-:W-:Y:S01]  /*0d60*/  IMAD.SHL.U32 R2, R23, 0x8, RZ ;  /* 0x0000000817027824 */ /* 0x000fe200078e00ff */
[----:B------:R-:W-:Y:S01]  /*0d70*/  IADD3 R6, P0, R43, R9, RZ ;  /* 0x000000092b067210 */ /* 0x000fe20007f1e0ff */
[----:B------:R-:W-:Y:S01]  /*0d80*/  UIMAD UR16, UR13, UR4, URZ ;  /* 0x000000040d1072a4 */ /* 0x000fe2000f8e023f */
[----:B------:R-:W-:Y:S01]  /*0d90*/  SHF.R.S32.HI R16, RZ, 0x1f, R10 ;  /* 0x0000001fff107819 */ /* 0x000fe2000001140a */
[----:B------:R-:W-:Y:S01]  /*0da0*/  UIMAD.WIDE.U32 UR18, UR12, UR4, URZ ;  /* 0x000000040c1272a5 */ /* 0x000fe2000f8e003f */
[--C-:B------:R-:W-:Y:S01]  /*0db0*/  SHF.R.S32.HI R3, RZ, 0x1f, R2.reuse ;  /* 0x0000001fff037819 */ /* 0x100fe20000011402 */
[----:B------:R-:W-:Y:S01]  /*0dc0*/  UIMAD UR5, UR12, UR5, UR16 ;  /* 0x000000050c0572a4 */ /* 0x000fe2000f8e0210 */
[----:B------:R-:W-:Y:S01]  /*0dd0*/  LEA.HI.X.SX32 R7, R9, R13, 0x1, P0 ;  /* 0x0000000d09077211 */ /* 0x000fe200000f0eff */
[----:B------:R-:W-:Y:S01]  /*0de0*/  IMAD R0, R16, c[0x0][0x1e0], RZ ;  /* 0x0000780010007a24 */ /* 0x000fe200078e02ff */
[----:B------:R-:W-:Y:S01]  /*0df0*/  IADD3 R35, R2, 0x40, RZ ;  /* 0x0000004002237810 */ /* 0x000fe20007ffe0ff */
[C---:B------:R-:W-:Y:S01]  /*0e00*/  IMAD.WIDE.U32 R4, R10.reuse, c[0x0][0x1e0], R2 ;  /* 0x000078000a047a25 */ /* 0x040fe200078e0002 */
[-C--:B------:R-:W-:Y:S01]  /*0e10*/  LEA.HI R40, R31, R78.reuse, RZ, 0x4 ;  /* 0x0000004e1f287211 */ /* 0x080fe200078f20ff */
[----:B------:R-:W-:Y:S01]  /*0e20*/  UIADD3 UR5, UR19, UR5, URZ ;  /* 0x0000000513057290 */ /* 0x000fe2000fffe03f */
[----:B------:R-:W-:Y:S01]  /*0e30*/  ISETP.GE.AND P4, PT, R35, c[0x0][0x1cc], PT ;  /* 0x0000730023007a0c */ /* 0x000fe20003f86270 */
[----:B------:R-:W-:Y:S01]  /*0e40*/  IMAD R0, R10, c[0x0][0x1e4], R0 ;  /* 0x000079000a007a24 */ /* 0x000fe200078e0200 */
[-C--:B------:R-:W-:Y:S01]  /*0e50*/  LEA.HI R30, R31, R78.reuse, RZ, 0x2 ;  /* 0x0000004e1f1e7211 */ /* 0x080fe200078f10ff */
[----:B------:R-:W-:Y:S01]  /*0e60*/  IMAD.U32 R9, RZ, RZ, UR6 ;  /* 0x00000006ff097e24 */ /* 0x000fe2000f8e00ff */
[C---:B------:R-:W-:Y:S01]  /*0e70*/  IADD3 R34, R2.reuse, 0x80, RZ ;  /* 0x0000008002227810 */ /* 0x040fe20007ffe0ff */
[----:B------:R-:W-:Y:S01]  /*0e80*/  IMAD.IADD R5, R5, 0x1, R0 ;  /* 0x0000000105057824 */ /* 0x000fe200078e0200 */
[----:B------:R-:W-:Y:S01]  /*0e90*/  IADD3 R33, R2, 0xc0, RZ ;  /* 0x000000c002217810 */ /* 0x000fe20007ffe0ff */
[----:B------:R-:W-:Y:S01]  /*0ea0*/  IMAD R0, R19, c[0x0][0x1ec], R8 ;  /* 0x00007b0013007a24 */ /* 0x000fe200078e0208 */
[----:B------:R-:W-:Y:S01]  /*0eb0*/  SHF.R.S32.HI R29, RZ, 0x2, R30 ;  /* 0x00000002ff1d7819 */ /* 0x000fe2000001141e */
[----:B------:R-:W-:Y:S01]  /*0ec0*/  IMAD.WIDE R8, R9, 0x40, R6 ;  /* 0x0000004009087825 */ /* 0x000fe200078e0206 */
[----:B------:R-:W-:Y:S01]  /*0ed0*/  ISETP.GE.AND P3, PT, R34, c[0x0][0x1cc], PT ;  /* 0x0000730022007a0c */ /* 0x000fe20003f66270 */
[----:B------:R-:W-:Y:S01]  /*0ee0*/  USHF.L.U32 UR16, UR12, 0x5, URZ ;  /* 0x000000050c107899 */ /* 0x000fe2000800063f */
[-C--:B------:R-:W-:Y:S01]  /*0ef0*/  LEA.HI R38, R31, R78.reuse, RZ, 0x5 ;  /* 0x0000004e1f267211 */ /* 0x080fe200078f28ff */
[----:B------:R-:W-:Y:S01]  /*0f00*/  IMAD.WIDE.U32 R4, R19, c[0x0][0x1e8], R4 ;  /* 0x00007a0013047a25 */ /* 0x000fe200078e0004 */
[----:B------:R-:W-:Y:S01]  /*0f10*/  SHF.R.S32.HI R41, RZ, 0x1f, R77 ;  /* 0x0000001fff297819 */ /* 0x000fe2000001144d */
[----:B------:R-:W-:Y:S01]  /*0f20*/  UIADD3 UR4, -UR16, UR8, URZ ;  /* 0x0000000810047290 */ /* 0x000fe2000fffe13f */
[----:B------:R-:W-:Y:S01]  /*0f30*/  SHF.R.S32.HI R36, RZ, 0x5, R38 ;  /* 0x00000005ff247819 */ /* 0x000fe20000011426 */
[----:B------:R-:W-:Y:S01]  /*0f40*/  IMAD R6, R9, c[0x0][0x1d8], RZ ;  /* 0x0000760009067a24 */ /* 0x000fe200078e02ff */
[----:B------:R-:W-:Y:S01]  /*0f50*/  UMOV UR17, 0x5 ;  /* 0x0000000500117882 */ /* 0x000fe20000000000 */
[----:B------:R-:W-:Y:S01]  /*0f60*/  IMAD.IADD R5, R5, 0x1, R0 ;  /* 0x0000000105057824 */ /* 0x000fe200078e0200 */
[----:B------:R-:W-:Y:S01]  /*0f70*/  CS2R R138, SRZ ;  /* 0x00000000008a7805 */ /* 0x000fe2000001ff00 */
[C---:B------:R-:W-:Y:S01]  /*0f80*/  IMAD R0, R8.reuse, c[0x0][0x1dc], R6 ;  /* 0x0000770008007a24 */ /* 0x040fe200078e0206 */
[----:B------:R-:W-:Y:S01]  /*0f90*/  CS2R R136, SRZ ;  /* 0x0000000000887805 */ /* 0x000fe2000001ff00 */
[----:B------:R-:W-:Y:S01]  /*0fa0*/  IMAD.WIDE.U32 R6, R8, c[0x0][0x1d8], R4 ;  /* 0x0000760008067a25 */ /* 0x000fe200078e0004 */
[----:B------:R-:W-:Y:S01]  /*0fb0*/  SHF.R.S32.HI R5, RZ, 0x1f, R11 ;  /* 0x0000001fff057819 */ /* 0x000fe2000001140b */
[----:B------:R-:W-:Y:S01]  /*0fc0*/  CS2R R134, SRZ ;  /* 0x0000000000867805 */ /* 0x000fe2000001ff00 */
[----:B------:R-:W-:Y:S01]  /*0fd0*/  CS2R R132, SRZ ;  /* 0x0000000000847805 */ /* 0x000fe2000001ff00 */
[----:B------:R-:W-:Y:S01]  /*0fe0*/  IMAD.IADD R0, R7, 0x1, R0 ;  /* 0x0000000107007824 */ /* 0x000fe200078e0200 */
[----:B------:R-:W-:Y:S01]  /*0ff0*/  LEA R4, P0, R6, c[0x0][0x1c0], 0x1 ;  /* 0x0000700006047a11 */ /* 0x000fe200078008ff */
[----:B------:R-:W-:Y:S01]  /*1000*/  IMAD.SHL.U32 R7, R43, 0x40, RZ ;  /* 0x000000402b077824 */ /* 0x000fe200078e00ff */
[----:B------:R-:W-:Y:S01]  /*1010*/  LEA.HI.X.SX32 R21, R12, R5, 0x1, P1 ;  /* 0x000000050c157211 */ /* 0x000fe200008f0eff */
[----:B------:R-:W-:Y:S01]  /*1020*/  IMAD.MOV.U32 R142, RZ, RZ, 0x20 ;  /* 0x00000020ff8e7424 */ /* 0x000fe200078e00ff */
[----:B------:R-:W-:Y:S01]  /*1030*/  LEA.HI.X R5, R6, c[0x0][0x1c4], R0, 0x1, P0 ;  /* 0x0000710006057a11 */ /* 0x000fe200000f0c00 */
[----:B------:R-:W-:Y:S01]  /*1040*/  IMAD.SHL.U32 R6, R11, 0x100, RZ ;  /* 0x000001000b067824 */ /* 0x000fe200078e00ff */
[-C--:B------:R-:W-:Y:S01]  /*1050*/  LEA.HI R0, R31, R78.reuse, RZ, 0x6 ;  /* 0x0000004e1f007211 */ /* 0x080fe200078f30ff */
[----:B------:R-:W-:Y:S01]  /*1060*/  CS2R R130, SRZ ;  /* 0x0000000000827805 */ /* 0x000fe2000001ff00 */
[----:B------:R-:W-:Y:S01]  /*1070*/  SHF.R.S32.HI R11, RZ, 0x1f, R78 ;  /* 0x0000001fff0b7819 */ /* 0x000fe2000001144e */
[----:B------:R-:W-:Y:S01]  /*1080*/  CS2R R128, SRZ ;  /* 0x0000000000807805 */ /* 0x000fe2000001ff00 */
[----:B------:R-:W-:Y:S01]  /*1090*/  SHF.R.S32.HI R26, RZ, 0x6, R0 ;  /* 0x00000006ff1a7819 */ /* 0x000fe20000011400 */
[----:B------:R-:W-:Y:S01]  /*10a0*/  CS2R R126, SRZ ;  /* 0x00000000007e7805 */ /* 0x000fe2000001ff00 */
[----:B------:R-:W-:Y:S01]  /*10b0*/  LOP3.LUT R0, R7, 0x1c0, RZ, 0xc0, !PT ;  /* 0x000001c007007812 */ /* 0x000fe200078ec0ff */
[----:B------:R-:W-:Y:S01]  /*10c0*/  CS2R R124, SRZ ;  /* 0x00000000007c7805 */ /* 0x000fe2000001ff00 */
[----:B------:R-:W-:Y:S01]  /*10d0*/  IADD3 R24, P1, R6, R78, RZ ;  /* 0x0000004e06187210 */ /* 0x000fe20007f3e0ff */
[----:B------:R-:W-:Y:S01]  /*10e0*/  IMAD.SHL.U32 R39, R26, 0x200, RZ ;  /* 0x000002001a277824 */ /* 0x000fe200078e00ff */
[----:B------:R-:W-:Y:S01]  /*10f0*/  LOP3.LUT R7, R0, 0x38, R2, 0xf8, !PT ;  /* 0x0000003800077812 */ /* 0x000fe200078ef802 */
[----:B------:R-:W-:Y:S01]  /*1100*/  CS2R R122, SRZ ;  /* 0x00000000007a7805 */ /* 0x000fe2000001ff00 */
[----:B------:R-:W-:Y:S01]  /*1110*/  SHF.R.U32.HI R0, RZ, 0x3, R0 ;  /* 0x00000003ff007819 */ /* 0x000fe20000011600 */
[----:B------:R-:W-:Y:S01]  /*1120*/  CS2R R120, SRZ ;  /* 0x0000000000787805 */ /* 0x000fe2000001ff00 */
[----:B------:R-:W-:Y:S01]  /*1130*/  LEA.HI.X.SX32 R25, R6, R11, 0x1, P1 ;  /* 0x0000000b06197211 */ /* 0x000fe200008f0eff */
[----:B------:R-:W-:Y:S01]  /*1140*/  CS2R R118, SRZ ;  /* 0x0000000000767805 */ /* 0x000fe2000001ff00 */
[----:B------:R-:W-:Y:S01]  /*1150*/  LEA.HI.X.SX32 R11, R76, R13, 0x1, P2 ;  /* 0x0000000d4c0b7211 */ /* 0x000fe200010f0eff */
[----:B------:R-:W-:Y:S01]  /*1160*/  CS2R R116, SRZ ;  /* 0x0000000000747805 */ /* 0x000fe2000001ff00 */
[----:B------:R-:W-:Y:S01]  /*1170*/  LOP3.LUT R6, R39, R7, R0, 0xf6, !PT ;  /* 0x0000000727067212 */ /* 0x000fe200078ef600 */
[----:B------:R-:W-:Y:S01]  /*1180*/  IMAD.WIDE.U32 R24, R77, c[0x0][0x238], R24 ;  /* 0x00008e004d187a25 */ /* 0x000fe200078e0018 */
[----:B------:R-:W-:Y:S01]  /*1190*/  IADD3 R0, -R43, UR14, RZ ;  /* 0x0000000e2b007c10 */ /* 0x000fe2000fffe1ff */
[----:B------:R-:W-:Y:S01]  /*11a0*/  CS2R R114, SRZ ;  /* 0x0000000000727805 */ /* 0x000fe2000001ff00 */
[----:B------:R-:W-:Y:S01]  /*11b0*/  ISETP.GE.AND P2, PT, R2, c[0x0][0x1cc], PT ;  /* 0x0000730002007a0c */ /* 0x000fe20003f46270 */
[----:B------:R-:W-:Y:S01]  /*11c0*/  IMAD.SHL.U32 R42, R6, 0x2, RZ ;  /* 0x00000002062a7824 */ /* 0x000fe200078e00ff */
[C---:B------:R-:W-:Y:S01]  /*11d0*/  LEA R12, P0, R17.reuse, R4, 0x6 ;  /* 0x00000004110c7211 */ /* 0x040fe200078030ff */
[----:B------:R-:W-:Y:S01]  /*11e0*/  CS2R R112, SRZ ;  /* 0x0000000000707805 */ /* 0x000fe2000001ff00 */
[C---:B------:R-:W-:Y:S01]  /*11f0*/  ISETP.LT.OR P1, PT, R0.reuse, 0x1, P2 ;  /* 0x000000010000780c */ /* 0x040fe20001721670 */
[----:B------:R-:W-:Y:S01]  /*1200*/  CS2R R110, SRZ ;  /* 0x00000000006e7805 */ /* 0x000fe2000001ff00 */
[----:B------:R-:W-:Y:S01]  /*1210*/  LEA.HI.X R13, R17, R5, R18, 0x6, P0 ;  /* 0x00000005110d7211 */ /* 0x000fe200000f3412 */
[----:B------:R-:W-:Y:S01]  /*1220*/  STL [R1+0x50], R42 ;  /* 0x0000502a01007387 */ /* 0x000fe20000100800 */
[----:B------:R-:W-:Y:S01]  /*1230*/  ISETP.LT.OR P0, PT, R0, 0x1, P4 ;  /* 0x000000010000780c */ /* 0x000fe20002701670 */
[----:B------:R-:W-:Y:S01]  /*1240*/  CS2R R108, SRZ ;  /* 0x00000000006c7805 */ /* 0x000fe2000001ff00 */
[----:B------:R-:W-:Y:S01]  /*1250*/  SHF.R.S32.HI R18, RZ, 0x4, R40 ;  /* 0x00000004ff127819 */ /* 0x000fe20000011428 */
[----:B------:R-:W-:Y:S01]  /*1260*/  CS2R R106, SRZ ;  /* 0x00000000006a7805 */ /* 0x000fe2000001ff00 */
[----:B------:R-:W-:Y:S01]  /*1270*/  SHF.R.S32.HI R7, RZ, 0x1f, R30 ;  /* 0x0000001fff077819 */ /* 0x000fe2000001141e */
[----:B------:R-:W-:Y:S01]  /*1280*/  CS2R R104, SRZ ;  /* 0x0000000000687805 */ /* 0x000fe2000001ff00 */
[----:B------:R-:W-:Y:S01]  /*1290*/  LEA.HI R6, R40, R18, RZ, 0x1 ;  /* 0x0000001228067211 */ /* 0x000fe200078f08ff */
[----:B------:R-:W-:Y:S01]  /*12a0*/  CS2R R102, SRZ ;  /* 0x0000000000667805 */ /* 0x000fe2000001ff00 */
[----:B------:R-:W-:Y:S01]  /*12b0*/  LEA.HI R7, R7, R29, RZ, 0x3 ;  /* 0x0000001d07077211 */ /* 0x000fe200078f18ff */
[----:B------:R-:W-:Y:S01]  /*12c0*/  @!PT LDS RZ, [RZ] ;  /* 0x00000000fffff984 */ /* 0x000fe20000000800 */
[----:B------:R-:W-:Y:S01]  /*12d0*/  @!PT LDS RZ, [RZ] ;  /* 0x00000000fffff984 */ /* 0x000fe20000000800 */
[----:B------:R-:W-:Y:S01]  /*12e0*/  @!PT LDS RZ, [RZ] ;  /* 0x00000000fffff984 */ /* 0x000fe20000000800 */
[----:B------:R1:W-:Y:S01]  /*12f0*/  LDGSTS.E.BYPASS.LTC128B.128 [R42+0x8080], [R4.64], !P1 ;  /* 0x08080000042a7fae */ /* 0x0003e2000c901d4a */
[----:B------:R-:W-:Y:S01]  /*1300*/  ISETP.GE.AND P1, PT, R15, 0x1, PT ;  /* 0x000000010f00780c */ /* 0x000fe20003f26270 */
[----:B------:R-:W-:Y:S01]  /*1310*/  CS2R R100, SRZ ;  /* 0x0000000000647805 */ /* 0x000fe2000001ff00 */
[----:B------:R-:W-:Y:S01]  /*1320*/  ISETP.GE.AND P1, PT, R33, c[0x0][0x1cc], PT ;  /* 0x0000730021007a0c */ /* 0x000fe20003f26270 */
[----:B------:R1:W-:Y:S01]  /*1330*/  LDGSTS.E.BYPASS.LTC128B.128 [R42+0xa080], [R4.64+0x80], !P0 ;  /* 0x0a080080042a7fae */ /* 0x0003e2000c101d4a */
[----:B------:R-:W-:Y:S01]  /*1340*/  LOP3.LUT R15, R6, 0xfffffffe, RZ, 0xc0, !PT ;  /* 0xfffffffe060f7812 */ /* 0x000fe200078ec0ff */
[----:B------:R-:W-:Y:S01]  /*1350*/  IMAD R6, R16, c[0x0][0x1b0], RZ ;  /* 0x00006c0010067a24 */ /* 0x000fe200078e02ff */
[C---:B------:R-:W-:Y:S01]  /*1360*/  ISETP.LT.OR P5, PT, R0.reuse, 0x1, P3 ;  /* 0x000000010000780c */ /* 0x040fe20001fa1670 */
[----:B------:R-:W-:Y:S01]  /*1370*/  CS2R R98, SRZ ;  /* 0x0000000000627805 */ /* 0x000fe2000001ff00 */
[----:B------:R-:W-:Y:S01]  /*1380*/  ISETP.LT.OR P0, PT, R0, 0x1, P1 ;  /* 0x000000010000780c */ /* 0x000fe20000f01670 */
[C---:B------:R-:W-:Y:S01]  /*1390*/  IMAD R16, R10.reuse, c[0x0][0x1b4], R6 ;  /* 0x00006d000a107a24 */ /* 0x040fe200078e0206 */
[----:B------:R-:W-:Y:S01]  /*13a0*/  LOP3.LUT R17, R7, 0xfffffff8, RZ, 0xc0, !PT ;  /* 0xfffffff807117812 */ /* 0x000fe200078ec0ff */
[----:B------:R-:W-:Y:S01]  /*13b0*/  IMAD.WIDE.U32 R6, R10, c[0x0][0x1b0], R2 ;  /* 0x00006c000a067a25 */ /* 0x000fe200078e0002 */
[C---:B------:R-:W-:Y:S01]  /*13c0*/  ISETP.LT.OR P4, PT, R0.reuse, 0x21, P4 ;  /* 0x000000210000780c */ /* 0x040fe20002781670 */
[----:B------:R-:W-:Y:S01]  /*13d0*/  CS2R R96, SRZ ;  /* 0x0000000000607805 */ /* 0x000fe2000001ff00 */
[C---:B------:R-:W-:Y:S01]  /*13e0*/  ISETP.LT.OR P3, PT, R0.reuse, 0x21, P3 ;  /* 0x000000210000780c */ /* 0x040fe20001f61670 */
[C---:B------:R-:W-:Y:S01]  /*13f0*/  IMAD R10, R11.reuse, c[0x0][0x178], RZ ;  /* 0x00005e000b0a7a24 */ /* 0x040fe200078e02ff */
[----:B------:R-:W-:Y:S01]  /*1400*/  ISETP.LT.OR P1, PT, R0, 0x21, P1 ;  /* 0x000000210000780c */ /* 0x000fe20000f21670 */
[----:B------:R-:W-:Y:S01]  /*1410*/  IMAD R11, R11, c[0x0][0x208], RZ ;  /* 0x000082000b0b7a24 */ /* 0x000fe200078e02ff */
[----:B------:R-:W-:Y:S01]  /*1420*/  CS2R R94, SRZ ;  /* 0x00000000005e7805 */ /* 0x000fe2000001ff00 */
[----:B------:R-:W-:Y:S01]  /*1430*/  IMAD.IADD R27, R18, 0x1, -R15 ;  /* 0x00000001121b7824 */ /* 0x000fe200078e0a0f */
[----:B------:R1:W-:Y:S01]  /*1440*/  LDGSTS.E.BYPASS.LTC128B.128 [R42+0xc080], [R4.64+0x100], !P5 ;  /* 0x0c080100042a7fae */ /* 0x0003e2000e901d4a */
[----:B------:R-:W-:Y:S01]  /*1450*/  IMAD.IADD R15, R29, 0x1, -R17 ;  /* 0x000000011d0f7824 */ /* 0x000fe200078e0a11 */
[----:B------:R-:W-:Y:S01]  /*1460*/  CS2R R92, SRZ ;  /* 0x00000000005c7805 */ /* 0x000fe2000001ff00 */
[----:B------:R-:W-:Y:S01]  /*1470*/  IMAD.IADD R7, R7, 0x1, R16 ;  /* 0x0000000107077824 */ /* 0x000fe200078e0210 */
[----:B------:R1:W-:Y:S01]  /*1480*/  LDGSTS.E.BYPASS.LTC128B.128 [R42+0xe080], [R4.64+0x180], !P0 ;  /* 0x0e080180042a7fae */ /* 0x0003e2000c101d4a */
[----:B------:R-:W-:Y:S01]  /*1490*/  IMAD R18, R14, c[0x0][0x17c], R10 ;  /* 0x00005f000e127a24 */ /* 0x000fe200078e020a */
[----:B------:R-:W-:Y:S01]  /*14a0*/  ISETP.LT.OR P0, PT, R0, 0x21, P2 ;  /* 0x000000210000780c */ /* 0x000fe20001701670 */
[C---:B------:R-:W-:Y:S01]  /*14b0*/  IMAD R29, R14.reuse, c[0x0][0x20c], R11 ;  /* 0x000083000e1d7a24 */ /* 0x040fe200078e020b */
[----:B------:R-:W-:Y:S01]  /*14c0*/  LOP3.LUT P5, RZ, R15, 0x4, RZ, 0xc0, !PT ;  /* 0x000000040fff7812 */ /* 0x000fe200078ac0ff */
[C-C-:B------:R-:W-:Y:S01]  /*14d0*/  IMAD.WIDE.U32 R10, R14.reuse, c[0x0][0x178], R2.reuse ;  /* 0x00005e000e0a7a25 */ /* 0x140fe200078e0002 */
[----:B------:R-:W-:Y:S01]  /*14e0*/  ISETP.GE.AND P2, PT, R35, c[0x0][0x19c], PT ;  /* 0x0000670023007a0c */ /* 0x000fe20003f46270 */
[----:B------:R-:W-:Y:S01]  /*14f0*/  CS2R R90, SRZ ;  /* 0x00000000005a7805 */ /* 0x000fe2000001ff00 */
[----:B------:R-:W-:Y:S01]  /*1500*/  CS2R R88, SRZ ;  /* 0x0000000000587805 */ /* 0x000fe2000001ff00 */
[----:B------:R-:W-:Y:S01]  /*1510*/  IMAD.WIDE.U32 R16, R14, c[0x0][0x208], R2 ;  /* 0x000082000e107a25 */ /* 0x000fe200078e0002 */
[----:B------:R-:W-:Y:S01]  /*1520*/  CS2R R86, SRZ ;  /* 0x0000000000567805 */ /* 0x000fe2000001ff00 */
[----:B------:R-:W-:Y:S01]  /*1530*/  CS2R R84, SRZ ;  /* 0x0000000000547805 */ /* 0x000fe2000001ff00 */
[----:B------:R-:W-:Y:S01]  /*1540*/  CS2R R82, SRZ ;  /* 0x0000000000527805 */ /* 0x000fe2000001ff00 */
[----:B------:R-:W-:Y:S01]  /*1550*/  IMAD.SHL.U32 R3, R15, 0x40, RZ ;  /* 0x000000400f037824 */ /* 0x000fe200078e00ff */
[----:B------:R-:W-:Y:S01]  /*1560*/  CS2R R80, SRZ ;  /* 0x0000000000507805 */ /* 0x000fe2000001ff00 */
[----:B------:R-:W-:Y:S01]  /*1570*/  IMAD R14, R22, c[0x0][0x1b8], RZ ;  /* 0x00006e00160e7a24 */ /* 0x000fe200078e02ff */
[----:B------:R2:W-:Y:S01]  /*1580*/  LDGSTS.E.BYPASS.LTC128B.128 [R42+0x9080], [R12.64], !P0 ;  /* 0x090800000c2a7fae */ /* 0x0005e2000c101d4a */
[----:B------:R-:W-:Y:S01]  /*1590*/  CS2R R74, SRZ ;  /* 0x00000000004a7805 */ /* 0x000fe2000001ff00 */
[----:B------:R-:W-:Y:S01]  /*15a0*/  LOP3.LUT R3, R3, 0x1c0, RZ, 0xc0, !PT ;  /* 0x000001c003037812 */ /* 0x000fe200078ec0ff */
[C---:B------:R-:W-:Y:S01]  /*15b0*/  IMAD R14, R19.reuse, c[0x0][0x1bc], R14 ;  /* 0x00006f00130e7a24 */ /* 0x040fe200078e020e */
[----:B------:R2:W-:Y:S01]  /*15c0*/  LDGSTS.E.BYPASS.LTC128B.128 [R42+0xb080], [R12.64+0x80], !P4 ;  /* 0x0b0800800c2a7fae */ /* 0x0005e2000e101d4a */
[----:B------:R-:W-:Y:S01]  /*15d0*/  CS2R R72, SRZ ;  /* 0x0000000000487805 */ /* 0x000fe2000001ff00 */
[----:B------:R-:W-:Y:S01]  /*15e0*/  CS2R R70, SRZ ;  /* 0x0000000000467805 */ /* 0x000fe2000001ff00 */
[----:B------:R-:W-:Y:S01]  /*15f0*/  CS2R R68, SRZ ;  /* 0x0000000000447805 */ /* 0x000fe2000001ff00 */
[----:B------:R2:W-:Y:S01]  /*1600*/  LDGSTS.E.BYPASS.LTC128B.128 [R42+0xd080], [R12.64+0x100], !P3 ;  /* 0x0d0801000c2a7fae */ /* 0x0005e2000d901d4a */
[----:B------:R-:W-:Y:S01]  /*1610*/  ISETP.LT.OR P3, PT, R0, 0x1, P2 ;  /* 0x000000010000780c */ /* 0x000fe20001761670 */
[----:B------:R-:W-:Y:S01]  /*1620*/  CS2R R66, SRZ ;  /* 0x0000000000427805 */ /* 0x000fe2000001ff00 */
[----:B-1----:R-:W-:Y:S01]  /*1630*/  IMAD.WIDE.U32 R4, R19, c[0x0][0x1b8], R6 ;  /* 0x00006e0013047a25 */ /* 0x002fe200078e0006 */
[----:B------:R2:W-:Y:S01]  /*1640*/  LDGSTS.E.BYPASS.LTC128B.128 [R42+0xf080], [R12.64+0x180], !P1 ;  /* 0x0f0801800c2a7fae */ /* 0x0005e2000c901d4a */
[----:B------:R-:W-:Y:S01]  /*1650*/  ISETP.GE.AND P1, PT, R34, c[0x0][0x19c], PT ;  /* 0x0000670022007a0c */ /* 0x000fe20003f26270 */
[----:B------:R-:W-:Y:S01]  /*1660*/  CS2R R64, SRZ ;  /* 0x0000000000407805 */ /* 0x000fe2000001ff00 */
[----:B------:R-:W-:Y:S01]  /*1670*/  IMAD.SHL.U32 R6, R26, 0x8, RZ ;  /* 0x000000081a067824 */ /* 0x000fe200078e00ff */
[----:B------:R-:W0:Y:S01]  /*1680*/  LDGDEPBAR ;  /* 0x00000000000079af */ /* 0x000e220000000000 */
[----:B------:R-:W-:Y:S01]  /*1690*/  IMAD.IADD R7, R11, 0x1, R18 ;  /* 0x000000010b077824 */ /* 0x000fe200078e0212 */
[----:B------:R-:W-:Y:S01]  /*16a0*/  SHF.R.U32.HI R11, RZ, 0x3, R3 ;  /* 0x00000003ff0b7819 */ /* 0x000fe20000011603 */
[----:B------:R-:W-:Y:S01]  /*16b0*/  IMAD.IADD R5, R5, 0x1, R14 ;  /* 0x0000000105057824 */ /* 0x000fe200078e020e */
[----:B------:R-:W-:Y:S01]  /*16c0*/  LOP3.LUT R31, R6, 0x18, RZ, 0xc0, !PT ;  /* 0x00000018061f7812 */ /* 0x000fe200078ec0ff */
[----:B------:R-:W-:Y:S01]  /*16d0*/  IMAD.MOV.U32 R6, RZ, RZ, R10 ;  /* 0x000000ffff067224 */ /* 0x000fe200078e000a */
[----:B------:R-:W-:Y:S01]  /*16e0*/  LEA.HI R10, R38, R36, RZ, 0x1 ;  /* 0x00000024260a7211 */ /* 0x000fe200078f08ff */
[----:B------:R-:W-:Y:S01]  /*16f0*/  IMAD R14, R41, c[0x0][0x180], RZ ;  /* 0x00006000290e7a24 */ /* 0x000fe200078e02ff */
[----:B------:R-:W-:Y:S01]  /*1700*/  LOP3.LUT R18, R11, R3, R31, 0x1e, !PT ;  /* 0x000000030b127212 */ /* 0x000fe200078e1e1f */
[----:B------:R-:W-:Y:S01]  /*1710*/  IMAD R3, R9, c[0x0][0x1a8], RZ ;  /* 0x00006a0009037a24 */ /* 0x000fe200078e02ff */
[----:B------:R-:W-:Y:S01]  /*1720*/  CS2R R62, SRZ ;  /* 0x00000000003e7805 */ /* 0x000fe2000001ff00 */
[C---:B------:R-:W-:Y:S01]  /*1730*/  IMAD R14, R77.reuse, c[0x0][0x184], R14 ;  /* 0x000061004d0e7a24 */ /* 0x040fe200078e020e */
[----:B------:R-:W-:Y:S01]  /*1740*/  CS2R R60, SRZ ;  /* 0x00000000003c7805 */ /* 0x000fe2000001ff00 */
[----:B------:R-:W-:Y:S01]  /*1750*/  IMAD R15, R8, c[0x0][0x1ac], R3 ;  /* 0x00006b00080f7a24 */ /* 0x000fe200078e0203 */
[----:B------:R-:W-:Y:S01]  /*1760*/  LOP3.LUT R3, R30, 0x3ffffffc, RZ, 0xc0, !PT ;  /* 0x3ffffffc1e037812 */ /* 0x000fe200078ec0ff */
[----:B------:R-:W-:Y:S01]  /*1770*/  IMAD.WIDE.U32 R8, R8, c[0x0][0x1a8], R4 ;  /* 0x00006a0008087a25 */ /* 0x000fe200078e0004 */
[----:B------:R-:W-:Y:S01]  /*1780*/  LOP3.LUT R4, R10, 0xfffffffe, RZ, 0xc0, !PT ;  /* 0xfffffffe0a047812 */ /* 0x000fe200078ec0ff */
[----:B------:R-:W-:Y:S01]  /*1790*/  CS2R R58, SRZ ;  /* 0x00000000003a7805 */ /* 0x000fe2000001ff00 */
[----:B------:R-:W-:Y:S01]  /*17a0*/  CS2R R56, SRZ ;  /* 0x0000000000387805 */ /* 0x000fe2000001ff00 */
[----:B------:R-:W-:Y:S01]  /*17b0*/  IMAD.IADD R5, R78, 0x1, -R3 ;  /* 0x000000014e057824 */ /* 0x000fe200078e0a03 */
[----:B------:R-:W-:Y:S01]  /*17c0*/  CS2R R54, SRZ ;  /* 0x0000000000367805 */ /* 0x000fe2000001ff00 */
[----:B------:R-:W-:Y:S01]  /*17d0*/  IMAD.IADD R22, R36, 0x1, -R4 ;  /* 0x0000000124167824 */ /* 0x000fe200078e0a04 */
[----:B------:R-:W-:Y:S01]  /*17e0*/  LEA R4, P0, R8, c[0x0][0x190], 0x1 ;  /* 0x0000640008047a11 */ /* 0x000fe200078008ff */
[----:B------:R-:W-:Y:S01]  /*17f0*/  IMAD.WIDE.U32 R10, R77, c[0x0][0x180], R6 ;  /* 0x000060004d0a7a25 */ /* 0x000fe200078e0006 */
[----:B------:R-:W-:Y:S01]  /*1800*/  CS2R R52, SRZ ;  /* 0x0000000000347805 */ /* 0x000fe2000001ff00 */
[----:B------:R-:W-:Y:S01]  /*1810*/  CS2R R50, SRZ ;  /* 0x0000000000327805 */ /* 0x000fe2000001ff00 */
[----:B------:R-:W-:Y:S01]  /*1820*/  UISETP.GT.AND UP1, UPT, UR6, -0x1, UPT ;  /* 0xffffffff0600788c */ /* 0x000fe2000bf24270 */
[----:B------:R-:W-:-:S02]  /*1830*/  IMAD.SHL.U32 R32, R22, 0x400, RZ ;  /* 0x0000040016207824 */ /* 0x000fc400078e00ff */
[----:B------:R-:W-:Y:S02]  /*1840*/  IMAD.IADD R3, R9, 0x1, R15 ;  /* 0x0000000109037824 */ /* 0x000fe400078e020f */
[----:B------:R-:W-:Y:S02]  /*1850*/  IMAD.MOV.U32 R19, RZ, RZ, c[0x0][0x1a8] ;  /* 0x00006a00ff137624 */ /* 0x000fe400078e00ff */
[----:B------:R-:W-:Y:S01]  /*1860*/  IMAD R7, R5, 0x2, R32 ;  /* 0x0000000205077824 */ /* 0x000fe200078e0220 */
[----:B------:R-:W-:Y:S01]  /*1870*/  LEA.HI.X R5, R8, c[0x0][0x194], R3, 0x1, P0 ;  /* 0x0000650008057a11 */ /* 0x000fe200000f0c03 */
[----:B------:R-:W-:Y:S01]  /*1880*/  IMAD.IADD R9, R11, 0x1, R14 ;  /* 0x000000010b097824 */ /* 0x000fe200078e020e */
[----:B------:R-:W-:Y:S01]  /*1890*/  LEA R6, P0, R19, R4, 0x6 ;  /* 0x0000000413067211 */ /* 0x000fe200078030ff */
[----:B------:R-:W-:Y:S02]  /*18a0*/  IMAD.MOV.U32 R11, RZ, RZ, c[0x0][0x1ac] ;  /* 0x00006b00ff0b7624 */ /* 0x000fe400078e00ff */
[----:B------:R-:W-:Y:S01]  /*18b0*/  IMAD.IADD R3, R7, 0x1, R18 ;  /* 0x0000000107037824 */ /* 0x000fe200078e0212 */
[----:B------:R-:W-:Y:S01]  /*18c0*/  SEL R18, R28, RZ, !P6 ;  /* 0x000000ff1c127207 */ /* 0x000fe20007000000 */
[----:B------:R-:W-:Y:S01]  /*18d0*/  IMAD.MOV.U32 R8, RZ, RZ, R10 ;  /* 0x000000ffff087224 */ /* 0x000fe200078e000a */
[----:B------:R-:W-:Y:S01]  /*18e0*/  LEA.HI.X R7, R19, R5, R11, 0x6, P0 ;  /* 0x0000000513077211 */ /* 0x000fe200000f340b */
[----:B------:R-:W-:Y:S01]  /*18f0*/  IMAD.SHL.U32 R10, R3, 0x2, RZ ;  /* 0x00000002030a7824 */ /* 0x000fe200078e00ff */
[----:B------:R-:W-:Y:S01]  /*1900*/  ISETP.GE.AND P0, PT, R2, c[0x0][0x19c], PT ;  /* 0x0000670002007a0c */ /* 0x000fe20003f06270 */
[----:B--2---:R-:W-:Y:S01]  /*1910*/  IMAD R12, R18, c[0x0][0x188], RZ ;  /* 0x00006200120c7a24 */ /* 0x004fe200078e02ff */
[----:B------:R-:W-:Y:S01]  /*1920*/  SEL R19, R79, RZ, !P6 ;  /* 0x000000ff4f137207 */ /* 0x000fe20007000000 */
[----:B------:R-:W-:Y:S01]  /*1930*/  IMAD.U32 R11, RZ, RZ, UR19 ;  /* 0x00000013ff0b7e24 */ /* 0x000fe2000f8e00ff */
[C---:B------:R-:W-:Y:S01]  /*1940*/  ISETP.LT.OR P4, PT, R0.reuse, 0x1, P0 ;  /* 0x000000010000780c */ /* 0x040fe20000781670 */
[----:B------:R1:W-:Y:S01]  /*1950*/  STL [R1+0x64], R10 ;  /* 0x0000640a01007387 */ /* 0x0003e20000100800 */
[----:B------:R-:W-:Y:S01]  /*1960*/  ISETP.LT.OR P6, PT, R0, 0x21, P0 ;  /* 0x000000210000780c */ /* 0x000fe200007c1670 */
[----:B------:R-:W-:Y:S01]  /*1970*/  IMAD R12, R19, c[0x0][0x18c], R12 ;  /* 0x00006300130c7a24 */ /* 0x000fe200078e020c */
[----:B------:R-:W-:Y:S01]  /*1980*/  ISETP.GE.AND P0, PT, R33, c[0x0][0x19c], PT ;  /* 0x0000670021007a0c */ /* 0x000fe20003f06270 */
[----:B------:R-:W-:Y:S01]  /*1990*/  IMAD.WIDE.U32 R14, R19, c[0x0][0x188], R8 ;  /* 0x00006200130e7a25 */ /* 0x000fe200078e0008 */
[----:B------:R-:W-:-:S03]  /*19a0*/  IADD3 R3, R10, 0x14180, RZ ;  /* 0x000141800a037810 */ /* 0x000fc60007ffe0ff */
[----:B------:R-:W-:Y:S02]  /*19b0*/  IMAD.U32 R11, RZ, RZ, UR5 ;  /* 0x00000005ff0b7e24 */ /* 0x000fe4000f8e00ff */
[----:B------:R-:W-:Y:S02]  /*19c0*/  IMAD.IADD R13, R15, 0x1, R12 ;  /* 0x000000010f0d7824 */ /* 0x000fe400078e020c */
[----:B------:R2:W-:Y:S01]  /*19d0*/  LDGSTS.E.BYPASS.LTC128B.128 [R42+0x80], [R4.64], !P4 ;  /* 0x00080000042a7fae */ /* 0x0005e2000e101d4a */
[C---:B------:R-:W-:Y:S01]  /*19e0*/  ISETP.LT.OR P4, PT, R0.reuse, 0x1, P1 ;  /* 0x000000010000780c */ /* 0x040fe20000f81670 */
[----:B------:R-:W-:Y:S02]  /*19f0*/  IMAD.MOV.U32 R8, RZ, RZ, R16 ;  /* 0x000000ffff087224 */ /* 0x000fe400078e0010 */
[----:B------:R2:W-:Y:S01]  /*1a00*/  LDGSTS.E.BYPASS.LTC128B.128 [R42+0x2080], [R4.64+0x80], !P3 ;  /* 0x02080080042a7fae */ /* 0x0005e2000d901d4a */
[----:B------:R-:W-:Y:S01]  /*1a10*/  ISETP.LT.OR P3, PT, R0, 0x21, P1 ;  /* 0x000000210000780c */ /* 0x000fe20000f61670 */
[----:B------:R-:W-:-:S02]  /*1a20*/  IMAD.IADD R9, R17, 0x1, R29 ;  /* 0x0000000111097824 */ /* 0x000fc400078e021d */
[C---:B------:R-:W-:Y:S02]  /*1a30*/  IMAD R28, R41.reuse, c[0x0][0x270], RZ ;  /* 0x00009c00291c7a24 */ /* 0x040fe400078e02ff */
[C---:B------:R-:W-:Y:S02]  /*1a40*/  IMAD R29, R41.reuse, c[0x0][0x288], RZ ;  /* 0x0000a200291d7a24 */ /* 0x040fe400078e02ff */
[----:B------:R-:W-:Y:S01]  /*1a50*/  IMAD R30, R41, c[0x0][0x238], RZ ;  /* 0x00008e00291e7a24 */ /* 0x000fe200078e02ff */
[----:B-1----:R-:W-:Y:S01]  /*1a60*/  IADD3 R10, R10, 0x141c0, RZ ;  /* 0x000141c00a0a7810 */ /* 0x002fe20007ffe0ff */
[----:B------:R2:W-:Y:S01]  /*1a70*/  LDGSTS.E.BYPASS.LTC128B.128 [R42+0x4080], [R4.64+0x100], !P4 ;  /* 0x04080100042a7fae */ /* 0x0005e2000e101d4a */
[C---:B------:R-:W-:Y:S01]  /*1a80*/  ISETP.LT.OR P4, PT, R0.reuse, 0x1, P0 ;  /* 0x000000010000780c */ /* 0x040fe20000781670 */
[----:B------:R-:W-:Y:S01]  /*1a90*/  IMAD.WIDE.U32 R8, R77, c[0x0][0x210], R8 ;  /* 0x000084004d087a25 */ /* 0x000fe200078e0008 */
[----:B------:R-:W-:Y:S02]  /*1aa0*/  @P5 IADD3 R10, R3, -0x40, RZ ;  /* 0xffffffc0030a5810 */ /* 0x000fe40007ffe0ff */
[C---:B------:R-:W-:Y:S01]  /*1ab0*/  ISETP.LT.OR P5, PT, R0.reuse, 0x21, P2 ;  /* 0x000000210000780c */ /* 0x040fe200017a1670 */
[----:B------:R-:W-:Y:S01]  /*1ac0*/  IMAD R28, R77, c[0x0][0x274], R28 ;  /* 0x00009d004d1c7a24 */ /* 0x000fe200078e021c */
[----:B------:R-:W-:Y:S01]  /*1ad0*/  ISETP.LT.OR P2, PT, R0, 0x21, P0 ;  /* 0x000000210000780c */ /* 0x000fe20000741670 */
[----:B------:R1:W-:Y:S01]  /*1ae0*/  STL [R1+0x68], R10 ;  /* 0x0000680a01007387 */ /* 0x0003e20000100800 */
[----:B------:R-:W-:-:S02]  /*1af0*/  IMAD.SHL.U32 R0, R23, 0x40, RZ ;  /* 0x0000004017007824 */ /* 0x000fc400078e00ff */
[C---:B------:R-:W-:Y:S01]  /*1b00*/  IMAD R29, R77.reuse, c[0x0][0x28c], R29 ;  /* 0x0000a3004d1d7a24 */ /* 0x040fe200078e021d */
[----:B------:R3:W-:Y:S01]  /*1b10*/  STL.64 [R1+0xa0], R14 ;  /* 0x0000a00e01007387 */ /* 0x0007e20000100a00 */
[----:B------:R-:W-:Y:S01]  /*1b20*/  IMAD R30, R77, c[0x0][0x23c], R30 ;  /* 0x00008f004d1e7a24 */ /* 0x000fe200078e021e */
[----:B------:R-:W-:Y:S02]  /*1b30*/  LOP3.LUT R16, R0, 0x1c0, RZ, 0xc0, !PT ;  /* 0x000001c000107812 */ /* 0x000fe400078ec0ff */
[----:B------:R2:W-:Y:S01]  /*1b40*/  LDGSTS.E.BYPASS.LTC128B.128 [R42+0x6080], [R4.64+0x180], !P4 ;  /* 0x06080180042a7fae */ /* 0x0005e2000e101d4a */
[----:B------:R-:W-:-:S03]  /*1b50*/  ISETP.GE.AND P4, PT, R2, c[0x0][0x16c], PT ;  /* 0x00005b0002007a0c */ /* 0x000fc60003f86270 */
[----:B------:R4:W-:Y:S01]  /*1b60*/  LDGSTS.E.BYPASS.LTC128B.128 [R42+0x1080], [R6.64], !P6 ;  /* 0x01080000062a7fae */ /* 0x0009e2000f101d4a */
[----:B------:R-:W-:-:S03]  /*1b70*/  ISETP.GT.AND P6, PT, R78, 0x7, PT ;  /* 0x000000074e00780c */ /* 0x000fc60003fc4270 */
[----:B------:R4:W-:Y:S01]  /*1b80*/  LDGSTS.E.BYPASS.LTC128B.128 [R42+0x3080], [R6.64+0x80], !P5 ;  /* 0x03080080062a7fae */ /* 0x0009e2000e901d4a */
[----:B------:R-:W-:-:S03]  /*1b90*/  ISETP.GE.AND P5, PT, R2, c[0x0][0x1fc], PT ;  /* 0x00007f0002007a0c */ /* 0x000fc60003fa6270 */
[----:B------:R4:W-:Y:S04]  /*1ba0*/  LDGSTS.E.BYPASS.LTC128B.128 [R42+0x5080], [R6.64+0x100], !P3 ;  /* 0x05080100062a7fae */ /* 0x0009e8000d901d4a */
[----:B------:R4:W-:Y:S01]  /*1bb0*/  LDGSTS.E.BYPASS.LTC128B.128 [R42+0x7080], [R6.64+0x180], !P2 ;  /* 0x07080180062a7fae */ /* 0x0009e2000d101d4a */
[----:B-1----:R-:W-:Y:S01]  /*1bc0*/  IMAD.U32 R10, RZ, RZ, UR18 ;  /* 0x00000012ff0a7e24 */ /* 0x002fe2000f8e00ff */
[----:B------:R-:W-:Y:S01]  /*1bd0*/  ISETP.LT.AND P2, PT, R43, UR4, PT ;  /* 0x000000042b007c0c */ /* 0x000fe2000bf41270 */
[----:B------:R-:W-:Y:S01]  /*1be0*/  ULDC.64 UR4, c[0x0][0x208] ;  /* 0x0000820000047ab9 */ /* 0x000fe20000000a00 */
[----:B------:R-:W0:Y:S01]  /*1bf0*/  LDGDEPBAR ;  /* 0x00000000000079af */ /* 0x000e220000000000 */
[----:B------:R-:W-:Y:S01]  /*1c00*/  USHF.L.U64.HI UR5, UR4, UR17, UR5 ;  /* 0x0000001104057299 */ /* 0x000fe20008010205 */
[----:B------:R-:W-:Y:S01]  /*1c10*/  LEA R3, P1, R10, R14, 0x5 ;  /* 0x0000000e0a037211 */ /* 0x000fe200078228ff */
[----:B------:R-:W-:Y:S01]  /*1c20*/  USHF.L.U32 UR4, UR4, 0x5, URZ ;  /* 0x0000000504047899 */ /* 0x000fe2000800063f */
[----:B------:R1:W-:Y:S01]  /*1c30*/  STL [R1+0xb8], R13 ;  /* 0x0000b80d01007387 */ /* 0x0003e20000100800 */
[----:B------:R-:W-:Y:S01]  /*1c40*/  ISETP.GE.OR P3, PT, R2, c[0x0][0x16c], !P2 ;  /* 0x00005b0002007a0c */ /* 0x000fe20005766670 */
[----:B------:R-:W-:Y:S01]  /*1c50*/  UIMAD UR5, UR5, UR12, URZ ;  /* 0x0000000c050572a4 */ /* 0x000fe2000f8e023f */
[----:B------:R-:W-:Y:S01]  /*1c60*/  LEA.HI.X R10, R10, R13, R11, 0x5, P1 ;  /* 0x0000000d0a0a7211 */ /* 0x000fe200008f2c0b */
[----:B--2---:R-:W-:Y:S01]  /*1c70*/  IMAD R4, R27, 0x800, R39 ;  /* 0x000008001b047824 */ /* 0x004fe200078e0227 */
[----:B------:R-:W-:Y:S01]  /*1c80*/  LEA R12, P0, R3, c[0x0][0x160], 0x1 ;  /* 0x00005800030c7a11 */ /* 0x000fe200078008ff */
[----:B------:R-:W-:Y:S01]  /*1c90*/  IMAD R11, R41, c[0x0][0x210], RZ ;  /* 0x00008400290b7a24 */ /* 0x000fe200078e02ff */
[----:B------:R-:W-:Y:S01]  /*1ca0*/  LOP3.LUT P1, RZ, R23, 0x4, RZ, 0xc0, !PT ;  /* 0x0000000417ff7812 */ /* 0x000fe2000782c0ff */
[----:B------:R-:W-:Y:S01]  /*1cb0*/  UIMAD UR5, UR13, UR4, UR5 ;  /* 0x000000040d0572a4 */ /* 0x000fe2000f8e0205 */
[----:B---3--:R-:W-:-:S04]  /*1cc0*/  IMAD.WIDE.U32 R14, R77, c[0x0][0x270], R20 ;  /* 0x00009c004d0e7a25 */ /* 0x008fc800078e0014 */
[C---:B------:R-:W-:Y:S02]  /*1cd0*/  IMAD R11, R77.reuse, c[0x0][0x214], R11 ;  /* 0x000085004d0b7a24 */ /* 0x040fe400078e020b */
[----:B------:R-:W-:Y:S02]  /*1ce0*/  IMAD.WIDE.U32 R20, R77, c[0x0][0x288], R20 ;  /* 0x0000a2004d147a25 */ /* 0x000fe400078e0014 */
[----:B------:R-:W-:Y:S02]  /*1cf0*/  CS2R R76, SRZ ;  /* 0x00000000004c7805 */ /* 0x000fe4000001ff00 */
[----:B----4-:R-:W-:Y:S01]  /*1d00*/  IMAD.MOV.U32 R7, RZ, RZ, 0x40 ;  /* 0x00000040ff077424 */ /* 0x010fe200078e00ff */
[----:B------:R-:W-:-:S04]  /*1d10*/  DEPBAR.LE SB0, 0x1 ;  /* 0x000080400000791a */ /* 0x000fc80000000000 */
[----:B------:R-:W-:Y:S01]  /*1d20*/  IMAD.IADD R5, R9, 0x1, R11 ;  /* 0x0000000109057824 */ /* 0x000fe200078e020b */
[----:B-1----:R-:W-:Y:S01]  /*1d30*/  LEA.HI.X R13, R3, c[0x0][0x164], R10, 0x1, P0 ;  /* 0x00005900030d7a11 */ /* 0x002fe200000f0c0a */
[----:B------:R-:W-:Y:S01]  /*1d40*/  BAR.SYNC.DEFER_BLOCKING 0x0 ;  /* 0x0000000000007b1d */ /* 0x000fe20000010000 */
[----:B------:R-:W-:Y:S01]  /*1d50*/  LOP3.LUT P0, RZ, R23, 0x2, RZ, 0xc0, !PT ;  /* 0x0000000217ff7812 */ /* 0x000fe2000780c0ff */
[----:B------:R-:W-:Y:S01]  /*1d60*/  IMAD.U32 R6, RZ, RZ, UR4 ;  /* 0x00000004ff067e24 */ /* 0x000fe2000f8e00ff */
[----:B------:R-:W-:Y:S01]  /*1d70*/  LOP3.LUT R3, R16, 0x8, R37, 0xf8, !PT ;  /* 0x0000000810037812 */ /* 0x000fe200078ef825 */
[----:B------:R-:W-:Y:S01]  /*1d80*/  IMAD.IADD R9, R15, 0x1, R28 ;  /* 0x000000010f097824 */ /* 0x000fe200078e021c */
[----:B------:R-:W-:Y:S01]  /*1d90*/  SHF.R.U32.HI R23, RZ, 0x3, R16 ;  /* 0x00000003ff177819 */ /* 0x000fe20000011610 */
[----:B------:R-:W-:Y:S01]  /*1da0*/  IMAD.IADD R15, R21, 0x1, R29 ;  /* 0x00000001150f7824 */ /* 0x000fe200078e021d */
[----:B------:R-:W-:Y:S01]  /*1db0*/  SEL R0, R142, 0xffffffe0, !P0 ;  /* 0xffffffe08e007807 */ /* 0x000fe20004000000 */
[----:B------:R-:W-:Y:S01]  /*1dc0*/  IMAD.IADD R11, R25, 0x1, R30 ;  /* 0x00000001190b7824 */ /* 0x000fe200078e021e */
[----:B------:R-:W-:Y:S01]  /*1dd0*/  LOP3.LUT R3, R3, R23, RZ, 0x3c, !PT ;  /* 0x0000001703037212 */ /* 0x000fe200078e3cff */
[----:B------:R-:W-:Y:S01]  /*1de0*/  USHF.R.S32.HI UR4, URZ, 0x1f, UR16 ;  /* 0x0000001f3f047899 */ /* 0x000fe20008011410 */
[----:B------:R-:W-:Y:S01]  /*1df0*/  ISETP.GE.OR P0, PT, R2, c[0x0][0x1fc], !P2 ;  /* 0x00007f0002007a0c */ /* 0x000fe20005706670 */
[----:B------:R-:W-:Y:S01]  /*1e00*/  IMAD.MOV.U32 R10, RZ, RZ, R24 ;  /* 0x000000ffff0a7224 */ /* 0x000fe200078e0018 */
[----:B------:R-:W-:Y:S01]  /*1e10*/  SEL R29, RZ, 0x1, P5 ;  /* 0x00000001ff1d7807 */ /* 0x000fe20002800000 */
[----:B------:R-:W-:Y:S01]  /*1e20*/  IMAD.IADD R2, R4, 0x1, R3 ;  /* 0x0000000104027824 */ /* 0x000fe200078e0203 */
[----:B------:R-:W-:Y:S01]  /*1e30*/  P2R R17, PR, RZ, 0x1 ;  /* 0x00000001ff117803 */ /* 0x000fe20000000000 */
[----:B------:R-:W-:Y:S01]  /*1e40*/  IMAD.MOV.U32 R4, RZ, RZ, R8 ;  /* 0x000000ffff047224 */ /* 0x000fe200078e0008 */
[----:B------:R-:W-:Y:S01]  /*1e50*/  ISETP.GE.OR P0, PT, R35, c[0x0][0x16c], !P2 ;  /* 0x00005b0023007a0c */ /* 0x000fe20005706670 */
[----:B------:R-:W-:Y:S01]  /*1e60*/  IMAD.SHL.U32 R49, R2, 0x2, RZ ;  /* 0x0000000202317824 */ /* 0x000fe200078e00ff */
[----:B------:R-:W-:Y:S01]  /*1e70*/  SEL R2, R7, 0xffffffc0, !P1 ;  /* 0xffffffc007027807 */ /* 0x000fe20004800000 */
[----:B------:R-:W-:Y:S01]  /*1e80*/  IMAD R3, R18, c[0x0][0x218], RZ ;  /* 0x0000860012037a24 */ /* 0x000fe200078e02ff */
[----:B------:R-:W-:Y:S01]  /*1e90*/  ISETP.GE.OR P1, PT, R33, c[0x0][0x16c], !P2 ;  /* 0x00005b0021007a0c */ /* 0x000fe20005726670 */
[C---:B------:R-:W-:Y:S01]  /*1ea0*/  IMAD.IADD R48, R49.reuse, 0x1, R0 ;  /* 0x0000000131307824 */ /* 0x040fe200078e0200 */
[----:B------:R-:W-:Y:S01]  /*1eb0*/  SHF.R.S32.HI R0, RZ, 0x1f, R26 ;  /* 0x0000001fff007819 */ /* 0x000fe2000001141a */
[----:B------:R-:W-:Y:S01]  /*1ec0*/  IMAD.IADD R43, R49, 0x1, R2 ;  /* 0x00000001312b7824 */ /* 0x000fe200078e0202 */
[----:B------:R-:W1:Y:S01]  /*1ed0*/  LDSM.16.M88.4 R164, [R49+0x8080] ;  /* 0x0080800031a4783b */ /* 0x000e620000000200 */
[----:B------:R-:W-:Y:S01]  /*1ee0*/  IMAD.IADD R41, R2, 0x1, R48 ;  /* 0x0000000102297824 */ /* 0x000fe200078e0230 */
[----:B------:R-:W-:Y:S01]  /*1ef0*/  LEA.HI R0, R0, R26, RZ, 0x2 ;  /* 0x0000001a00007211 */ /* 0x000fe200078f10ff */
[C---:B------:R-:W-:Y:S01]  /*1f00*/  IMAD R3, R19.reuse, c[0x0][0x21c], R3 ;  /* 0x0000870013037a24 */ /* 0x040fe200078e0203 */
[----:B------:R-:W2:Y:S01]  /*1f10*/  LDSM.16.M88.4 R168, [R48+0x8080] ;  /* 0x0080800030a8783b */ /* 0x000ea20000000200 */
[----:B------:R-:W-:Y:S01]  /*1f20*/  IMAD.WIDE.U32 R46, R19, c[0x0][0x218], R4 ;  /* 0x00008600132e7a25 */ /* 0x000fe200078e0004 */
[----:B------:R-:W-:-:S02]  /*1f30*/  ISETP.NE.AND P5, PT, R17, RZ, PT ;  /* 0x000000ff1100720c */ /* 0x000fc40003fa5270 */
[----:B------:R-:W3:Y:S01]  /*1f40*/  LDSM.16.M88.4 R172, [R43+0x8080] ;  /* 0x008080002bac783b */ /* 0x000ee20000000200 */
[----:B------:R-:W-:Y:S01]  /*1f50*/  IMAD.IADD R45, R47, 0x1, R3 ;  /* 0x000000012f2d7824 */ /* 0x000fe200078e0203 */
[----:B------:R-:W-:Y:S01]  /*1f60*/  LOP3.LUT R3, R0, 0x1ffffffc, RZ, 0xc0, !PT ;  /* 0x1ffffffc00037812 */ /* 0x000fe200078ec0ff */
[----:B------:R-:W-:Y:S01]  /*1f70*/  IMAD.MOV.U32 R44, RZ, RZ, R46 ;  /* 0x000000ffff2c7224 */ /* 0x000fe200078e002e */
[----:B------:R-:W4:Y:S01]  /*1f80*/  LDSM.16.M88.4 R176, [R41+0x8080] ;  /* 0x0080800029b0783b */ /* 0x000f220000000200 */
[----:B------:R-:W-:Y:S01]  /*1f90*/  IMAD.MOV.U32 R8, RZ, RZ, R14 ;  /* 0x000000ffff087224 */ /* 0x000fe200078e000e */
[----:B------:R-:W-:Y:S01]  /*1fa0*/  SEL R30, RZ, 0x1, P4 ;  /* 0x00000001ff1e7807 */ /* 0x000fe20002000000 */
[----:B------:R-:W-:Y:S01]  /*1fb0*/  IMAD.WIDE.U32 R6, R6, UR12, R44 ;  /* 0x0000000c06067c25 */ /* 0x000fe2000f8e002c */
[----:B------:R-:W1:Y:S01]  /*1fc0*/  LDSM.16.M88.4 R180, [R49+0xa080] ;  /* 0x00a0800031b4783b */ /* 0x000e620000000200 */
[----:B------:R-:W-:Y:S02]  /*1fd0*/  ISETP.GE.OR P4, PT, R34, c[0x0][0x1fc], !P2 ;  /* 0x00007f0022007a0c */ /* 0x000fe40005786670 */
[----:B------:R-:W-:Y:S01]  /*1fe0*/  IMAD.IADD R26, R26, 0x1, -R3 ;  /* 0x000000011a1a7824 */ /* 0x000fe200078e0a03 */
[----:B------:R-:W1:Y:S01]  /*1ff0*/  LDSM.16.M88.4 R184, [R48+0xa080] ;  /* 0x00a0800030b8783b */ /* 0x000e620000000200 */
[----:B------:R-:W-:Y:S01]  /*2000*/  IADD3 R0, R7, UR5, RZ ;  /* 0x0000000507007c10 */ /* 0x000fe2000fffe0ff */
[----:B------:R-:W-:Y:S01]  /*2010*/  IMAD.MOV.U32 R14, RZ, RZ, R20 ;  /* 0x000000ffff0e7224 */ /* 0x000fe200078e0014 */
[----:B------:R-:W-:Y:S01]  /*2020*/  UIADD3 UR5, UR15, 0x1, -UR9 ;  /* 0x000000010f057890 */ /* 0x000fe2000fffe809 */
[----:B------:R-:W1:Y:S01]  /*2030*/  LDSM.16.M88.4 R188, [R43+0xa080] ;  /* 0x00a080002bbc783b */ /* 0x000e620000000200 */
[----:B------:R-:W-:Y:S01]  /*2040*/  IMAD.WIDE.U32 R144, R19, c[0x0][0x240], R10 ;  /* 0x0000900013907a25 */ /* 0x000fe200078e000a */
[----:B------:R-:W-:-:S02]  /*2050*/  UIADD3 UR15, UR15, -UR8, URZ ;  /* 0x800000080f0f7290 */ /* 0x000fc4000fffe03f */
        /* <DEDUP_REMOVED lines=10> */
[----:B------:R-:W-:Y:S04]  /*2100*/  STL [R1+0x28], R49 ;  /* 0x0000283101007387 */ /* 0x000fe80000100800 */
[----:B------:R1:W-:Y:S04]  /*2110*/  STL [R1+0x2c], R48 ;  /* 0x00002c3001007387 */ /* 0x0003e80000100800 */
[----:B------:R2:W-:Y:S04]  /*2120*/  STL.64 [R1+0x98], R46 ;  /* 0x0000982e01007387 */ /* 0x0005e80000100a00 */
[----:B------:R-:W-:Y:S04]  /*2130*/  STL [R1+0x34], R43 ;  /* 0x0000342b01007387 */ /* 0x000fe80000100800 */
[----:B------:R-:W-:Y:S04]  /*2140*/  STL [R1+0x30], R41 ;  /* 0x0000302901007387 */ /* 0x000fe80000100800 */
[----:B------:R-:W-:Y:S01]  /*2150*/  @!PT LDS RZ, [RZ] ;  /* 0x00000000fffff984 */ /* 0x000fe20000000800 */
[----:B------:R-:W-:Y:S01]  /*2160*/  @!PT LDS RZ, [RZ] ;  /* 0x00000000fffff984 */ /* 0x000fe20000000800 */
[----:B------:R-:W-:Y:S01]  /*2170*/  @!PT LDS RZ, [RZ] ;  /* 0x00000000fffff984 */ /* 0x000fe20000000800 */
[----:B------:R3:W-:Y:S01]  /*2180*/  LDGSTS.E.BYPASS.LTC128B.128 [R42+0x8080], [R12.64], !P3 ;  /* 0x080800000c2a7fae */ /* 0x0007e2000d901d4a */
[----:B------:R-:W-:-:S03]  /*2190*/  ISETP.GE.OR P3, PT, R34, c[0x0][0x16c], !P2 ;  /* 0x00005b0022007a0c */ /* 0x000fc60005766670 */
[----:B------:R3:W-:Y:S01]  /*21a0*/  LDGSTS.E.BYPASS.LTC128B.128 [R42+0x9080], [R12.64+0x80], !P0 ;  /* 0x090800800c2a7fae */ /* 0x0007e2000c101d4a */
[----:B------:R-:W-:-:S03]  /*21b0*/  LEA R4, P0, R6, c[0x0][0x1f0], 0x1 ;  /* 0x00007c0006047a11 */ /* 0x000fc600078008ff */
[----:B------:R3:W-:Y:S01]  /*21c0*/  STL.64 [R1+0x80], R44 ;  /* 0x0000802c01007387 */ /* 0x0007e20000100a00 */
[----:B------:R-:W-:Y:S01]  /*21d0*/  LEA.HI.X R5, R6, c[0x0][0x1f4], R0, 0x1, P0 ;  /* 0x00007d0006057a11 */ /* 0x000fe200000f0c00 */
[C---:B------:R-:W-:Y:S01]  /*21e0*/  IMAD R0, R18.reuse, c[0x0][0x278], RZ ;  /* 0x00009e0012007a24 */ /* 0x040fe200078e02ff */
[----:B------:R-:W-:Y:S01]  /*21f0*/  ISETP.GE.AND P0, PT, R35, c[0x0][0x16c], PT ;  /* 0x00005b0023007a0c */ /* 0x000fe20003f06270 */
[----:B------:R-:W-:Y:S01]  /*2200*/  IMAD R6, R18, c[0x0][0x290], RZ ;  /* 0x0000a40012067a24 */ /* 0x000fe200078e02ff */
[----:B-1----:R-:W-:Y:S01]  /*2210*/  CS2R R48, SRZ ;  /* 0x0000000000307805 */ /* 0x002fe2000001ff00 */
[----:B------:R-:W-:Y:S01]  /*2220*/  IMAD R0, R19, c[0x0][0x27c], R0 ;  /* 0x00009f0013007a24 */ /* 0x000fe200078e0200 */
[----:B------:R-:W-:Y:S01]  /*2230*/  SEL R21, RZ, 0xffffffff, P0 ;  /* 0xffffffffff157807 */ /* 0x000fe20000000000 */
[----:B------:R1:W-:Y:S01]  /*2240*/  LDGSTS.E.BYPASS.LTC128B.128 [R42+0xa080], [R12.64+0x100], !P3 ;  /* 0x0a0801000c2a7fae */ /* 0x0003e2000d901d4a */
[----:B------:R-:W-:Y:S01]  /*2250*/  ISETP.GE.AND P0, PT, R33, c[0x0][0x16c], PT ;  /* 0x00005b0021007a0c */ /* 0x000fe20003f06270 */
[----:B------:R-:W-:Y:S01]  /*2260*/  IMAD R17, R19, c[0x0][0x294], R6 ;  /* 0x0000a50013117a24 */ /* 0x000fe200078e0206 */
[----:B------:R-:W-:Y:S01]  /*2270*/  ISETP.GE.AND P3, PT, R35, c[0x0][0x1fc], PT ;  /* 0x00007f0023007a0c */ /* 0x000fe20003f66270 */
[----:B------:R1:W-:Y:S01]  /*2280*/  LDGSTS.E.BYPASS.LTC128B.128 [R42+0xb080], [R12.64+0x180], !P1 ;  /* 0x0b0801800c2a7fae */ /* 0x0003e2000c901d4a */
[----:B------:R-:W-:Y:S01]  /*2290*/  SEL R25, RZ, 0x8, P0 ;  /* 0x00000008ff197807 */ /* 0x000fe20000000000 */
[----:B------:R-:W-:Y:S01]  /*22a0*/  IMAD.SHL.U32 R6, R22, 0x10, RZ ;  /* 0x0000001016067824 */ /* 0x000fe200078e00ff */
[----:B------:R-:W-:Y:S01]  /*22b0*/  ISETP.GE.AND P1, PT, R34, c[0x0][0x16c], PT ;  /* 0x00005b0022007a0c */ /* 0x000fe20003f26270 */
[----:B------:R-:W-:Y:S01]  /*22c0*/  IMAD R18, R18, c[0x0][0x240], RZ ;  /* 0x0000900012127a24 */ /* 0x000fe200078e02ff */
[----:B------:R-:W-:Y:S01]  /*22d0*/  SEL R20, RZ, 0xffffffff, P3 ;  /* 0xffffffffff147807 */ /* 0x000fe20001800000 */
[----:B--2---:R-:W-:Y:S01]  /*22e0*/  CS2R R46, SRZ ;  /* 0x00000000002e7805 */ /* 0x004fe2000001ff00 */
[----:B------:R-:W-:Y:S01]  /*22f0*/  SEL R28, RZ, 0x4, P1 ;  /* 0x00000004ff1c7807 */ /* 0x000fe20000800000 */
[----:B------:R-:W-:Y:S01]  /*2300*/  IMAD R141, R19, c[0x0][0x244], R18 ;  /* 0x00009100138d7a24 */ /* 0x000fe200078e0212 */
[----:B------:R-:W-:-:S02]  /*2310*/  ISETP.GE.AND P1, PT, R34, c[0x0][0x1fc], PT ;  /* 0x00007f0022007a0c */ /* 0x000fc40003f26270 */
[----:B------:R-:W-:Y:S02]  /*2320*/  LOP3.LUT R16, R16, 0x10, R6, 0xf8, !PT ;  /* 0x0000001010107812 */ /* 0x000fe400078ef806 */
[----:B------:R-:W-:Y:S01]  /*2330*/  SEL R24, RZ, 0x4, P1 ;  /* 0x00000004ff187807 */ /* 0x000fe20000800000 */
[----:B---3--:R-:W-:Y:S01]  /*2340*/  IMAD.WIDE.U32 R44, R19, c[0x0][0x278], R8 ;  /* 0x00009e00132c7a25 */ /* 0x008fe200078e0008 */
[----:B------:R-:W-:Y:S02]  /*2350*/  ISETP.GE.OR P1, PT, R35, c[0x0][0x1fc], !P2 ;  /* 0x00007f0023007a0c */ /* 0x000fe40005726670 */
[----:B------:R-:W-:Y:S01]  /*2360*/  ISETP.GE.OR P3, PT, R33, c[0x0][0x1fc], !P2 ;  /* 0x00007f0021007a0c */ /* 0x000fe20005766670 */
[----:B------:R-:W-:Y:S01]  /*2370*/  IMAD.IADD R39, R45, 0x1, R0 ;  /* 0x000000012d277824 */ /* 0x000fe200078e0200 */
[----:B------:R-:W-:Y:S01]  /*2380*/  @!P6 IADD3 R0, P0, R44, UR16, RZ ;  /* 0x000000102c00ec10 */ /* 0x000fe2000ff1e0ff */
[----:B------:R2:W-:Y:S01]  /*2390*/  STL.64 [R1+0x90], R44 ;  /* 0x0000902c01007387 */ /* 0x0005e20000100a00 */
[----:B------:R-:W-:-:S02]  /*23a0*/  CS2R R34, SRZ ;  /* 0x0000000000227805 */ /* 0x000fc4000001ff00 */
[----:B------:R-:W-:Y:S01]  /*23b0*/  @!P6 IADD3.X R3, R39, UR4, RZ, P0, !PT ;  /* 0x000000042703ec10 */ /* 0x000fe200087fe4ff */
[----:B------:R3:W-:Y:S01]  /*23c0*/  STL [R1+0xb0], R39 ;  /* 0x0000b02701007387 */ /* 0x0007e20000100800 */
[----:B------:R-:W-:Y:S01]  /*23d0*/  @!P6 LEA R8, P0, R0, c[0x0][0x258], 0x2 ;  /* 0x000096000008ea11 */ /* 0x000fe200078010ff */
[----:B-1----:R-:W-:-:S03]  /*23e0*/  IMAD.SHL.U32 R13, R27, 0x20, RZ ;  /* 0x000000201b0d7824 */ /* 0x002fc600078e00ff */
[----:B------:R-:W-:Y:S02]  /*23f0*/  @!P6 LEA.HI.X R9, R0, c[0x0][0x25c], R3, 0x2, P0 ;  /* 0x000097000009ea11 */ /* 0x000fe400000f1403 */
[----:B------:R-:W-:Y:S02]  /*2400*/  LOP3.LUT R0, R38, 0xffffffe0, RZ, 0xc0, !PT ;  /* 0xffffffe026007812 */ /* 0x000fe400078ec0ff */
[----:B------:R-:W-:Y:S02]  /*2410*/  LOP3.LUT R3, R40, 0xfffffff0, RZ, 0xc0, !PT ;  /* 0xfffffff028037812 */ /* 0x000fe400078ec0ff */
[----:B------:R-:W-:Y:S01]  /*2420*/  ISETP.GE.AND P0, PT, R33, c[0x0][0x1fc], PT ;  /* 0x00007f0021007a0c */ /* 0x000fe20003f06270 */
[C---:B------:R-:W-:Y:S01]  /*2430*/  IMAD.IADD R0, R78.reuse, 0x1, -R0 ;  /* 0x000000014e007824 */ /* 0x040fe200078e0a00 */
[----:B------:R-:W-:Y:S01]  /*2440*/  CS2R R40, SRZ ;  /* 0x0000000000287805 */ /* 0x000fe2000001ff00 */
[----:B------:R-:W-:-:S03]  /*2450*/  IMAD.IADD R3, R78, 0x1, -R3 ;  /* 0x000000014e037824 */ /* 0x000fc600078e0a03 */
[----:B------:R-:W-:Y:S02]  /*2460*/  SHF.R.S32.HI R7, RZ, 0x1f, R0 ;  /* 0x0000001fff077819 */ /* 0x000fe40000011400 */
[----:B------:R-:W-:Y:S02]  /*2470*/  SHF.R.S32.HI R12, RZ, 0x1f, R3 ;  /* 0x0000001fff0c7819 */ /* 0x000fe40000011403 */
[----:B------:R-:W-:Y:S02]  /*2480*/  LEA.HI R7, R7, R0, RZ, 0x2 ;  /* 0x0000000007077211 */ /* 0x000fe400078f10ff */
[----:B------:R-:W-:Y:S01]  /*2490*/  LEA.HI R12, R12, R3, RZ, 0x3 ;  /* 0x000000030c0c7211 */ /* 0x000fe200078f18ff */
[----:B--2---:R-:W-:Y:S01]  /*24a0*/  IMAD.WIDE.U32 R44, R19, c[0x0][0x290], R14 ;  /* 0x0000a400132c7a25 */ /* 0x004fe200078e000e */
[----:B------:R-:W-:Y:S01]  /*24b0*/  LEA.HI.SX32 R6, R7, R6, 0x1e ;  /* 0x0000000607067211 */ /* 0x000fe200078ff2ff */
[----:B---3--:R-:W-:Y:S01]  /*24c0*/  CS2R R38, SRZ ;  /* 0x0000000000267805 */ /* 0x008fe2000001ff00 */
[----:B------:R-:W-:Y:S01]  /*24d0*/  LOP3.LUT R10, R12, 0xfffffff8, RZ, 0xc0, !PT ;  /* 0xfffffff80c0a7812 */ /* 0x000fe200078ec0ff */
[----:B------:R-:W-:Y:S01]  /*24e0*/  IMAD.IADD R15, R45, 0x1, R17 ;  /* 0x000000012d0f7824 */ /* 0x000fe200078e0211 */
[----:B------:R-:W-:Y:S01]  /*24f0*/  LOP3.LUT R11, R7, 0x7ffffffc, RZ, 0xc0, !PT ;  /* 0x7ffffffc070b7812 */ /* 0x000fe200078ec0ff */
[----:B------:R-:W-:Y:S01]  /*2500*/  STL.64 [R1+0x88], R44 ;  /* 0x0000882c01007387 */ /* 0x000fe20000100a00 */
[----:B------:R-:W-:Y:S01]  /*2510*/  IMAD.SHL.U32 R7, R21, 0x2, RZ ;  /* 0x0000000215077824 */ /* 0x000fe200078e00ff */
[----:B------:R-:W-:Y:S01]  /*2520*/  LOP3.LUT R14, R31, 0x20, R13, 0xf8, !PT ;  /* 0x000000201f0e7812 */ /* 0x000fe200078ef80d */
[----:B------:R-:W-:Y:S01]  /*2530*/  IMAD.IADD R3, R3, 0x1, -R10 ;  /* 0x0000000103037824 */ /* 0x000fe200078e0a0a */
[----:B------:R-:W-:Y:S01]  /*2540*/  STL.64 [R1+0xa8], R144 ;  /* 0x0000a89001007387 */ /* 0x000fe20000100a00 */
[----:B------:R-:W-:Y:S01]  /*2550*/  IMAD.IADD R10, R0, 0x1, -R11 ;  /* 0x00000001000a7824 */ /* 0x000fe200078e0a0b */
[----:B------:R-:W-:Y:S01]  /*2560*/  LOP3.LUT R0, R16, 0x8, R37, 0xf8, !PT ;  /* 0x0000000810007812 */ /* 0x000fe200078ef825 */
[----:B------:R-:W-:Y:S01]  /*2570*/  IMAD.SHL.U32 R11, R20, 0x2, RZ ;  /* 0x00000002140b7824 */ /* 0x000fe200078e00ff */
[----:B------:R1:W-:Y:S01]  /*2580*/  STL [R1+0x58], R6 ;  /* 0x0000580601007387 */ /* 0x0003e20000100800 */
[----:B------:R-:W-:Y:S01]  /*2590*/  LOP3.LUT R7, R7, 0x2, R30, 0xe2, !PT ;  /* 0x0000000207077812 */ /* 0x000fe200078ee21e */
[----:B------:R-:W-:Y:S01]  /*25a0*/  IMAD R140, R26, 0x4, R10 ;  /* 0x000000041a8c7824 */ /* 0x000fe200078e020a */
[----:B------:R-:W-:Y:S01]  /*25b0*/  LOP3.LUT R13, R0, R23, RZ, 0x3c, !PT ;  /* 0x00000017000d7212 */ /* 0x000fe200078e3cff */
[----:B------:R2:W-:Y:S01]  /*25c0*/  STL [R1+0x7c], R15 ;  /* 0x00007c0f01007387 */ /* 0x0005e20000100800 */
[----:B------:R-:W-:Y:S01]  /*25d0*/  LOP3.LUT R11, R11, 0x2, R29, 0xe2, !PT ;  /* 0x000000020b0b7812 */ /* 0x000fe200078ee21d */
[----:B------:R-:W-:Y:S01]  /*25e0*/  IMAD.SHL.U32 R140, R140, 0x2, RZ ;  /* 0x000000028c8c7824 */ /* 0x000fe200078e00ff */
[----:B------:R-:W-:Y:S01]  /*25f0*/  LOP3.LUT P2, RZ, R3, 0x4, RZ, 0xc0, !PT ;  /* 0x0000000403ff7812 */ /* 0x000fe2000784c0ff */
[----:B------:R-:W-:Y:S01]  /*2600*/  CS2R R30, SRZ ;  /* 0x00000000001e7805 */ /* 0x000fe2000001ff00 */
[----:B------:R-:W-:Y:S01]  /*2610*/  CS2R R22, SRZ ;  /* 0x0000000000167805 */ /* 0x000fe2000001ff00 */
[----:B------:R-:W-:Y:S01]  /*2620*/  CS2R R20, SRZ ;  /* 0x0000000000147805 */ /* 0x000fe2000001ff00 */
[----:B------:R-:W-:Y:S01]  /*2630*/  CS2R R18, SRZ ;  /* 0x0000000000127805 */ /* 0x000fe2000001ff00 */
[----:B------:R-:W-:Y:S01]  /*2640*/  CS2R R16, SRZ ;  /* 0x0000000000107805 */ /* 0x000fe2000001ff00 */
[----:B-1----:R-:W-:-:S05]  /*2650*/  @!P6 IMAD.SHL.U32 R6, R78, 0x10, RZ ;  /* 0x000000104e06e824 */ /* 0x002fca00078e00ff */
[----:B------:R1:W-:Y:S04]  /*2660*/  @!P6 LDGSTS.E.BYPASS.LTC128B.128 [R6+0x14080], [R8.64] ;  /* 0x140800000806efae */ /* 0x0003e8000b901d4a */
[----:B------:R-:W0:Y:S04]  /*2670*/  LDGDEPBAR ;  /* 0x00000000000079af */ /* 0x000e280000000000 */
[----:B------:R3:W-:Y:S04]  /*2680*/  LDGSTS.E.BYPASS.LTC128B.128 [R42+0x10080], [R4.64], !P5 ;  /* 0x10080000042a7fae */ /* 0x0007e8000e901d4a */
[----:B------:R3:W-:Y:S01]  /*2690*/  LDGSTS.E.BYPASS.LTC128B.128 [R42+0x11080], [R4.64+0x80], !P1 ;  /* 0x11080080042a7fae */ /* 0x0007e2000c901d4a */
[C---:B------:R-:W-:Y:S01]  /*26a0*/  LOP3.LUT P1, RZ, R3.reuse, 0x2, RZ, 0xc0, !PT ;  /* 0x0000000203ff7812 */ /* 0x040fe2000782c0ff */
[----:B------:R-:W-:-:S02]  /*26b0*/  IMAD.SHL.U32 R3, R3, 0x40, RZ ;  /* 0x0000004003037824 */ /* 0x000fc400078e00ff */
[----:B------:R3:W-:Y:S04]  /*26c0*/  LDGSTS.E.BYPASS.LTC128B.128 [R42+0x12080], [R4.64+0x100], !P4 ;  /* 0x12080100042a7fae */ /* 0x0007e8000e101d4a */
[----:B------:R3:W-:Y:S01]  /*26d0*/  LDGSTS.E.BYPASS.LTC128B.128 [R42+0x13080], [R4.64+0x180], !P3 ;  /* 0x13080180042a7fae */ /* 0x0007e2000d901d4a */
[----:B-1----:R-:W-:Y:S02]  /*26e0*/  SEL R8, RZ, 0x8, P0 ;  /* 0x00000008ff087807 */ /* 0x002fe40000000000 */
[----:B------:R-:W-:Y:S02]  /*26f0*/  IADD3 R0, P0, R44, UR16, RZ ;  /* 0x000000102c007c10 */ /* 0x000fe4000ff1e0ff */
[----:B------:R-:W-:Y:S01]  /*2700*/  LOP3.LUT R9, R25, R7, R28, 0xfe, !PT ;  /* 0x0000000719097212 */ /* 0x000fe200078efe1c */
[----:B------:R-:W-:Y:S01]  /*2710*/  CS2R R44, SRZ ;  /* 0x00000000002c7805 */ /* 0x000fe2000001ff00 */
[----:B------:R-:W-:Y:S01]  /*2720*/  IADD3.X R6, R15, UR4, RZ, P0, !PT ;  /* 0x000000040f067c10 */ /* 0x000fe200087fe4ff */
[----:B------:R-:W-:Y:S01]  /*2730*/  ULDC UR4, c[0x0][0x2a0] ;  /* 0x0000a80000047ab9 */ /* 0x000fe20000000800 */
[----:B------:R-:W-:Y:S01]  /*2740*/  LOP3.LUT R7, R8, R11, R24, 0xfe, !PT ;  /* 0x0000000b08077212 */ /* 0x000fe200078efe18 */
[----:B------:R-:W-:Y:S01]  /*2750*/  STL [R1+0x60], R9 ;  /* 0x0000600901007387 */ /* 0x000fe20000100800 */
[C---:B------:R-:W-:Y:S01]  /*2760*/  LEA R10, P0, R0.reuse, c[0x0][0x280], 0x2 ;  /* 0x0000a000000a7a11 */ /* 0x040fe200078010ff */
[----:B------:R-:W-:Y:S01]  /*2770*/  IMAD.SHL.U32 R8, R27, 0x8, RZ ;  /* 0x000000081b087824 */ /* 0x000fe200078e00ff */
[----:B------:R-:W-:Y:S01]  /*2780*/  ULOP3.LUT UR4, URZ, UR4, URZ, 0x33, !UPT ;  /* 0x000000043f047292 */ /* 0x000fe2000f8e333f */
[----:B------:R1:W-:Y:S01]  /*2790*/  STL [R1+0x5c], R7 ;  /* 0x00005c0701007387 */ /* 0x0003e20000100800 */
[----:B------:R-:W-:Y:S01]  /*27a0*/  LEA.HI.X R11, R0, c[0x0][0x284], R6, 0x2, P0 ;  /* 0x0000a100000b7a11 */ /* 0x000fe200000f1406 */
[----:B------:R-:W-:Y:S01]  /*27b0*/  IMAD.SHL.U32 R6, R12, 0x40, RZ ;  /* 0x000000400c067824 */ /* 0x000fe200078e00ff */
[----:B------:R-:W-:Y:S01]  /*27c0*/  LOP3.LUT R0, R3, 0x1c0, RZ, 0xc0, !PT ;  /* 0x000001c003007812 */ /* 0x000fe200078ec0ff */
[----:B------:R-:W-:Y:S01]  /*27d0*/  CS2R R28, SRZ ;  /* 0x00000000001c7805 */ /* 0x000fe2000001ff00 */
[----:B------:R-:W-:Y:S01]  /*27e0*/  ISETP.GE.AND P0, PT, R78, 0x8, PT ;  /* 0x000000084e00780c */ /* 0x000fe20003f06270 */
[----:B------:R-:W-:Y:S01]  /*27f0*/  CS2R R24, SRZ ;  /* 0x0000000000187805 */ /* 0x000fe2000001ff00 */
[----:B------:R-:W-:Y:S01]  /*2800*/  SHF.R.U32.HI R3, RZ, 0x3, R0 ;  /* 0x00000003ff037819 */ /* 0x000fe20000011600 */
[----:B---3--:R-:W-:Y:S01]  /*2810*/  CS2R R42, SRZ ;  /* 0x00000000002a7805 */ /* 0x008fe2000001ff00 */
[----:B------:R-:W-:-:S02]  /*2820*/  LOP3.LUT R8, R0, 0x8, R8, 0xf8, !PT ;  /* 0x0000000800087812 */ /* 0x000fc400078ef808 */
[----:B------:R-:W-:Y:S02]  /*2830*/  LOP3.LUT R6, R6, 0xfffffe00, RZ, 0xc0, !PT ;  /* 0xfffffe0006067812 */ /* 0x000fe400078ec0ff */
[----:B------:R-:W-:Y:S02]  /*2840*/  LOP3.LUT R12, R3, R14, R0, 0x1e, !PT ;  /* 0x0000000e030c7212 */ /* 0x000fe400078e1e00 */
[----:B------:R-:W-:Y:S01]  /*2850*/  LOP3.LUT R8, R8, R3, RZ, 0x3c, !PT ;  /* 0x0000000308087212 */ /* 0x000fe200078e3cff */
[----:B--2---:R-:W-:Y:S01]  /*2860*/  CS2R R14, SRZ ;  /* 0x00000000000e7805 */ /* 0x004fe2000001ff00 */
[----:B------:R-:W-:Y:S01]  /*2870*/  SEL R4, R142, 0xffffffe0, !P2 ;  /* 0xffffffe08e047807 */ /* 0x000fe20005000000 */
[----:B-1----:R-:W-:Y:S02]  /*2880*/  IMAD.SHL.U32 R7, R36, 0x8, RZ ;  /* 0x0000000824077824 */ /* 0x002fe400078e00ff */
[----:B------:R-:W-:-:S03]  /*2890*/  CS2R R36, SRZ ;  /* 0x0000000000247805 */ /* 0x000fc6000001ff00 */
[----:B------:R-:W-:Y:S01]  /*28a0*/  LOP3.LUT R7, R0, 0x38, R7, 0xf8, !PT ;  /* 0x0000003800077812 */ /* 0x000fe200078ef807 */
[C---:B------:R-:W-:Y:S02]  /*28b0*/  IMAD R0, R27.reuse, 0x200, R13 ;  /* 0x000002001b007824 */ /* 0x040fe400078e020d */
[----:B------:R-:W-:Y:S01]  /*28c0*/  IMAD R27, R27, 0x1000, R6 ;  /* 0x000010001b1b7824 */ /* 0x000fe200078e0206 */
[----:B------:R-:W-:Y:S02]  /*28d0*/  LOP3.LUT R9, R7, R3, RZ, 0x3c, !PT ;  /* 0x0000000307097212 */ /* 0x000fe400078e3cff */
[-C--:B------:R-:W-:Y:S01]  /*28e0*/  LOP3.LUT R7, R12, R6.reuse, RZ, 0xfc, !PT ;  /* 0x000000060c077212 */ /* 0x080fe200078efcff */
[----:B------:R-:W-:Y:S01]  /*28f0*/  IMAD.MOV.U32 R12, RZ, RZ, 0x10 ;  /* 0x00000010ff0c7424 */ /* 0x000fe200078e00ff */
[CC--:B------:R-:W-:Y:S02]  /*2900*/  IADD3 R3, R8.reuse, R6.reuse, R32 ;  /* 0x0000000608037210 */ /* 0x0c0fe40007ffe020 */
[----:B------:R-:W-:Y:S01]  /*2910*/  LOP3.LUT R6, R8, R6, RZ, 0xfc, !PT ;  /* 0x0000000608067212 */ /* 0x000fe200078efcff */
[----:B------:R-:W-:Y:S01]  /*2920*/  IMAD.IADD R8, R27, 0x1, R9 ;  /* 0x000000011b087824 */ /* 0x000fe200078e0209 */
[----:B------:R-:W-:Y:S01]  /*2930*/  SEL R5, R12, 0xfffffff0, !P1 ;  /* 0xfffffff00c057807 */ /* 0x000fe20004800000 */
[----:B------:R-:W-:Y:S01]  /*2940*/  @!P0 IMAD.SHL.U32 R9, R78, 0x10, RZ ;  /* 0x000000104e098824 */ /* 0x000fe200078e00ff */
[----:B------:R-:W-:Y:S01]  /*2950*/  CS2R R32, SRZ ;  /* 0x0000000000207805 */ /* 0x000fe2000001ff00 */
[----:B------:R-:W-:Y:S01]  /*2960*/  CS2R R78, SRZ ;  /* 0x00000000004e7805 */ /* 0x000fe2000001ff00 */
[----:B------:R-:W-:Y:S01]  /*2970*/  CS2R R26, SRZ ;  /* 0x00000000001a7805 */ /* 0x000fe2000001ff00 */
[----:B------:R-:W-:Y:S01]  /*2980*/  CS2R R12, SRZ ;  /* 0x00000000000c7805 */ /* 0x000fe2000001ff00 */
[----:B------:R1:W-:Y:S04]  /*2990*/  @!P0 LDGSTS.E.BYPASS.LTC128B.128 [R9+0x14100], [R10.64] ;  /* 0x141000000a098fae */ /* 0x0003e8000b901d4a */
[----:B------:R-:W0:Y:S01]  /*29a0*/  LDGDEPBAR ;  /* 0x00000000000079af */ /* 0x000e220000000000 */
[----:B-1----:R-:W-:-:S02]  /*29b0*/  IMAD.U32 R9, RZ, RZ, UR5 ;  /* 0x00000005ff097e24 */ /* 0x002fc4000f8e00ff */
[----:B------:R-:W-:Y:S02]  /*29c0*/  IMAD.IADD R10, R145, 0x1, R141 ;  /* 0x00000001910a7824 */ /* 0x000fe400078e028d */
[C---:B------:R-:W-:Y:S01]  /*29d0*/  IMAD R11, R0.reuse, 0x2, R2 ;  /* 0x00000002000b7824 */ /* 0x040fe200078e0202 */
[----:B------:R-:W-:Y:S01]  /*29e0*/  IADD3 R9, R9, -UR8, -R140 ;  /* 0x8000000809097c10 */ /* 0x000fe2000fffe88c */
[----:B------:R-:W-:Y:S01]  /*29f0*/  IMAD.SHL.U32 R2, R0, 0x2, RZ ;  /* 0x0000000200027824 */ /* 0x000fe200078e00ff */
[----:B------:R1:W-:Y:S02]  /*2a00*/  STL [R1+0xb4], R10 ;  /* 0x0000b40a01007387 */ /* 0x0003e40000100800 */
[C---:B------:R-:W-:Y:S02]  /*2a10*/  IADD3 R0, R9.reuse, UR4, RZ ;  /* 0x0000000409007c10 */ /* 0x040fe4000fffe0ff */
[----:B------:R-:W-:Y:S04]  /*2a20*/  STL [R1+0x70], R140 ;  /* 0x0000708c01007387 */ /* 0x000fe80000100800 */
[----:B------:R-:W-:Y:S04]  /*2a30*/  STL [R1+0x38], R11 ;  /* 0x0000380b01007387 */ /* 0x000fe80000100800 */
[----:B------:R2:W-:Y:S01]  /*2a40*/  STL [R1+0x3c], R2 ;  /* 0x00003c0201007387 */ /* 0x0005e20000100800 */
[----:B-1----:R-:W-:-:S05]  /*2a50*/  IADD3 R10, R9, c[0x0][0x2a4], RZ ;  /* 0x0000a900090a7a10 */ /* 0x002fca0007ffe0ff */
[----:B------:R1:W-:Y:S04]  /*2a60*/  STL [R1+0x6c], R10 ;  /* 0x00006c0a01007387 */ /* 0x0003e80000100800 */
[----:B------:R3:W-:Y:S01]  /*2a70*/  STL [R1+0x78], R0 ;  /* 0x0000780001007387 */ /* 0x0007e20000100800 */
[----:B--2---:R-:W-:-:S04]  /*2a80*/  IMAD.SHL.U32 R2, R3, 0x2, RZ ;  /* 0x0000000203027824 */ /* 0x004fc800078e00ff */
[----:B------:R-:W-:-:S04]  /*2a90*/  IMAD R3, R5, 0x2, R2 ;  /* 0x0000000205037824 */ /* 0x000fc800078e0202 */
[----:B------:R-:W-:Y:S01]  /*2aa0*/  IMAD R252, R4, 0x2, R3 ;  /* 0x0000000204fc7824 */ /* 0x000fe200078e0203 */
[----:B-1----:R-:W-:Y:S02]  /*2ab0*/  LEA R10, R6, 0x15180, 0x1 ;  /* 0x00015180060a7811 */ /* 0x002fe400078e08ff */
[----:B------:R-:W-:Y:S01]  /*2ac0*/  LEA R6, R8, 0x80, 0x1 ;  /* 0x0000008008067811 */ /* 0x000fe200078e08ff */
[----:B---3--:R-:W-:Y:S02]  /*2ad0*/  IMAD.SHL.U32 R0, R7, 0x2, RZ ;  /* 0x0000000207007824 */ /* 0x008fe400078e00ff */
[----:B------:R-:W-:Y:S01]  /*2ae0*/  STL [R1+0x40], R10 ;  /* 0x0000400a01007387 */ /* 0x000fe20000100800 */
[----:B------:R-:W-:-:S03]  /*2af0*/  IMAD R7, R4, 0x2, R2 ;  /* 0x0000000204077824 */ /* 0x000fc600078e0202 */
[----:B------:R1:W-:Y:S04]  /*2b00*/  STL [R1+0x24], R6 ;  /* 0x0000240601007387 */ /* 0x0003e80000100800 */
[----:B------:R-:W-:Y:S01]  /*2b10*/  STL [R1+0x20], R7 ;  /* 0x0000200701007387 */ /* 0x000fe20000100800 */
[--C-:B-1----:R-:W-:Y:S02]  /*2b20*/  IMAD R6, R5, 0x2, R10.reuse ;  /* 0x0000000205067824 */ /* 0x102fe400078e020a */
[C---:B------:R-:W-:Y:S02]  /*2b30*/  IMAD R5, R4.reuse, 0x2, R10 ;  /* 0x0000000204057824 */ /* 0x040fe400078e020a */
[----:B------:R-:W-:Y:S01]  /*2b40*/  IMAD R4, R4, 0x2, R6 ;  /* 0x0000000204047824 */ /* 0x000fe200078e0206 */
[----:B------:R-:W-:Y:S04]  /*2b50*/  STL [R1+0x44], R6 ;  /* 0x0000440601007387 */ /* 0x000fe80000100800 */
[----:B------:R-:W-:Y:S04]  /*2b60*/  STL [R1+0x4c], R5 ;  /* 0x00004c0501007387 */ /* 0x000fe80000100800 */
[----:B------:R1:W-:Y:S02]  /*2b70*/  STL [R1+0x48], R4 ;  /* 0x0000480401007387 */ /* 0x0003e40000100800 */
[----:B-1----:R-:W-:-:S05]  /*2b80*/  IADD3 R4, -R140, UR14, RZ ;  /* 0x0000000e8c047c10 */ /* 0x002fca000fffe1ff */
[----:B----4-:R1:W-:Y:S02]  /*2b90*/  STL [R1+0x74], R4 ;  /* 0x0000740401007387 */ /* 0x0103e40000100800 */
.L_x_248:
[----:B-1----:R-:W2:Y:S01]  /*2ba0*/  LDL R151, [R1+0x28] ;  /* 0x0000280001977983 */ /* 0x002ea20000100800 */
[----:B------:R-:W-:Y:S04]  /*2bb0*/  DEPBAR.LE SB0, 0x0 ;  /* 0x000080000000791a */ /* 0x000fe80000000000 */
[----:B------:R-:W3:Y:S04]  /*2bc0*/  LDL R150, [R1+0x2c] ;  /* 0x00002c0001967983 */ /* 0x000ee80000100800 */
[----:B------:R-:W4:Y:S04]  /*2bd0*/  LDL R149, [R1+0x34] ;  /* 0x0000340001957983 */ /* 0x000f280000100800 */
[----:B-----5:R-:W5:Y:S04]  /*2be0*/  LDL R154, [R1+0x20] ;  /* 0x00002000019a7983 */ /* 0x020f680000100800 */
[----:B------:R-:W4:Y:S04]  /*2bf0*/  LDL R148, [R1+0x30] ;  /* 0x0000300001947983 */ /* 0x000f280000100800 */
[----:B------:R-:W-:Y:S06]  /*2c00*/  BAR.SYNC.DEFER_BLOCKING 0x0 ;  /* 0x0000000000007b1d */ /* 0x000fec0000010000 */
[----:B------:R-:W-:Y:S04]  /*2c10*/  LDSM.16.M88.4 R8, [R2+0x8080] ;  /* 0x008080000208783b */ /* 0x000fe80000000200 */
[----:B------:R-:W4:Y:S04]  /*2c20*/  LDL R229, [R1+0x58] ;  /* 0x0000580001e57983 */ /* 0x000f280000100800 */
[----:B------:R-:W4:Y:S04]  /*2c30*/  LDL R163, [R1+0x74] ;  /* 0x0000740001a37983 */ /* 0x000f280000100800 */
[----:B--2---:R-:W2:Y:S04]  /*2c40*/  LDSM.16.M88.4 R140, [R151+0x80] ;  /* 0x00008000978c783b */ /* 0x004ea80000000200 */
[----:B---3--:R-:W-:Y:S01]  /*2c50*/  LDSM.16.M88.4 R144, [R150+0x80] ;  /* 0x000080009690783b */ /* 0x008fe20000000200 */
[C---:B-12---:R-:W-:Y:S08]  /*2c60*/  HMMA.16816.F32.BF16 R4, R8.reuse, R140, RZ ;  /* 0x0000008c0804723c */ /* 0x046ff000000418ff */
[----:B------:R-:W-:Y:S01]  /*2c70*/  HMMA.16816.F32.BF16 R8, R8, R142, RZ ;  /* 0x0000008e0808723c */ /* 0x000fe200000418ff */
[----:B------:R-:W1:Y:S04]  /*2c80*/  LDSM.16.M88.4 R140, [R3+0x8080] ;  /* 0x00808000038c783b */ /* 0x000e680000000200 */
[----:B----4-:R-:W-:Y:S04]  /*2c90*/  LDS R152, [R229.X4+0x14080] ;  /* 0x01408000e5987984 */ /* 0x010fe80000004800 */
[----:B------:R-:W-:Y:S07]  /*2ca0*/  LDS R153, [R229.X4+0x140a0] ;  /* 0x0140a000e5997984 */ /* 0x000fee0000004800 */
[C---:B-1----:R-:W-:Y:S08]  /*2cb0*/  HMMA.16816.F32.BF16 R4, R140.reuse, R144, R4 ;  /* 0x000000908c04723c */ /* 0x042ff00000041804 */
[----:B------:R-:W-:Y:S01]  /*2cc0*/  HMMA.16816.F32.BF16 R8, R140, R146, R8 ;  /* 0x000000928c08723c */ /* 0x000fe20000041808 */
[----:B-----5:R-:W-:Y:S04]  /*2cd0*/  LDSM.16.M88.4 R140, [R154+0x8080] ;  /* 0x008080009a8c783b */ /* 0x020fe80000000200 */
[----:B------:R-:W1:Y:S11]  /*2ce0*/  LDSM.16.M88.4 R144, [R149+0x80] ;  /* 0x000080009590783b */ /* 0x000e760000000200 */
[C---:B-1----:R-:W-:Y:S08]  /*2cf0*/  HMMA.16816.F32.BF16 R4, R140.reuse, R144, R4 ;  /* 0x000000908c04723c */ /* 0x042ff00000041804 */
[----:B------:R-:W-:Y:S01]  /*2d00*/  HMMA.16816.F32.BF16 R8, R140, R146, R8 ;  /* 0x000000928c08723c */ /* 0x000fe20000041808 */
[----:B------:R-:W-:Y:S04]  /*2d10*/  LDSM.16.M88.4 R140, [R252+0x8080] ;  /* 0x00808000fc8c783b */ /* 0x000fe80000000200 */
        /* <DEDUP_REMOVED lines=36> */
[----:B------:R1:W2:Y:S04]  /*2f60*/  LDSM.16.M88.4 R144, [R151+0x6080] ;  /* 0x006080009790783b */ /* 0x0002a80000000200 */
[----:B-1----:R-:W3:Y:S07]  /*2f70*/  LDL R151, [R1+0x6c] ;  /* 0x00006c0001977983 */ /* 0x002eee0000100800 */
[C---:B--2---:R-:W-:Y:S08]  /*2f80*/  HMMA.16816.F32.BF16 R4, R140.reuse, R144, R4 ;  /* 0x000000908c04723c */ /* 0x044ff00000041804 */
[----:B------:R-:W-:Y:S01]  /*2f90*/  HMMA.16816.F32.BF16 R8, R140, R146, R8 ;  /* 0x000000928c08723c */ /* 0x000fe20000041808 */
[----:B------:R-:W-:Y:S04]  /*2fa0*/  LDSM.16.M88.4 R140, [R3+0xb080] ;  /* 0x00b08000038c783b */ /* 0x000fe80000000200 */
[----:B------:R-:W1:Y:S11]  /*2fb0*/  LDSM.16.M88.4 R144, [R150+0x6080] ;  /* 0x006080009690783b */ /* 0x000e760000000200 */
[C---:B-1----:R-:W-:Y:S08]  /*2fc0*/  HMMA.16816.F32.BF16 R4, R140.reuse, R144, R4 ;  /* 0x000000908c04723c */ /* 0x042ff00000041804 */
[----:B------:R-:W-:Y:S01]  /*2fd0*/  HMMA.16816.F32.BF16 R8, R140, R146, R8 ;  /* 0x000000928c08723c */ /* 0x000fe20000041808 */
[----:B------:R1:W-:Y:S04]  /*2fe0*/  LDSM.16.M88.4 R144, [R149+0x6080] ;  /* 0x006080009590783b */ /* 0x0003e80000000200 */
[----:B------:R-:W2:Y:S04]  /*2ff0*/  LDSM.16.M88.4 R140, [R154+0xb080] ;  /* 0x00b080009a8c783b */ /* 0x000ea80000000200 */
[----:B-1----:R-:W4:Y:S07]  /*3000*/  LDL R149, [R1+0x78] ;  /* 0x0000780001957983 */ /* 0x002f2e0000100800 */
[C---:B--2---:R-:W-:Y:S08]  /*3010*/  HMMA.16816.F32.BF16 R4, R140.reuse, R144, R4 ;  /* 0x000000908c04723c */ /* 0x044ff00000041804 */
[----:B------:R-:W-:Y:S01]  /*3020*/  HMMA.16816.F32.BF16 R8, R140, R146, R8 ;  /* 0x000000928c08723c */ /* 0x000fe20000041808 */
[----:B------:R-:W-:Y:S04]  /*3030*/  LDSM.16.M88.4 R140, [R252+0xb080] ;  /* 0x00b08000fc8c783b */ /* 0x000fe80000000200 */
[----:B------:R1:W2:Y:S02]  /*3040*/  LDSM.16.M88.4 R144, [R148+0x6080] ;  /* 0x006080009490783b */ /* 0x0002a40000000200 */
[----:B-1----:R-:W-:Y:S04]  /*3050*/  MOV R148, c[0x0][0x2a8] ;  /* 0x0000aa0000947a02 */ /* 0x002fe80000000f00 */
[----:B------:R-:W-:Y:S05]  /*3060*/  ISETP.GE.AND P1, PT, R148, 0x1, PT ;  /* 0x000000019400780c */ /* 0x000fea0003f26270 */
[C---:B--2---:R-:W-:Y:S08]  /*3070*/  HMMA.16816.F32.BF16 R4, R140.reuse, R144, R4 ;  /* 0x000000908c04723c */ /* 0x044ff00000041804 */
[----:B------:R-:W-:Y:S11]  /*3080*/  HMMA.16816.F32.BF16 R8, R140, R146, R8 ;  /* 0x000000928c08723c */ /* 0x000ff60000041808 */
[----:B------:R-:W-:Y:S05]  /*3090*/  @!UPT UIADD3 URZ, URZ, URZ, URZ ;  /* 0x0000003f3f3ff290 */ /* 0x000fea000fffe03f */
[----:B------:R-:W-:Y:S02]  /*30a0*/  FMUL.FTZ R5, R5, c[0x0][0x2b4] ;  /* 0x0000ad0005057a20 */ /* 0x000fe40000410000 */
[----:B------:R-:W-:Y:S02]  /*30b0*/  FMUL.FTZ R4, R4, c[0x0][0x2b4] ;  /* 0x0000ad0004047a20 */ /* 0x000fe40000410000 */
[----:B------:R1:W2:Y:S01]  /*30c0*/  MUFU.TANH R157, R5 ;  /* 0x00000005009d7308 */ /* 0x0002a20000002400 */
        /* <DEDUP_REMOVED lines=10> */
[----:B------:R1:W1:Y:S10]  /*3170*/  MUFU.TANH R161, R7 ;  /* 0x0000000700a17308 */ /* 0x0002740000002400 */
[----:B------:R1:W1:Y:S10]  /*3180*/  MUFU.TANH R156, R8 ;  /* 0x00000008009c7308 */ /* 0x0002740000002400 */
[----:B------:R1:W1:Y:S10]  /*3190*/  MUFU.TANH R155, R9 ;  /* 0x00000009009b7308 */ /* 0x0002740000002400 */
[----:B------:R1:W1:Y:S10]  /*31a0*/  MUFU.TANH R160, R10 ;  /* 0x0000000a00a07308 */ /* 0x0002740000002400 */
[----:B------:R1:W1:Y:S01]  /*31b0*/  MUFU.TANH R159, R11 ;  /* 0x0000000b009f7308 */ /* 0x0002620000002400 */
[-C--:B---3--:R-:W-:Y:S04]  /*31c0*/  IADD3 R150, R151, R5.reuse, RZ ;  /* 0x0000000597967210 */ /* 0x088fe80007ffe0ff */
[----:B------:R-:W-:Y:S02]  /*31d0*/  IMNMX R150, R163, R150, PT ;  /* 0x00000096a3967217 */ /* 0x000fe40003800200 */
[----:B----4-:R-:W-:Y:S01]  /*31e0*/  IADD3 R148, R149, R5, RZ ;  /* 0x0000000595947210 */ /* 0x010fe20007ffe0ff */
[----:B------:R-:W-:-:S05]  /*31f0*/  @!P1 BRA `(.L_x_238) ;  /* 0x000001a000009947 */ /* 0x000fca0003800000 */
[----:B-12---:R-:W-:Y:S01]  /*3200*/  IADD3 R4, R5, UR15, RZ ;  /* 0x0000000f05047c10 */ /* 0x006fe2000fffe0ff */
[----:B------:R-:W-:Y:S03]  /*3210*/  BSSY B0, `(.L_x_239) ;  /* 0x0000011000007945 */ /* 0x000fe60003800000 */
[----:B------:R-:W-:Y:S11]  /*3220*/  ISETP.GT.AND P0, PT, R4, -0x1, PT ;  /* 0xffffffff0400780c */ /* 0x000ff60003f04270 */
[----:B------:R-:W-:Y:S02]  /*3230*/  @!UPT UIADD3 URZ, URZ, URZ, URZ ;  /* 0x0000003f3f3ff290 */ /* 0x000fe4000fffe03f */
[----:B------:R-:W-:-:S05]  /*3240*/  @P0 BRA `(.L_x_240) ;  /* 0x0000008000000947 */ /* 0x000fca0003800000 */
[----:B------:R-:W-:Y:S01]  /*3250*/  LOP3.LUT R4, RZ, R4, RZ, 0x33, !PT ;  /* 0x00000004ff047212 */ /* 0x000fe200078e33ff */
[----:B------:R-:W-:Y:S05]  /*3260*/  IMAD.MOV.U32 R6, RZ, RZ, c[0x0][0x2a8] ;  /* 0x0000aa00ff067624 */ /* 0x000fea00078e00ff */
[----:B------:R-:W-:Y:S11]  /*3270*/  ISETP.NE.AND P0, PT, R6, 0x1, PT ;  /* 0x000000010600780c */ /* 0x000ff60003f05270 */
[----:B------:R-:W-:Y:S02]  /*3280*/  @!UPT UIADD3 URZ, URZ, URZ, URZ ;  /* 0x0000003f3f3ff290 */ /* 0x000fe4000fffe03f */
[----:B------:R-:W-:Y:S05]  /*3290*/  @P0 IMAD.HI.U32 R6, R4, c[0x0][0x2ac], RZ ;  /* 0x0000ab0004060a27 */ /* 0x000fea00078e00ff */
[----:B------:R-:W-:Y:S04]  /*32a0*/  @P0 SHF.R.U32.HI R4, RZ, c[0x0][0x2b0], R6 ;  /* 0x0000ac00ff040a19 */ /* 0x000fe80000011606 */
[----:B------:R-:W-:Y:S01]  /*32b0*/  LOP3.LUT R4, RZ, R4, RZ, 0x33, !PT ;  /* 0x00000004ff047212 */ /* 0x000fe200078e33ff */
[----:B------:R-:W-:-:S05]  /*32c0*/  BRA `(.L_x_241) ;  /* 0x0000005000007947 */ /* 0x000fca0003800000 */
.L_x_240:
[----:B------:R-:W-:Y:S04]  /*32d0*/  MOV R6, c[0x0][0x2a8] ;  /* 0x0000aa0000067a02 */ /* 0x000fe80000000f00 */
[----:B------:R-:W-:Y:S11]  /*32e0*/  ISETP.NE.AND P0, PT, R6, 0x1, PT ;  /* 0x000000010600780c */ /* 0x000ff60003f05270 */
[----:B------:R-:W-:Y:S02]  /*32f0*/  @!UPT UIADD3 URZ, URZ, URZ, URZ ;  /* 0x0000003f3f3ff290 */ /* 0x000fe4000fffe03f */
[----:B------:R-:W-:Y:S05]  /*3300*/  @P0 IMAD.HI.U32 R6, R4, c[0x0][0x2ac], RZ ;  /* 0x0000ab0004060a27 */ /* 0x000fea00078e00ff */
[----:B------:R-:W-:Y:S02]  /*3310*/  @P0 SHF.R.U32.HI R4, RZ, c[0x0][0x2b0], R6 ;  /* 0x0000ac00ff040a19 */ /* 0x000fe40000011606 */
.L_x_241:
[----:B------:R-:W-:Y:S05]  /*3320*/  BSYNC B0 ;  /* 0x0000000000007941 */ /* 0x000fea0003800000 */
.L_x_239:
[----:B------:R-:W2:Y:S01]  /*3330*/  LDL R7, [R1+0x70] ;  /* 0x0000700001077983 */ /* 0x000ea20000100800 */
[----:B------:R-:W-:Y:S04]  /*3340*/  IMAD.MOV.U32 R6, RZ, RZ, c[0x0][0x2a8] ;  /* 0x0000aa00ff067624 */ /* 0x000fe800078e00ff */
[----:B------:R-:W-:Y:S04]  /*3350*/  IMAD R4, R4, R6, -UR9 ;  /* 0x8000000904047e24 */ /* 0x000fe8000f8e0206 */
[----:B--2---:R-:W-:Y:S05]  /*3360*/  IMAD.IADD R4, R4, 0x1, -R7 ;  /* 0x0000000104047824 */ /* 0x004fea00078e0a07 */
[----:B------:R-:W-:Y:S02]  /*3370*/  IMNMX R148, R148, R4, !PT ;  /* 0x0000000494947217 */ /* 0x000fe40007800200 */
[----:B------:R-:W-:Y:S04]  /*3380*/  IADD3 R4, R4, c[0x0][0x2a8], RZ ;  /* 0x0000aa0004047a10 */ /* 0x000fe80007ffe0ff */
[----:B------:R-:W-:Y:S02]  /*3390*/  IMNMX R150, R150, R4, PT ;  /* 0x0000000496967217 */ /* 0x000fe40003800200 */
.L_x_238:
[----:B-12---:R-:W-:Y:S05]  /*33a0*/  IADD3 R4, R5, 0x8, RZ ;  /* 0x0000000805047810 */ /* 0x006fea0007ffe0ff */
[--C-:B------:R-:W-:Y:S02]  /*33b0*/  IMAD.IADD R151, R151, 0x1, R4.reuse ;  /* 0x0000000197977824 */ /* 0x100fe400078e0204 */
[----:B------:R-:W-:Y:S03]  /*33c0*/  IMAD.IADD R149, R149, 0x1, R4 ;  /* 0x0000000195957824 */ /* 0x000fe600078e0204 */
[----:B------:R-:W-:Y:S01]  /*33d0*/  IMNMX R151, R163, R151, PT ;  /* 0x00000097a3977217 */ /* 0x000fe20003800200 */
[----:B------:R-:W-:-:S05]  /*33e0*/  @!P1 BRA `(.L_x_242) ;  /* 0x000001a000009947 */ /* 0x000fca0003800000 */
[----:B------:R-:W-:Y:S01]  /*33f0*/  IADD3 R4, R4, UR15, RZ ;  /* 0x0000000f04047c10 */ /* 0x000fe2000fffe0ff */
        /* <DEDUP_REMOVED lines=12> */
.L_x_244:
[----:B------:R-:W-:Y:S04]  /*34c0*/  MOV R5, c[0x0][0x2a8] ;  /* 0x0000aa0000057a02 */ /* 0x000fe80000000f00 */
[----:B------:R-:W-:Y:S11]  /*34d0*/  ISETP.NE.AND P0, PT, R5, 0x1, PT ;  /* 0x000000010500780c */ /* 0x000ff60003f05270 */
[----:B------:R-:W-:Y:S02]  /*34e0*/  @!UPT UIADD3 URZ, URZ, URZ, URZ ;  /* 0x0000003f3f3ff290 */ /* 0x000fe4000fffe03f */
[----:B------:R-:W-:Y:S05]  /*34f0*/  @P0 IMAD.HI.U32 R5, R4, c[0x0][0x2ac], RZ ;  /* 0x0000ab0004050a27 */ /* 0x000fea00078e00ff */
[----:B------:R-:W-:Y:S02]  /*3500*/  @P0 SHF.R.U32.HI R4, RZ, c[0x0][0x2b0], R5 ;  /* 0x0000ac00ff040a19 */ /* 0x000fe40000011605 */
.L_x_245:
[----:B------:R-:W-:Y:S05]  /*3510*/  BSYNC B0 ;  /* 0x0000000000007941 */ /* 0x000fea0003800000 */
.L_x_243:
[----:B------:R-:W2:Y:S01]  /*3520*/  LDL R6, [R1+0x70] ;  /* 0x0000700001067983 */ /* 0x000ea20000100800 */
[----:B------:R-:W-:Y:S04]  /*3530*/  IMAD.MOV.U32 R5, RZ, RZ, c[0x0][0x2a8] ;  /* 0x0000aa00ff057624 */ /* 0x000fe800078e00ff */
[----:B------:R-:W-:Y:S04]  /*3540*/  IMAD R4, R4, R5, -UR9 ;  /* 0x8000000904047e24 */ /* 0x000fe8000f8e0205 */
[----:B--2---:R-:W-:Y:S05]  /*3550*/  IMAD.IADD R4, R4, 0x1, -R6 ;  /* 0x0000000104047824 */ /* 0x004fea00078e0a06 */
[----:B------:R-:W-:Y:S02]  /*3560*/  IMNMX R149, R149, R4, !PT ;  /* 0x0000000495957217 */ /* 0x000fe40007800200 */
[----:B------:R-:W-:Y:S04]  /*3570*/  IADD3 R4, R4, c[0x0][0x2a8], RZ ;  /* 0x0000aa0004047a10 */ /* 0x000fe80007ffe0ff */
[----:B------:R-:W-:Y:S02]  /*3580*/  IMNMX R151, R151, R4, PT ;  /* 0x0000000497977217 */ /* 0x000fe40003800200 */
.L_x_242:
[----:B------:R-:W-:Y:S04]  /*3590*/  DEPBAR.LE SB0, 0x0 ;  /* 0x000080000000791a */ /* 0x000fe80000000000 */
[----:B------:R-:W-:Y:S01]  /*35a0*/  BAR.SYNC.DEFER_BLOCKING 0x0 ;  /* 0x0000000000007b1d */ /* 0x000fe20000010000 */
[----:B------:R-:W-:Y:S01]  /*35b0*/  PLOP3.LUT P2, PT, PT, PT, UP1, 0x80, 0x0 ;  /* 0x000000000000781c */ /* 0x000fe20003f4f018 */
[----:B------:R-:W-:Y:S03]  /*35c0*/  UIADD3 UR13, UR12, 0x1, URZ ;  /* 0x000000010c0d7890 */ /* 0x000fe6000fffe03f */
[----:B------:R-:W-:Y:S01]  /*35d0*/  ISETP.GT.AND P0, PT, R148, RZ, P2 ;  /* 0x000000ff9400720c */ /* 0x000fe20001704270 */
[----:B------:R-:W-:Y:S01]  /*35e0*/  UISETP.GE.AND UP0, UPT, UR13, UR7, UPT ;  /* 0x000000070d00728c */ /* 0x000fe2000bf06270 */
[----:B------:R-:W-:Y:S02]  /*35f0*/  ISETP.GT.AND P1, PT, R149, 0x20, P2 ;  /* 0x000000209500780c */ /* 0x000fe40001724270 */
[----:B------:R-:W-:Y:S02]  /*3600*/  ISETP.LT.OR P0, PT, R150, 0x1, P0 ;  /* 0x000000019600780c */ /* 0x000fe40000701670 */
[----:B------:R-:W-:Y:S02]  /*3610*/  ISETP.LT.OR P1, PT, R151, 0x21, P1 ;  /* 0x000000219700780c */ /* 0x000fe40000f21670 */
[----:B------:R-:W-:Y:S01]  /*3620*/  PLOP3.LUT P5, PT, PT, PT, UP0, 0x80, 0x0 ;  /* 0x000000000000781c */ /* 0x000fe20003faf008 */
[----:B------:R-:W1:Y:S05]  /*3630*/  LDSM.16.M88.4 R8, [R2+0x10080] ;  /* 0x010080000208783b */ /* 0x000e6a0000000200 */
        /* <DEDUP_REMOVED lines=91> */
[----:B------:R-:W-:Y:S01]  /*3bf0*/  ISETP.GT.AND P0, PT, R149, 0x21, P2 ;  /* 0x000000219500780c */ /* 0x000fe20001704270 */
[----:B-1----:R1:W3:Y:S01]  /*3c00*/  LDS R144, [R229.X4+0x14100] ;  /* 0x01410000e5907984 */ /* 0x0022e20000004800 */
[--C-:B------:R-:W-:Y:S02]  /*3c10*/  FADD.FTZ R11, R11, -R140.reuse ;  /* 0x8000008c0b0b7221 */ /* 0x100fe40000010000 */
[--C-:B------:R-:W-:Y:S01]  /*3c20*/  FFMA.FTZ R141, R141, c[0x0][0x29c], -R153.reuse ;  /* 0x0000a7008d8d7a23 */ /* 0x100fe20000010899 */
[----:B------:R-:W-:Y:S01]  /*3c30*/  ISETP.LT.OR P0, PT, R151, 0x22, P0 ;  /* 0x000000229700780c */ /* 0x000fe20000701670 */
[----:B------:R-:W4:Y:S01]  /*3c40*/  LDL R149, [R1+0x68] ;  /* 0x0000680001957983 */ /* 0x000f220000100800 */
[----:B------:R-:W-:Y:S02]  /*3c50*/  FADD.FTZ R10, R10, -R140 ;  /* 0x8000008c0a0a7221 */ /* 0x000fe40000010000 */
[----:B------:R2:W2:Y:S01]  /*3c60*/  MUFU.EX2 R148, R141 ;  /* 0x0000008d00947308 */ /* 0x0004a20000000800 */
[----:B------:R-:W-:Y:S01]  /*3c70*/  FSEL R142, R159, -INF , !P0 ;  /* 0xff8000009f8e7808 */ /* 0x000fe20004000000 */
[----:B------:R-:W-:Y:S01]  /*3c80*/  FFMA.FTZ R140, -R162, R162, 1 ;  /* 0x3f800000a28c7423 */ /* 0x000fe200000101a2 */
        /* <DEDUP_REMOVED lines=111> */
[----:B---3--:R-:W3:Y:S01]  /*4380*/  LDL.64 R248, [R1+0x80] ;  /* 0x0000800001f87983 */ /* 0x008ee20000100a00 */
[----:B------:R-:W-:Y:S03]  /*4390*/  USHF.R.S32.HI UR14, URZ, 0x1f, UR13 ;  /* 0x0000001f3f0e7899 */ /* 0x000fe6000801140d */
[----:B------:R2:W-:Y:S01]  /*43a0*/  STL [R1+0xc0], R0 ;  /* 0x0000c00001007387 */ /* 0x0005e20000100800 */
[----:B------:R-:W-:Y:S01]  /*43b0*/  UIMAD UR14, UR14, UR4, URZ ;  /* 0x000000040e0e72a4 */ /* 0x000fe2000f8e023f */
[----:B------:R-:W-:Y:S01]  /*43c0*/  IMAD.U32 R245, RZ, RZ, UR16 ;  /* 0x00000010fff57e24 */ /* 0x000fe2000f8e00ff */
[----:B------:R-:W-:Y:S01]  /*43d0*/  UIMAD UR4, UR13, -0x20, UR8 ;  /* 0xffffffe00d0478a4 */ /* 0x000fe2000f8e0208 */
[----:B------:R-:W3:Y:S01]  /*43e0*/  LDL.64 R250, [R1+0x88] ;  /* 0x0000880001fa7983 */ /* 0x000ee20000100a00 */
[----:B------:R-:W-:Y:S01]  /*43f0*/  UIMAD UR14, UR13, UR5, UR14 ;  /* 0x000000050d0e72a4 */ /* 0x000fe2000f8e020e */
[----:B------:R-:W-:Y:S03]  /*4400*/  IMAD.U32 R244, RZ, RZ, UR16 ;  /* 0x00000010fff47e24 */ /* 0x000fe6000f8e00ff */
[----:B------:R-:W-:Y:S01]  /*4410*/  UIADD3 UR14, UR17, UR14, URZ ;  /* 0x0000000e110e7290 */ /* 0x000fe2000fffe03f */
[----:B--2---:R-:W2:Y:S04]  /*4420*/  S2R R0, SR_TID.X ;  /* 0x0000000000007919 */ /* 0x004ea80000002100 */
[----:B----4-:R-:W4:Y:S01]  /*4430*/  LDL R247, [R1+0x50] ;  /* 0x0000500001f77983 */ /* 0x010f220000100800 */
[----:B------:R-:W-:Y:S01]  /*4440*/  LEA R245, P0, R245, R246, 0x5 ;  /* 0x000000f6f5f57211 */ /* 0x000fe200078028ff */
[----:B------:R-:W-:Y:S02]  /*4450*/  IMAD.U32 R246, RZ, RZ, UR14 ;  /* 0x0000000efff67e24 */ /* 0x000fe4000f8e00ff */
[----:B---3--:R-:W3:Y:S03]  /*4460*/  LDL R248, [R1+0x7c] ;  /* 0x00007c0001f87983 */ /* 0x008ee60000100800 */
[----:B------:R-:W-:Y:S02]  /*4470*/  LEA.HI.X R246, R244, R249, R246, 0x5, P0 ;  /* 0x000000f9f4f67211 */ /* 0x000fe400000f2cf6 */
[C---:B------:R-:W-:Y:S02]  /*4480*/  LEA R244, P0, R245.reuse, c[0x0][0x1f0], 0x1 ;  /* 0x00007c00f5f47a11 */ /* 0x040fe400078008ff */
[----:B--2---:R-:W-:Y:S02]  /*4490*/  SHF.R.S32.HI R249, RZ, 0x1f, R0 ;  /* 0x0000001ffff97819 */ /* 0x004fe40000011400 */
[----:B------:R-:W-:Y:S02]  /*44a0*/  LEA.HI.X R245, R245, c[0x0][0x1f4], R246, 0x1, P0 ;  /* 0x00007d00f5f57a11 */ /* 0x000fe400000f0cf6 */
[----:B------:R-:W2:Y:S01]  /*44b0*/  LDL R246, [R1+0x5c] ;  /* 0x00005c0001f67983 */ /* 0x000ea20000100800 */
[----:B------:R-:W-:Y:S03]  /*44c0*/  LEA.HI R249, R249, R0, RZ, 0x3 ;  /* 0x00000000f9f97211 */ /* 0x000fe600078f18ff */
[----:B------:R1:W5:Y:S01]  /*44d0*/  LDL.LU R0, [R1+0xc0] ;  /* 0x0000c00001007983 */ /* 0x0003620000300800 */
[----:B------:R-:W-:Y:S02]  /*44e0*/  SHF.R.S32.HI R249, RZ, 0x3, R249 ;  /* 0x00000003fff97819 */ /* 0x000fe400000114f9 */
[C---:B--2---:R-:W-:Y:S02]  /*44f0*/  LOP3.LUT P2, RZ, R246.reuse, 0x1, RZ, 0xc0, !PT ;  /* 0x00000001f6ff7812 */ /* 0x044fe4000784c0ff */
[C---:B------:R-:W-:Y:S02]  /*4500*/  LOP3.LUT P1, RZ, R246.reuse, 0x2, RZ, 0xc0, !PT ;  /* 0x00000002f6ff7812 */ /* 0x040fe4000782c0ff */
[C---:B------:R-:W-:Y:S02]  /*4510*/  ISETP.GE.OR P4, PT, R249.reuse, UR4, !P2 ;  /* 0x00000004f9007c0c */ /* 0x040fe4000d786670 */
[C---:B------:R-:W-:Y:S02]  /*4520*/  ISETP.GE.OR P2, PT, R249.reuse, UR4, !P1 ;  /* 0x00000004f9007c0c */ /* 0x040fe4000cf46670 */
[C---:B------:R-:W-:Y:S02]  /*4530*/  LOP3.LUT P0, RZ, R246.reuse, 0x4, RZ, 0xc0, !PT ;  /* 0x00000004f6ff7812 */ /* 0x040fe4000780c0ff */
[----:B------:R-:W-:Y:S02]  /*4540*/  LOP3.LUT P3, RZ, R246, 0x8, RZ, 0xc0, !PT ;  /* 0x00000008f6ff7812 */ /* 0x000fe4000786c0ff */
[C---:B------:R-:W-:Y:S02]  /*4550*/  ISETP.GE.OR P1, PT, R249.reuse, UR4, !P0 ;  /* 0x00000004f9007c0c */ /* 0x040fe4000c726670 */
[----:B------:R-:W-:Y:S03]  /*4560*/  ISETP.GE.OR P0, PT, R249, UR4, !P3 ;  /* 0x00000004f9007c0c */ /* 0x000fe6000df06670 */
[----:B------:R-:W-:Y:S01]  /*4570*/  @!PT LDS RZ, [RZ] ;  /* 0x00000000fffff984 */ /* 0x000fe20000000800 */
[----:B------:R-:W-:Y:S01]  /*4580*/  @!PT LDS RZ, [RZ] ;  /* 0x00000000fffff984 */ /* 0x000fe20000000800 */
[----:B------:R-:W-:Y:S01]  /*4590*/  @!PT LDS RZ, [RZ] ;  /* 0x00000000fffff984 */ /* 0x000fe20000000800 */
[----:B----4-:R2:W-:Y:S04]  /*45a0*/  LDGSTS.E.BYPASS.LTC128B.128 [R247+0x10080], [R244.64], !P4 ;  /* 0x10080000f4f77fae */ /* 0x0105e8000e101d4a */
[----:B------:R2:W-:Y:S04]  /*45b0*/  LDGSTS.E.BYPASS.LTC128B.128 [R247+0x11080], [R244.64+0x80], !P2 ;  /* 0x11080080f4f77fae */ /* 0x0005e8000d101d4a */
[----:B------:R2:W-:Y:S04]  /*45c0*/  LDGSTS.E.BYPASS.LTC128B.128 [R247+0x12080], [R244.64+0x100], !P1 ;  /* 0x12080100f4f77fae */ /* 0x0005e8000c901d4a */
[----:B------:R2:W-:Y:S04]  /*45d0*/  LDGSTS.E.BYPASS.LTC128B.128 [R247+0x13080], [R244.64+0x180], !P0 ;  /* 0x13080180f4f77fae */ /* 0x0005e8000c101d4a */
[----:B--2---:R-:W2:Y:S01]  /*45e0*/  S2R R247, SR_TID.X ;  /* 0x0000000000f77919 */ /* 0x004ea20000002100 */
[----:B------:R-:W-:Y:S05]  /*45f0*/  IMAD.U32 R244, RZ, RZ, UR12 ;  /* 0x0000000cfff47e24 */ /* 0x000fea000f8e00ff */
[----:B------:R-:W-:Y:S04]  /*4600*/  @!P6 LEA R244, R244, 0x20, 0x5 ;  /* 0x00000020f4f4e811 */ /* 0x000fe800078e28ff */
[C---:B------:R-:W-:Y:S04]  /*4610*/  @!P6 IADD3 R245, P0, R244.reuse, R250, RZ ;  /* 0x000000faf4f5e210 */ /* 0x040fe80007f1e0ff */
[----:B---3--:R-:W-:Y:S02]  /*4620*/  @!P6 LEA.HI.X.SX32 R246, R244, R248, 0x1, P0 ;  /* 0x000000f8f4f6e211 */ /* 0x008fe400000f0eff */
[C---:B------:R-:W-:Y:S04]  /*4630*/  @!P6 LEA R244, P0, R245.reuse, c[0x0][0x280], 0x2 ;  /* 0x0000a000f5f4ea11 */ /* 0x040fe800078010ff */
[----:B------:R-:W-:Y:S01]  /*4640*/  @!P6 LEA.HI.X R245, R245, c[0x0][0x284], R246, 0x2, P0 ;  /* 0x0000a100f5f5ea11 */ /* 0x000fe200000f14f6 */
[----:B--2---:R-:W-:Y:S05]  /*4650*/  @!P6 IMAD.SHL.U32 R246, R247, 0x10, RZ ;  /* 0x00000010f7f6e824 */ /* 0x004fea00078e00ff */
[----:B------:R1:W-:Y:S03]  /*4660*/  @!P6 LDGSTS.E.BYPASS.LTC128B.128 [R246+0x14100], [R244.64] ;  /* 0x14100000f4f6efae */ /* 0x0003e6000b901d4a */
.L_x_246:
[-C--:B-1--4-:R-:W-:Y:S01]  /*4670*/  HMMA.16816.F32.BF16 R76, R4, R8.reuse, R76 ;  /* 0x00000008044c723c */ /* 0x092fe2000004184c */
        /* <DEDUP_REMOVED lines=49> */
[----:B-1--4-:R-:W2:Y:S01]  /*4990*/  LDL.64 R142, [R1+0xa0] ;  /* 0x0000a000018e7983 */ /* 0x012ea20000100a00 */
[----:B------:R-:W-:Y:S02]  /*49a0*/  ULDC.64 UR4, c[0x0][0x178] ;  /* 0x00005e0000047ab9 */ /* 0x000fe40000000a00 */
[----:B------:R-:W-:Y:S01]  /*49b0*/  UIMAD.WIDE.U32 UR16, UR13, UR4, URZ ;  /* 0x000000040d1072a5 */ /* 0x000fe2000f8e003f */
[----:B------:R-:W4:Y:S01]  /*49c0*/  LDL R10, [R1+0xb8] ;  /* 0x0000b800010a7983 */ /* 0x000f220000100800 */
[----:B------:R-:W-:Y:S03]  /*49d0*/  USHF.R.S32.HI UR14, URZ, 0x1f, UR13 ;  /* 0x0000001f3f0e7899 */ /* 0x000fe6000801140d */
[----:B---3--:R-:W3:Y:S01]  /*49e0*/  LDL R140, [R1+0x60] ;  /* 0x00006000018c7983 */ /* 0x008ee20000100800 */
[----:B------:R-:W-:Y:S01]  /*49f0*/  IMAD.U32 R4, RZ, RZ, UR16 ;  /* 0x00000010ff047e24 */ /* 0x000fe2000f8e00ff */
[----:B------:R-:W-:Y:S01]  /*4a00*/  UIMAD UR14, UR14, UR4, URZ ;  /* 0x000000040e0e72a4 */ /* 0x000fe2000f8e023f */
[----:B------:R-:W-:Y:S01]  /*4a10*/  IMAD.U32 R5, RZ, RZ, UR16 ;  /* 0x00000010ff057e24 */ /* 0x000fe2000f8e00ff */
[----:B------:R-:W3:Y:S02]  /*4a20*/  LDL R11, [R1+0x50] ;  /* 0x00005000010b7983 */ /* 0x000ee40000100800 */
[----:B------:R-:W-:Y:S02]  /*4a30*/  UIMAD UR14, UR13, UR5, UR14 ;  /* 0x000000050d0e72a4 */ /* 0x000fe4000f8e020e */
[----:B------:R-:W3:Y:S01]  /*4a40*/  LDL.64 R8, [R1+0x90] ;  /* 0x0000900001087983 */ /* 0x000ee20000100a00 */
[----:B------:R-:W-:Y:S02]  /*4a50*/  USHF.L.U32 UR5, UR13, 0x5, URZ ;  /* 0x000000050d057899 */ /* 0x000fe4000800063f */
[----:B------:R-:W-:Y:S01]  /*4a60*/  UIADD3 UR14, UR17, UR14, URZ ;  /* 0x0000000e110e7290 */ /* 0x000fe2000fffe03f */
[----:B------:R-:W3:Y:S01]  /*4a70*/  LDL R7, [R1+0xb0] ;  /* 0x0000b00001077983 */ /* 0x000ee20000100800 */
[----:B------:R-:W-:Y:S03]  /*4a80*/  UIADD3 UR4, -UR5, UR8, URZ ;  /* 0x0000000805047290 */ /* 0x000fe6000fffe13f */
[----:B------:R-:W1:Y:S01]  /*4a90*/  S2R R149, SR_TID.X ;  /* 0x0000000000957919 */ /* 0x000e620000002100 */
[----:B------:R-:W-:Y:S01]  /*4aa0*/  IMAD.U32 R6, RZ, RZ, UR14 ;  /* 0x0000000eff067e24 */ /* 0x000fe2000f8e00ff */
[----:B--2---:R-:W-:Y:S04]  /*4ab0*/  LEA R5, P0, R5, R142, 0x5 ;  /* 0x0000008e05057211 */ /* 0x004fe800078028ff */
[----:B----4-:R-:W-:Y:S02]  /*4ac0*/  LEA.HI.X R6, R4, R10, R6, 0x5, P0 ;  /* 0x0000000a04067211 */ /* 0x010fe400000f2c06 */
[----:B-1----:R-:W-:Y:S02]  /*4ad0*/  SHF.R.S32.HI R10, RZ, 0x1f, R149 ;  /* 0x0000001fff0a7819 */ /* 0x002fe40000011495 */
[----:B---3--:R-:W-:Y:S02]  /*4ae0*/  LOP3.LUT P2, RZ, R140, 0x1, RZ, 0xc0, !PT ;  /* 0x000000018cff7812 */ /* 0x008fe4000784c0ff */
[----:B------:R-:W-:Y:S02]  /*4af0*/  LEA.HI R10, R10, R149, RZ, 0x3 ;  /* 0x000000950a0a7211 */ /* 0x000fe400078f18ff */
[C---:B------:R-:W-:Y:S02]  /*4b00*/  LEA R4, P0, R5.reuse, c[0x0][0x160], 0x1 ;  /* 0x0000580005047a11 */ /* 0x040fe400078008ff */
[----:B------:R-:W-:Y:S01]  /*4b10*/  SHF.R.S32.HI R10, RZ, 0x3, R10 ;  /* 0x00000003ff0a7819 */ /* 0x000fe2000001140a */
[----:B------:R-:W1:Y:S01]  /*4b20*/  S2R R9, SR_TID.X ;  /* 0x0000000000097919 */ /* 0x000e620000002100 */
[----:B------:R-:W-:Y:S02]  /*4b30*/  LOP3.LUT P1, RZ, R140, 0x2, RZ, 0xc0, !PT ;  /* 0x000000028cff7812 */ /* 0x000fe4000782c0ff */
[C---:B------:R-:W-:Y:S02]  /*4b40*/  ISETP.GE.OR P4, PT, R10.reuse, UR4, !P2 ;  /* 0x000000040a007c0c */ /* 0x040fe4000d786670 */
[----:B------:R-:W-:Y:S01]  /*4b50*/  LEA.HI.X R5, R5, c[0x0][0x164], R6, 0x1, P0 ;  /* 0x0000590005057a11 */ /* 0x000fe200000f0c06 */
[----:B------:R-:W-:Y:S01]  /*4b60*/  IMAD.U32 R6, RZ, RZ, UR5 ;  /* 0x00000005ff067e24 */ /* 0x000fe2000f8e00ff */
[----:B------:R-:W-:Y:S02]  /*4b70*/  ISETP.GE.OR P2, PT, R10, UR4, !P1 ;  /* 0x000000040a007c0c */ /* 0x000fe4000cf46670 */
[C---:B------:R-:W-:Y:S02]  /*4b80*/  LOP3.LUT P0, RZ, R140.reuse, 0x4, RZ, 0xc0, !PT ;  /* 0x000000048cff7812 */ /* 0x040fe4000780c0ff */
[----:B------:R-:W-:Y:S02]  /*4b90*/  LOP3.LUT P3, RZ, R140, 0x8, RZ, 0xc0, !PT ;  /* 0x000000088cff7812 */ /* 0x000fe4000786c0ff */
[C---:B------:R-:W-:Y:S02]  /*4ba0*/  ISETP.GE.OR P1, PT, R10.reuse, UR4, !P0 ;  /* 0x000000040a007c0c */ /* 0x040fe4000c726670 */
[----:B------:R-:W-:Y:S01]  /*4bb0*/  ISETP.GE.OR P0, PT, R10, UR4, !P3 ;  /* 0x000000040a007c0c */ /* 0x000fe2000df06670 */
[----:B------:R-:W-:Y:S01]  /*4bc0*/  @!PT LDS RZ, [RZ] ;  /* 0x00000000fffff984 */ /* 0x000fe20000000800 */
[----:B------:R-:W-:Y:S01]  /*4bd0*/  @!PT LDS RZ, [RZ] ;  /* 0x00000000fffff984 */ /* 0x000fe20000000800 */
[----:B------:R-:W-:Y:S01]  /*4be0*/  @!PT LDS RZ, [RZ] ;  /* 0x00000000fffff984 */ /* 0x000fe20000000800 */
[----:B------:R2:W-:Y:S04]  /*4bf0*/  LDGSTS.E.BYPASS.LTC128B.128 [R11+0x8080], [R4.64], !P4 ;  /* 0x08080000040b7fae */ /* 0x0005e8000e101d4a */
[----:B------:R2:W-:Y:S06]  /*4c00*/  LDGSTS.E.BYPASS.LTC128B.128 [R11+0x9080], [R4.64+0x80], !P2 ;  /* 0x09080080040b7fae */ /* 0x0005ec000d101d4a */
[----:B------:R2:W-:Y:S04]  /*4c10*/  LDGSTS.E.BYPASS.LTC128B.128 [R11+0xa080], [R4.64+0x100], !P1 ;  /* 0x0a080100040b7fae */ /* 0x0005e8000c901d4a */
[----:B------:R2:W-:Y:S02]  /*4c20*/  LDGSTS.E.BYPASS.LTC128B.128 [R11+0xb080], [R4.64+0x180], !P0 ;  /* 0x0b080180040b7fae */ /* 0x0005e4000c101d4a */
[----:B--2---:R-:W-:Y:S04]  /*4c30*/  IADD3 R5, P0, R8, UR5, RZ ;  /* 0x0000000508057c10 */ /* 0x004fe8000ff1e0ff */
[----:B------:R-:W-:Y:S02]  /*4c40*/  LEA.HI.X.SX32 R6, R6, R7, 0x1, P0 ;  /* 0x0000000706067211 */ /* 0x000fe400000f0eff */
[C---:B------:R-:W-:Y:S04]  /*4c50*/  LEA R4, P0, R5.reuse, c[0x0][0x258], 0x2 ;  /* 0x0000960005047a11 */ /* 0x040fe800078010ff */
[----:B------:R-:W-:Y:S01]  /*4c60*/  LEA.HI.X R5, R5, c[0x0][0x25c], R6, 0x2, P0 ;  /* 0x0000970005057a11 */ /* 0x000fe200000f1406 */
[----:B-1----:R-:W-:Y:S05]  /*4c70*/  @!P6 IMAD.SHL.U32 R6, R9, 0x10, RZ ;  /* 0x000000100906e824 */ /* 0x002fea00078e00ff */
[----:B------:R1:W-:Y:S03]  /*4c80*/  @!P6 LDGSTS.E.BYPASS.LTC128B.128 [R6+0x14080], [R4.64] ;  /* 0x140800000406efae */ /* 0x0003e6000b901d4a */
.L_x_247:
        /* <DEDUP_REMOVED lines=21> */
[----:B-----5:R1:W-:Y:S03]  /*4de0*/  STL [R1+0xc0], R0 ;  /* 0x0000c00001007387 */ /* 0x0203e60000100800 */
        /* <DEDUP_REMOVED lines=145> */
.L_x_237:
[----:B------:R-:W-:Y:S05]  /*5700*/  @P0 BRA `(.L_x_249) ;  /* 0x00001e6000000947 */ /* 0x000fea0003800000 */
[----:B------:R-:W2:Y:S01]  /*5710*/  LDL R119, [R1+0xbc] ;  /* 0x0000bc0001777983 */ /* 0x000ea20000100800 */
[----:B------:R-:W-:Y:S02]  /*5720*/  F2FP.BF16.PACK_AB R77, R33, R32 ;  /* 0x00000020214d723e */ /* 0x000fe400000010ff */
[----:B------:R-:W-:Y:S01]  /*5730*/  F2FP.BF16.PACK_AB R32, R3, R140 ;  /* 0x0000008c0320723e */ /* 0x000fe200000010ff */
[----:B------:R-:W1:Y:S01]  /*5740*/  S2R R125, SR_TID.X ;  /* 0x00000000007d7919 */ /* 0x000e620000002100 */
        /* <DEDUP_REMOVED lines=12> */
[----:B-1---5:R-:W-:Y:S02]  /*5810*/  SHF.R.S32.HI R9, RZ, 0x1f, R125 ;  /* 0x0000001fff097819 */ /* 0x022fe4000001147d */
[----:B------:R-:W-:Y:S02]  /*5820*/  F2FP.BF16.PACK_AB R80, R23, R22 ;  /* 0x000000161750723e */ /* 0x000fe400000010ff */
[----:B------:R-:W-:-:S02]  /*5830*/  LEA.HI R3, R9, R125, RZ, 0x2 ;  /* 0x0000007d09037211 */ /* 0x000fc400078f10ff */
[CC--:B------:R-:W-:Y:S02]  /*5840*/  LEA.HI R37, R9.reuse, R125.reuse, RZ, 0x5 ;  /* 0x0000007d09257211 */ /* 0x0c0fe400078f28ff */
[--C-:B------:R-:W-:Y:S02]  /*5850*/  SHF.R.S32.HI R6, RZ, 0x2, R3.reuse ;  /* 0x00000002ff067819 */ /* 0x100fe40000011403 */
[----:B------:R-:W-:Y:S02]  /*5860*/  SHF.R.S32.HI R0, RZ, 0x1f, R3 ;  /* 0x0000001fff007819 */ /* 0x000fe40000011403 */
[----:B------:R-:W-:Y:S02]  /*5870*/  SHF.R.S32.HI R25, RZ, 0x5, R37 ;  /* 0x00000005ff197819 */ /* 0x000fe40000011425 */
[----:B------:R-:W-:Y:S02]  /*5880*/  LEA.HI R0, R0, R6, RZ, 0x3 ;  /* 0x0000000600007211 */ /* 0x000fe400078f18ff */
[----:B------:R-:W-:-:S02]  /*5890*/  LEA.HI R5, R9, R125, RZ, 0x6 ;  /* 0x0000007d09057211 */ /* 0x000fc400078f30ff */
[----:B------:R-:W-:Y:S02]  /*58a0*/  LOP3.LUT R0, R0, 0xfffffff8, RZ, 0xc0, !PT ;  /* 0xfffffff800007812 */ /* 0x000fe400078ec0ff */
[----:B------:R-:W-:Y:S02]  /*58b0*/  LOP3.LUT R3, R3, 0x3ffffffc, RZ, 0xc0, !PT ;  /* 0x3ffffffc03037812 */ /* 0x000fe400078ec0ff */
[----:B------:R-:W-:Y:S01]  /*58c0*/  SHF.R.U32.HI R5, RZ, 0x3, R5 ;  /* 0x00000003ff057819 */ /* 0x000fe20000011605 */
[----:B------:R-:W-:Y:S01]  /*58d0*/  IMAD.IADD R6, R6, 0x1, -R0 ;  /* 0x0000000106067824 */ /* 0x000fe200078e0a00 */
[----:B------:R-:W-:Y:S02]  /*58e0*/  LEA.HI R0, R37, R25, RZ, 0x1 ;  /* 0x0000001925007211 */ /* 0x000fe400078f08ff */
[----:B------:R-:W-:Y:S01]  /*58f0*/  F2FP.BF16.PACK_AB R78, R31, R30 ;  /* 0x0000001e1f4e723e */ /* 0x000fe200000010ff */
[----:B------:R-:W-:Y:S01]  /*5900*/  IMAD.SHL.U32 R2, R6, 0x40, RZ ;  /* 0x0000004006027824 */ /* 0x000fe200078e00ff */
[----:B------:R-:W-:-:S02]  /*5910*/  LOP3.LUT R4, R0, 0x1ffffe, RZ, 0xc0, !PT ;  /* 0x001ffffe00047812 */ /* 0x000fc400078ec0ff */
[----:B------:R-:W-:Y:S02]  /*5920*/  LOP3.LUT P0, RZ, R6, 0x4, RZ, 0xc0, !PT ;  /* 0x0000000406ff7812 */ /* 0x000fe4000780c0ff */
[----:B------:R-:W-:Y:S01]  /*5930*/  LOP3.LUT R0, R2, 0x1c0, RZ, 0xc0, !PT ;  /* 0x000001c002007812 */ /* 0x000fe200078ec0ff */
[----:B------:R-:W-:Y:S01]  /*5940*/  IMAD.IADD R2, R125, 0x1, -R3 ;  /* 0x000000017d027824 */ /* 0x000fe200078e0a03 */
[----:B------:R-:W-:Y:S01]  /*5950*/  F2FP.BF16.PACK_AB R40, R41, R40 ;  /* 0x000000282928723e */ /* 0x000fe200000010ff */
[----:B------:R-:W-:Y:S01]  /*5960*/  IMAD.IADD R3, R25, 0x1, -R4 ;  /* 0x0000000119037824 */ /* 0x000fe200078e0a04 */
[----:B------:R-:W-:Y:S02]  /*5970*/  LOP3.LUT R4, R0, 0x18, R5, 0xf8, !PT ;  /* 0x0000001800047812 */ /* 0x000fe400078ef805 */
[----:B------:R-:W-:Y:S01]  /*5980*/  SHF.R.U32.HI R0, RZ, 0x3, R0 ;  /* 0x00000003ff007819 */ /* 0x000fe20000011600 */
[----:B------:R-:W-:Y:S01]  /*5990*/  IMAD R2, R3, 0x200, R2 ;  /* 0x0000020003027824 */ /* 0x000fe200078e0202 */
[----:B------:R-:W-:-:S02]  /*59a0*/  F2FP.BF16.PACK_AB R42, R43, R42 ;  /* 0x0000002a2b2a723e */ /* 0x000fc400000010ff */
[----:B------:R-:W-:Y:S02]  /*59b0*/  LOP3.LUT R0, R4, R0, RZ, 0x3c, !PT ;  /* 0x0000000004007212 */ /* 0x000fe400078e3cff */
[----:B------:R-:W-:Y:S02]  /*59c0*/  F2FP.BF16.PACK_AB R76, R35, R34 ;  /* 0x00000022234c723e */ /* 0x000fe400000010ff */
[----:B------:R-:W-:Y:S01]  /*59d0*/  F2FP.BF16.PACK_AB R38, R39, R38 ;  /* 0x000000262726723e */ /* 0x000fe200000010ff */
[----:B------:R-:W-:Y:S01]  /*59e0*/  IMAD.U32 R0, R2, 0x2, R0 ;  /* 0x0000000202007824 */ /* 0x000fe200078e0000 */
[----:B------:R-:W-:Y:S02]  /*59f0*/  F2FP.BF16.PACK_AB R44, R45, R44 ;  /* 0x0000002c2d2c723e */ /* 0x000fe400000010ff */
[----:B------:R-:W-:Y:S01]  /*5a00*/  F2FP.BF16.PACK_AB R46, R47, R46 ;  /* 0x0000002e2f2e723e */ /* 0x000fe200000010ff */
[----:B------:R-:W-:Y:S01]  /*5a10*/  IMAD.SHL.U32 R0, R0, 0x2, RZ ;  /* 0x0000000200007824 */ /* 0x000fe200078e00ff */
[----:B------:R-:W-:Y:S01]  /*5a20*/  BAR.SYNC.DEFER_BLOCKING 0x1, 0x100 ;  /* 0x0044000000007b1d */ /* 0x000fe20000010000 */
[----:B------:R-:W-:-:S02]  /*5a30*/  F2FP.BF16.PACK_AB R56, R57, R56 ;  /* 0x000000383938723e */ /* 0x000fc400000010ff */
[----:B------:R-:W-:Y:S02]  /*5a40*/  F2FP.BF16.PACK_AB R58, R59, R58 ;  /* 0x0000003a3b3a723e */ /* 0x000fe400000010ff */
[C---:B------:R-:W-:Y:S02]  /*5a50*/  IADD3 R2, R0.reuse, 0x40, RZ ;  /* 0x0000004000027810 */ /* 0x040fe40007ffe0ff */
[----:B------:R-:W-:Y:S02]  /*5a60*/  @P0 IADD3 R2, R0, -0x40, RZ ;  /* 0xffffffc000020810 */ /* 0x000fe40007ffe0ff */
[----:B------:R-:W-:Y:S02]  /*5a70*/  F2FP.BF16.PACK_AB R48, R49, R48 ;  /* 0x000000303130723e */ /* 0x000fe400000010ff */
[----:B------:R-:W-:Y:S02]  /*5a80*/  F2FP.BF16.PACK_AB R50, R51, R50 ;  /* 0x000000323332723e */ /* 0x000fe400000010ff */
[----:B------:R-:W-:-:S02]  /*5a90*/  F2FP.BF16.PACK_AB R52, R53, R52 ;  /* 0x000000343534723e */ /* 0x000fc400000010ff */
[----:B------:R-:W-:Y:S02]  /*5aa0*/  F2FP.BF16.PACK_AB R54, R55, R54 ;  /* 0x000000363736723e */ /* 0x000fe400000010ff */
[----:B------:R-:W-:Y:S02]  /*5ab0*/  F2FP.BF16.PACK_AB R60, R61, R60 ;  /* 0x0000003c3d3c723e */ /* 0x000fe400000010ff */
[----:B------:R-:W-:Y:S02]  /*5ac0*/  F2FP.BF16.PACK_AB R62, R63, R62 ;  /* 0x0000003e3f3e723e */ /* 0x000fe400000010ff */
        /* <DEDUP_REMOVED lines=117> */
.L_x_250:
[----:B-1----:R-:W-:Y:S01]  /*6220*/  LOP3.LUT R0, R37, 0xffffffe0, RZ, 0xc0, !PT ;  /* 0xffffffe025007812 */ /* 0x002fe200078ec0ff */
[----:B------:R-:W-:Y:S01]  /*6230*/  IMAD.SHL.U32 R2, R25, 0x40, RZ ;  /* 0x0000004019027824 */ /* 0x000fe200078e00ff */
[----:B------:R-:W1:Y:S01]  /*6240*/  S2R R26, SR_CTAID.Y ;  /* 0x00000000001a7919 */ /* 0x000e620000002600 */
[----:B-----5:R-:W-:Y:S01]  /*6250*/  IADD3 R8, R8, -UR9, RZ ;  /* 0x8000000908087c10 */ /* 0x020fe2000fffe0ff */
[----:B------:R-:W-:Y:S01]  /*6260*/  BSSY B0, `(.L_x_251) ;  /* 0x0000039000007945 */ /* 0x000fe20003800000 */
[----:B------:R-:W-:Y:S01]  /*6270*/  IMAD.IADD R0, R125, 0x1, -R0 ;  /* 0x000000017d007824 */ /* 0x000fe200078e0a00 */
[----:B------:R-:W-:-:S02]  /*6280*/  LOP3.LUT R2, R2, 0x1c0, RZ, 0xc0, !PT ;  /* 0x000001c002027812 */ /* 0x000fc400078ec0ff */
[----:B------:R-:W-:Y:S01]  /*6290*/  IMNMX R14, R8, 0x40, PT ;  /* 0x00000040080e7817 */ /* 0x000fe20003800200 */
[----:B------:R-:W-:Y:S01]  /*62a0*/  IMAD.SHL.U32 R12, R0, 0x8, RZ ;  /* 0x00000008000c7824 */ /* 0x000fe200078e00ff */
[----:B------:R-:W-:Y:S02]  /*62b0*/  SHF.R.S32.HI R4, RZ, 0x1f, R0 ;  /* 0x0000001fff047819 */ /* 0x000fe40000011400 */
[----:B------:R-:W-:Y:S02]  /*62c0*/  SHF.R.U32.HI R3, RZ, 0x3, R2 ;  /* 0x00000003ff037819 */ /* 0x000fe40000011602 */
[----:B------:R-:W-:Y:S02]  /*62d0*/  LEA.HI R0, R4, R0, RZ, 0x3 ;  /* 0x0000000004007211 */ /* 0x000fe400078f18ff */
[----:B------:R-:W-:Y:S02]  /*62e0*/  LOP3.LUT R2, R2, 0x38, R12, 0xf8, !PT ;  /* 0x0000003802027812 */ /* 0x000fe400078ef80c */
[----:B------:R-:W-:Y:S01]  /*62f0*/  IADD3 R6, P0, R25, R6, RZ ;  /* 0x0000000619067210 */ /* 0x000fe20007f1e0ff */
[----:B------:R-:W-:Y:S01]  /*6300*/  IMAD.SHL.U32 R0, R0, 0x200, RZ ;  /* 0x0000020000007824 */ /* 0x000fe200078e00ff */
[----:B------:R-:W-:-:S02]  /*6310*/  LOP3.LUT R2, R2, R3, RZ, 0x3c, !PT ;  /* 0x0000000302027212 */ /* 0x000fc400078e3cff */
[----:B------:R-:W-:Y:S02]  /*6320*/  ISETP.GE.AND P2, PT, R25, R14, PT ;  /* 0x0000000e1900720c */ /* 0x000fe40003f46270 */
[----:B------:R-:W-:Y:S02]  /*6330*/  LOP3.LUT R0, R2, 0x7ffff000, R0, 0xf8, !PT ;  /* 0x7ffff00002007812 */ /* 0x000fe400078ef800 */
[----:B-1----:R-:W-:Y:S02]  /*6340*/  SHF.R.S32.HI R27, RZ, 0x1f, R26 ;  /* 0x0000001fff1b7819 */ /* 0x002fe4000001141a */
[--C-:B------:R-:W-:Y:S01]  /*6350*/  SHF.R.S32.HI R13, RZ, 0x1f, R12.reuse ;  /* 0x0000001fff0d7819 */ /* 0x100fe2000001140c */
[----:B------:R-:W-:Y:S01]  /*6360*/  IMAD.SHL.U32 R0, R0, 0x2, RZ ;  /* 0x0000000200007824 */ /* 0x000fe200078e00ff */
[----:B------:R-:W-:Y:S01]  /*6370*/  SHF.R.S32.HI R4, RZ, 0x1f, R119 ;  /* 0x0000001fff047819 */ /* 0x000fe20000011477 */
[----:B------:R-:W-:Y:S01]  /*6380*/  IMAD R5, R27, c[0x0][0x338], RZ ;  /* 0x0000ce001b057a24 */ /* 0x000fe200078e02ff */
[----:B------:R-:W-:Y:S01]  /*6390*/  LEA.HI.X.SX32 R7, R25, R7, 0x1, P0 ;  /* 0x0000000719077211 */ /* 0x000fe200000f0eff */
[----:B------:R-:W-:Y:S01]  /*63a0*/  IMAD.WIDE.U32 R2, R26, c[0x0][0x338], R12 ;  /* 0x0000ce001a027a25 */ /* 0x000fe200078e000c */
[----:B------:R1:W2:Y:S01]  /*63b0*/  LDS.128 R20, [R0+0x8480] ;  /* 0x0084800000147984 */ /* 0x0002a20000000c00 */
[----:B------:R-:W-:-:S02]  /*63c0*/  ISETP.GE.OR P0, PT, R12, c[0x0][0x324], P2 ;  /* 0x0000c9000c007a0c */ /* 0x000fc40001706670 */
[----:B------:R-:W-:Y:S01]  /*63d0*/  SEL R24, R4, RZ, !P1 ;  /* 0x000000ff04187207 */ /* 0x000fe20004800000 */
[----:B------:R1:W3:Y:S01]  /*63e0*/  LDS.128 R28, [R0+0x8880] ;  /* 0x00888000001c7984 */ /* 0x0002e20000000c00 */
[----:B------:R-:W-:Y:S01]  /*63f0*/  IMAD R5, R26, c[0x0][0x33c], R5 ;  /* 0x0000cf001a057a24 */ /* 0x000fe200078e0205 */
[----:B------:R-:W-:Y:S02]  /*6400*/  SEL R15, R119, RZ, !P1 ;  /* 0x000000ff770f7207 */ /* 0x000fe40004800000 */
[----:B------:R1:W4:Y:S01]  /*6410*/  LDS.128 R32, [R0+0x8c80] ;  /* 0x008c800000207984 */ /* 0x0003220000000c00 */
[----:B------:R-:W-:Y:S02]  /*6420*/  IMAD.IADD R3, R3, 0x1, R5 ;  /* 0x0000000103037824 */ /* 0x000fe400078e0205 */
[----:B------:R-:W-:Y:S01]  /*6430*/  IMAD R4, R24, c[0x0][0x340], RZ ;  /* 0x0000d00018047a24 */ /* 0x000fe200078e02ff */
[----:B------:R1:W1:Y:S01]  /*6440*/  LDS.128 R36, [R0+0x9080] ;  /* 0x0090800000247984 */ /* 0x0002620000000c00 */
[----:B------:R-:W-:-:S02]  /*6450*/  IMAD.U32 R5, RZ, RZ, UR6 ;  /* 0x00000006ff057e24 */ /* 0x000fc4000f8e00ff */
[C---:B------:R-:W-:Y:S01]  /*6460*/  IMAD R4, R15.reuse, c[0x0][0x344], R4 ;  /* 0x0000d1000f047a24 */ /* 0x040fe200078e0204 */
[----:B------:R1:W1:Y:S01]  /*6470*/  LDS.128 R40, [R0+0x9480] ;  /* 0x0094800000287984 */ /* 0x0002620000000c00 */
[----:B------:R-:W-:-:S03]  /*6480*/  IMAD.WIDE.U32 R10, R15, c[0x0][0x340], R2 ;  /* 0x0000d0000f0a7a25 */ /* 0x000fc600078e0002 */
[----:B------:R1:W1:Y:S01]  /*6490*/  LDS.128 R44, [R0+0x9880] ;  /* 0x00988000002c7984 */ /* 0x0002620000000c00 */
        /* <DEDUP_REMOVED lines=21> */
.L_x_252:
[----:B--234-:R-:W-:Y:S05]  /*65f0*/  BSYNC B0 ;  /* 0x0000000000007941 */ /* 0x01cfea0003800000 */
.L_x_251:
        /* <DEDUP_REMOVED lines=17> */
.L_x_254:
[----:B------:R-:W-:Y:S05]  /*6710*/  BSYNC B0 ;  /* 0x0000000000007941 */ /* 0x000fea0003800000 */
.L_x_253:
        /* <DEDUP_REMOVED lines=17> */
.L_x_256:
[----:B------:R-:W-:Y:S05]  /*6830*/  BSYNC B0 ;  /* 0x0000000000007941 */ /* 0x000fea0003800000 */
.L_x_255:
        /* <DEDUP_REMOVED lines=16> */
.L_x_258:
[----:B------:R-:W-:Y:S05]  /*6940*/  BSYNC B0 ;  /* 0x0000000000007941 */ /* 0x000fea0003800000 */
.L_x_257:
        /* <DEDUP_REMOVED lines=16> */
.L_x_260:
[----:B------:R-:W-:Y:S05]  /*6a50*/  BSYNC B0 ;  /* 0x0000000000007941 */ /* 0x000fea0003800000 */
.L_x_259:
        /* <DEDUP_REMOVED lines=16> */
.L_x_262:
[----:B------:R-:W-:Y:S05]  /*6b60*/  BSYNC B0 ;  /* 0x0000000000007941 */ /* 0x000fea0003800000 */
.L_x_261:
        /* <DEDUP_REMOVED lines=16> */
.L_x_264:
[----:B------:R-:W-:Y:S05]  /*6c70*/  BSYNC B0 ;  /* 0x0000000000007941 */ /* 0x000fea0003800000 */
.L_x_263:
        /* <DEDUP_REMOVED lines=16> */
.L_x_266:
[----:B------:R-:W-:Y:S05]  /*6d80*/  BSYNC B0 ;  /* 0x0000000000007941 */ /* 0x000fea0003800000 */
.L_x_265:
[----:B------:R-:W-:Y:S01]  /*6d90*/  IMAD R0, R27, c[0x0][0x308], RZ ;  /* 0x0000c2001b007a24 */ /* 0x000fe200078e02ff */
[----:B------:R-:W-:Y:S01]  /*6da0*/  ISETP.GE.OR P0, PT, R12, c[0x0][0x2f4], P2 ;  /* 0x0000bd000c007a0c */ /* 0x000fe20001706670 */
[C---:B-1----:R-:W-:Y:S01]  /*6db0*/  IMAD.WIDE.U32 R2, R26.reuse, c[0x0][0x308], R12 ;  /* 0x0000c2001a027a25 */ /* 0x042fe200078e000c */
[----:B------:R-:W-:Y:S03]  /*6dc0*/  BSSY B0, `(.L_x_267) ;  /* 0x0000010000007945 */ /* 0x000fe60003800000 */
        /* <DEDUP_REMOVED lines=15> */
.L_x_268:
[----:B------:R-:W-:Y:S05]  /*6ec0*/  BSYNC B0 ;  /* 0x0000000000007941 */ /* 0x000fea0003800000 */
.L_x_267:
        /* <DEDUP_REMOVED lines=15> */
.L_x_270:
[----:B------:R-:W-:Y:S05]  /*6fc0*/  BSYNC B0 ;  /* 0x0000000000007941 */ /* 0x000fea0003800000 */
.L_x_269:
        /* <DEDUP_REMOVED lines=15> */
.L_x_272:
[----:B------:R-:W-:Y:S05]  /*70c0*/  BSYNC B0 ;  /* 0x0000000000007941 */ /* 0x000fea0003800000 */
.L_x_271:
        /* <DEDUP_REMOVED lines=14> */
.L_x_274:
[----:B------:R-:W-:Y:S05]  /*71b0*/  BSYNC B0 ;  /* 0x0000000000007941 */ /* 0x000fea0003800000 */
.L_x_273:
        /* <DEDUP_REMOVED lines=14> */
.L_x_276:
[----:B------:R-:W-:Y:S05]  /*72a0*/  BSYNC B0 ;  /* 0x0000000000007941 */ /* 0x000fea0003800000 */
.L_x_275:
        /* <DEDUP_REMOVED lines=14> */
.L_x_278:
[----:B------:R-:W-:Y:S05]  /*7390*/  BSYNC B0 ;  /* 0x0000000000007941 */ /* 0x000fea0003800000 */
.L_x_277:
        /* <DEDUP_REMOVED lines=14> */
.L_x_280:
[----:B------:R-:W-:Y:S05]  /*7480*/  BSYNC B0 ;  /* 0x0000000000007941 */ /* 0x000fea0003800000 */
.L_x_279:
        /* <DEDUP_REMOVED lines=14> */
.L_x_249:
[----:B-----5:R-:W2:Y:S01]  /*7570*/  LDL R9, [R1+0xbc] ;  /* 0x0000bc0001097983 */ /* 0x020ea20000100800 */
        /* <DEDUP_REMOVED lines=17> */
[----:B--2--5:R-:W-:-:S03]  /*7690*/  IADD3 R6, -R0, R4, RZ ;  /* 0x0000000400067210 */ /* 0x024fc60007ffe1ff */
.L_x_281:
[----:B------:R-:W1:Y:S01]  /*76a0*/  S2R R4, SR_TID.X ;  /* 0x0000000000047919 */ /* 0x000e620000002100 */
[----:B-----5:R-:W-:Y:S01]  /*76b0*/  IADD3 R15, R6, -UR9, RZ ;  /* 0x80000009060f7c10 */ /* 0x020fe2000fffe0ff */
[----:B------:R-:W-:Y:S01]  /*76c0*/  IMAD.U32 R6, RZ, RZ, UR6 ;  /* 0x00000006ff067e24 */ /* 0x000fe2000f8e00ff */
[----:B------:R-:W-:Y:S01]  /*76d0*/  SHF.R.S32.HI R7, RZ, 0x1f, R9 ;  /* 0x0000001fff077819 */ /* 0x000fe20000011409 */
[----:B------:R-:W2:Y:S01]  /*76e0*/  S2R R20, SR_CTAID.Y ;  /* 0x0000000000147919 */ /* 0x000ea20000002600 */
[----:B------:R-:W-:Y:S01]  /*76f0*/  SEL R16, R9, RZ, !P1 ;  /* 0x000000ff09107207 */ /* 0x000fe20004800000 */
[----:B------:R-:W-:Y:S01]  /*7700*/  BSSY B0, `(.L_x_282) ;  /* 0x0000020000007945 */ /* 0x000fe20003800000 */
[----:B------:R-:W-:-:S02]  /*7710*/  SEL R17, R7, RZ, !P1 ;  /* 0x000000ff07117207 */ /* 0x000fc40004800000 */
[----:B-1----:R-:W-:-:S04]  /*7720*/  SHF.R.S32.HI R14, RZ, 0x1f, R4 ;  /* 0x0000001fff0e7819 */ /* 0x002fc80000011404 */
[----:B------:R-:W-:Y:S02]  /*7730*/  LEA.HI R14, R14, R4, RZ, 0x5 ;  /* 0x000000040e0e7211 */ /* 0x000fe400078f28ff */
[----:B--2---:R-:W-:Y:S02]  /*7740*/  SHF.R.S32.HI R21, RZ, 0x1f, R20 ;  /* 0x0000001fff157819 */ /* 0x004fe40000011414 */
[----:B------:R-:W-:Y:S02]  /*7750*/  LOP3.LUT R0, R14, 0x1fffffe0, RZ, 0xc0, !PT ;  /* 0x1fffffe00e007812 */ /* 0x000fe400078ec0ff */
[----:B------:R-:W-:-:S03]  /*7760*/  SHF.R.S32.HI R14, RZ, 0x5, R14 ;  /* 0x00000005ff0e7819 */ /* 0x000fc6000001140e */
[----:B------:R-:W-:Y:S01]  /*7770*/  IMAD.IADD R0, R4, 0x1, -R0 ;  /* 0x0000000104007824 */ /* 0x000fe200078e0a00 */
[C---:B------:R-:W-:Y:S02]  /*7780*/  IADD3 R2, P0, R14.reuse, R2, RZ ;  /* 0x000000020e027210 */ /* 0x040fe40007f1e0ff */
[----:B------:R-:W-:Y:S01]  /*7790*/  ISETP.GE.AND P2, PT, R14, R15, PT ;  /* 0x0000000f0e00720c */ /* 0x000fe20003f46270 */
[----:B------:R-:W-:Y:S01]  /*77a0*/  IMAD.SHL.U32 R12, R0, 0x8, RZ ;  /* 0x00000008000c7824 */ /* 0x000fe200078e00ff */
[----:B------:R-:W-:Y:S01]  /*77b0*/  LEA.HI.X.SX32 R3, R14, R3, 0x1, P0 ;  /* 0x000000030e037211 */ /* 0x000fe200000f0eff */
[----:B------:R-:W-:-:S03]  /*77c0*/  IMAD R0, R21, c[0x0][0x308], RZ ;  /* 0x0000c20015007a24 */ /* 0x000fc600078e02ff */
[----:B------:R-:W-:Y:S01]  /*77d0*/  SHF.R.S32.HI R13, RZ, 0x1f, R12 ;  /* 0x0000001fff0d7819 */ /* 0x000fe2000001140c */
[----:B------:R-:W-:Y:S01]  /*77e0*/  IMAD R0, R20, c[0x0][0x30c], R0 ;  /* 0x0000c30014007a24 */ /* 0x000fe200078e0200 */
[----:B------:R-:W-:Y:S01]  /*77f0*/  ISETP.GE.OR P0, PT, R12, c[0x0][0x2f4], P2 ;  /* 0x0000bd000c007a0c */ /* 0x000fe20001706670 */
[----:B------:R-:W-:-:S04]  /*7800*/  IMAD.WIDE R6, R6, 0x40, R2 ;  /* 0x0000004006067825 */ /* 0x000fc800078e0202 */
[----:B------:R-:W-:-:S04]  /*7810*/  IMAD.WIDE.U32 R4, R20, c[0x0][0x308], R12 ;  /* 0x0000c20014047a25 */ /* 0x000fc800078e000c */
[----:B------:R-:W-:Y:S02]  /*7820*/  IMAD.IADD R5, R0, 0x1, R5 ;  /* 0x0000000100057824 */ /* 0x000fe400078e0205 */
[----:B------:R-:W-:Y:S02]  /*7830*/  IMAD R0, R17, c[0x0][0x310], RZ ;  /* 0x0000c40011007a24 */ /* 0x000fe400078e02ff */
[----:B------:R-:W-:-:S04]  /*7840*/  IMAD.WIDE.U32 R10, R16, c[0x0][0x310], R4 ;  /* 0x0000c400100a7a25 */ /* 0x000fc800078e0004 */
[----:B------:R-:W-:-:S04]  /*7850*/  IMAD R0, R16, c[0x0][0x314], R0 ;  /* 0x0000c50010007a24 */ /* 0x000fc800078e0200 */
        /* <DEDUP_REMOVED lines=10> */
.L_x_283:
[----:B------:R-:W-:Y:S05]  /*7900*/  BSYNC B0 ;  /* 0x0000000000007941 */ /* 0x000fea0003800000 */
.L_x_282:
        /* <DEDUP_REMOVED lines=17> */
.L_x_285:
[----:B------:R-:W-:Y:S05]  /*7a20*/  BSYNC B0 ;  /* 0x0000000000007941 */ /* 0x000fea0003800000 */
.L_x_284:
        /* <DEDUP_REMOVED lines=17> */
.L_x_287:
[----:B------:R-:W-:Y:S05]  /*7b40*/  BSYNC B0 ;  /* 0x0000000000007941 */ /* 0x000fea0003800000 */
.L_x_286:
        /* <DEDUP_REMOVED lines=16> */
.L_x_289:
[----:B------:R-:W-:Y:S05]  /*7c50*/  BSYNC B0 ;  /* 0x0000000000007941 */ /* 0x000fea0003800000 */
.L_x_288:
        /* <DEDUP_REMOVED lines=16> */
.L_x_291:
[----:B------:R-:W-:Y:S05]  /*7d60*/  BSYNC B0 ;  /* 0x0000000000007941 */ /* 0x000fea0003800000 */
.L_x_290:
        /* <DEDUP_REMOVED lines=16> */
.L_x_293:
[----:B------:R-:W-:Y:S05]  /*7e70*/  BSYNC B0 ;  /* 0x0000000000007941 */ /* 0x000fea0003800000 */
.L_x_292:
        /* <DEDUP_REMOVED lines=16> */
.L_x_295:
[----:B------:R-:W-:Y:S05]  /*7f80*/  BSYNC B0 ;  /* 0x0000000000007941 */ /* 0x000fea0003800000 */
.L_x_294:
        /* <DEDUP_REMOVED lines=16> */
.L_x_297:
[----:B------:R-:W-:Y:S05]  /*8090*/  BSYNC B0 ;  /* 0x0000000000007941 */ /* 0x000fea0003800000 */
.L_x_296:
        /* <DEDUP_REMOVED lines=19> */
.L_x_299:
[----:B------:R-:W-:Y:S05]  /*81d0*/  BSYNC B0 ;  /* 0x0000000000007941 */ /* 0x000fea0003800000 */
.L_x_298:
        /* <DEDUP_REMOVED lines=15> */
.L_x_301:
[----:B------:R-:W-:Y:S05]  /*82d0*/  BSYNC B0 ;  /* 0x0000000000007941 */ /* 0x000fea0003800000 */
.L_x_300:
        /* <DEDUP_REMOVED lines=15> */
.L_x_303:
[----:B------:R-:W-:Y:S05]  /*83d0*/  BSYNC B0 ;  /* 0x0000000000007941 */ /* 0x000fea0003800000 */
.L_x_302:
        /* <DEDUP_REMOVED lines=14> */
.L_x_305:
[----:B------:R-:W-:Y:S05]  /*84c0*/  BSYNC B0 ;  /* 0x0000000000007941 */ /* 0x000fea0003800000 */
.L_x_304:
        /* <DEDUP_REMOVED lines=14> */
.L_x_307:
[----:B------:R-:W-:Y:S05]  /*85b0*/  BSYNC B0 ;  /* 0x0000000000007941 */ /* 0x000fea0003800000 */
.L_x_306:
        /* <DEDUP_REMOVED lines=14> */
.L_x_309:
[----:B------:R-:W-:Y:S05]  /*86a0*/  BSYNC B0 ;  /* 0x0000000000007941 */ /* 0x000fea0003800000 */
.L_x_308:
        /* <DEDUP_REMOVED lines=14> */
.L_x_311:
[----:B------:R-:W-:Y:S05]  /*8790*/  BSYNC B0 ;  /* 0x0000000000007941 */ /* 0x000fea0003800000 */
.L_x_310:
        /* <DEDUP_REMOVED lines=14> */
.L_x_312:
        /* <DEDUP_REMOVED lines=16> */
.L_x_1152:


//--------------------- .text._ZN7cutlass13device_kernelIN5flash19enable_sm80_to_sm89INS1_16FlashAttnBwdSm80INS1_25CollectiveMainloopBwdSm80ILi1ELi1EN4cute5tupleIJNS5_1CILi32EEENS7_ILi64EEENS7_ILi256EEEEEENS_10bfloat16_tEfNS_4arch4Sm80ELb0ELb1ELb1ELb1ELb0ELb0ELb0ELb0ELi2ELi2ELi2ELi1ELb1EEENS1_24CollectiveEpilogueBwdGQAISB_fSE_Li256ELb1ELb0EEENS1_19SingleTileSchedulerILb1ELb0ELb0ELi64EEEEEEEEEvNT_6ParamsE --------------------------
	.section	.text._ZN7cutlass13device_kernelIN5flash19enable_sm80_to_sm89INS1_16FlashAttnBwdSm80INS1_25CollectiveMainloopBwdSm80ILi1ELi1EN4cute5tupleIJNS5_1CILi32EEENS7_ILi64EEENS7_ILi256EEEEEENS_10bfloat16_tEfNS_4arch4Sm80ELb0ELb1ELb1ELb1ELb0ELb0ELb0ELb0ELi2ELi2ELi2ELi1ELb1EEENS1_24CollectiveEpilogueBwdGQAISB_fSE_Li256ELb1ELb0EEENS1_19SingleTileSchedulerILb1ELb0ELb0ELi64EEEEEEEEEvNT_6ParamsE,"ax",@progbits
	.sectioninfo	@"SHI_REGISTERS=255"
	.align	128
.text._ZN7cutlass13device_kernelIN5flash19enable_sm80_to_sm89INS1_16FlashAttnBwdSm80INS1_25CollectiveMainloopBwdSm80ILi1ELi1EN4cute5tupleIJNS5_1CILi32EEENS7_ILi64EEENS7_ILi256EEEEEENS_10bfloat16_tEfNS_4arch4Sm80ELb0ELb1ELb1ELb1ELb0ELb0ELb0ELb0ELi2ELi2ELi2ELi1ELb1EEENS1_24CollectiveEpilogueBwdGQAISB_fSE_Li256ELb1ELb0EEENS1_19SingleTileSchedulerILb1ELb0ELb0ELi64EEEEEEEEEvNT_6ParamsE:
        .type           _ZN7cutlass13device_kernelIN5flash19enable_sm80_to_sm89INS1_16FlashAttnBwdSm80INS1_25CollectiveMainloopBwdSm80ILi1ELi1EN4cute5tupleIJNS5_1CILi32EEENS7_ILi64EEENS7_ILi256EEEEEENS_10bfloat16_tEfNS_4arch4Sm80ELb0ELb1ELb1ELb1ELb0ELb0ELb0ELb0ELi2ELi2ELi2ELi1ELb1EEENS1_24CollectiveEpilogueBwdGQAISB_fSE_Li256ELb1ELb0EEENS1_19SingleTileSchedulerILb1ELb0ELb0ELi64EEEEEEEEEvNT_6ParamsE,@function
        .size           _ZN7cutlass13device_kernelIN5flash19enable_sm80_to_sm89INS1_16FlashAttnBwdSm80INS1_25CollectiveMainloopBwdSm80ILi1ELi1EN4cute5tupleIJNS5_1CILi32EEENS7_ILi64EEENS7_ILi256EEEEEENS_10bfloat16_tEfNS_4arch4Sm80ELb0ELb1ELb1ELb1ELb0ELb0ELb0ELb0ELi2ELi2ELi2ELi1ELb1EEENS1_24CollectiveEpilogueBwdGQAISB_fSE_Li256ELb1ELb0EEENS1_19SingleTileSchedulerILb1ELb0ELb0ELi64EEEEEEEEEvNT_6ParamsE,(.L_x_1153 - _ZN7cutlass13device_kernelIN5flash19enable_sm80_to_sm89INS1_16FlashAttnBwdSm80INS1_25CollectiveMainloopBwdSm80ILi1ELi1EN4cute5tupleIJNS5_1CILi32EEENS7_ILi64EEENS7_ILi256EEEEEENS_10bfloat16_tEfNS_4arch4Sm80ELb0ELb1ELb1ELb1ELb0ELb0ELb0ELb0ELi2ELi2ELi2ELi1ELb1EEENS1_24CollectiveEpilogueBwdGQAISB_fSE_Li256ELb1ELb0EEENS1_19SingleTileSchedulerILb1ELb0ELb0ELi64EEEEEEEEEvNT_6ParamsE)
        .other          _ZN7cutlass13device_kernelIN5flash19enable_sm80_to_sm89INS1_16FlashAttnBwdSm80INS1_25CollectiveMainloopBwdSm80ILi1ELi1EN4cute5tupleIJNS5_1CILi32EEENS7_ILi64EEENS7_ILi256EEEEEENS_10bfloat16_tEfNS_4arch4Sm80ELb0ELb1ELb1ELb1ELb0ELb0ELb0ELb0ELi2ELi2ELi2ELi1ELb1EEENS1_24CollectiveEpilogueBwdGQAISB_fSE_Li256ELb1ELb0EEENS1_19SingleTileSchedulerILb1ELb0ELb0ELi64EEEEEEEEEvNT_6ParamsE,@"STO_CUDA_ENTRY STV_DEFAULT"
_ZN7cutlass13device_kernelIN5flash19enable_sm80_to_sm89INS1_16FlashAttnBwdSm80INS1_25CollectiveMainloopBwdSm80ILi1ELi1EN4cute5tupleIJNS5_1CILi32EEENS7_ILi64EEENS7_ILi256EEEEEENS_10bfloat16_tEfNS_4arch4Sm80ELb0ELb1ELb1ELb1ELb0ELb0ELb0ELb0ELi2ELi2ELi2ELi1ELb1EEENS1_24CollectiveEpilogueBwdGQAISB_fSE_Li256ELb1ELb0EEENS1_19SingleTileSchedulerILb1ELb0ELb0ELi64EEEEEEEEEvNT_6ParamsE:
        /* <DEDUP_REMOVED lines=18> */
.L_x_314:
        /* <DEDUP_REMOVED lines=8> */
.L_x_316:
[----:B------:R-:W-:Y:S02]  /*01a0*/  MOV R0, c[0x0][0x3ac] ;  /* 0x0000eb0000007a02 */ /* 0x000fe40000000f00 */
.L_x_315:
[----:B------:R-:W-:-:S06]  /*01b0*/  USHF.L.U32 UR9, UR6, 0x6, URZ ;  /* 0x0000000606097899 */ /* 0x000fcc000800063f */
[----:B-----5:R-:W-:-:S04]  /*01c0*/  ISETP.LE.AND P0, PT, R0, UR9, PT ;  /* 0x0000000900007c0c */ /* 0x020fc8000bf03270 */
[----:B------:R-:W-:-:S05]  /*01d0*/  SEL R0, R5, 0xffffffff, !P0 ;  /* 0xffffffff05007807 */ /* 0x000fca0004000000 */
[----:B------:R2:W-:Y:S01]  /*01e0*/  STL [R1+0xbc], R0 ;  /* 0x0000bc0001007387 */ /* 0x0005e20000100800 */
[----:B------:R-:W-:Y:S05]  /*01f0*/  BRA `(.L_x_317) ;  /* 0x0000012000007947 */ /* 0x000fea0003800000 */
.L_x_313:
[----:B--2-4-:R-:W-:-:S04]  /*0200*/  ISETP.NE.U32.AND P0, PT, RZ, c[0x0][0x3c8], PT ;  /* 0x0000f200ff007a0c */ /* 0x014fc80003f05070 */
[----:B------:R-:W-:-:S13]  /*0210*/  ISETP.NE.AND.EX P0, PT, RZ, c[0x0][0x3cc], PT, P0 ;  /* 0x0000f300ff007a0c */ /* 0x000fda0003f05300 */
[----:B------:R-:W-:Y:S05]  /*0220*/  @!P0 BRA `(.L_x_318) ;  /* 0x0000002000008947 */ /* 0x000fea0003800000 */
[----:B------:R1:W5:Y:S01]  /*0230*/  LDG.E R0, [R2.64] ;  /* 0x0000000a02007981 */ /* 0x000362000c1e1900 */
[----:B------:R-:W-:Y:S05]  /*0240*/  BRA `(.L_x_319) ;  /* 0x0000009000007947 */ /* 0x000fea0003800000 */
.L_x_318:
        /* <DEDUP_REMOVED lines=8> */
.L_x_320:
[----:B------:R-:W-:Y:S02]  /*02d0*/  MOV R0, c[0x0][0x3ac] ;  /* 0x0000eb0000007a02 */ /* 0x000fe40000000f00 */
.L_x_319:
[----:B------:R-:W-:-:S06]  /*02e0*/  USHF.L.U32 UR9, UR6, 0x6, URZ ;  /* 0x0000000606097899 */ /* 0x000fcc000800063f */
[----:B-----5:R-:W-:-:S04]  /*02f0*/  ISETP.LE.AND P0, PT, R0, UR9, PT ;  /* 0x0000000900007c0c */ /* 0x020fc8000bf03270 */
[----:B------:R-:W-:-:S05]  /*0300*/  SEL R0, R5, 0xffffffff, !P0 ;  /* 0xffffffff05007807 */ /* 0x000fca0004000000 */
[----:B------:R2:W-:Y:S04]  /*0310*/  STL [R1+0xbc], R0 ;  /* 0x0000bc0001007387 */ /* 0x0005e80000100800 */
.L_x_317:
        /* <DEDUP_REMOVED lines=8> */
[----:B------:R-:W-:-:S04]  /*03a0*/  ISETP.NE.U32.AND P2, PT, RZ, c[0x0][0x2d0], PT ;  /* 0x0000b400ff007a0c */ /* 0x000fc80003f45070 */
[----:B------:R-:W-:-:S05]  /*03b0*/  ISETP.NE.AND.EX P2, PT, RZ, c[0x0][0x2d4], PT, P2 ;  /* 0x0000b500ff007a0c */ /* 0x000fca0003f45320 */
[CC--:B-1----:R-:W-:Y:S02]  /*03c0*/  @P0 IMAD.WIDE R2, R144.reuse, R10.reuse, c[0x0][0x2d8] ;  /* 0x0000b60090020625 */ /* 0x0c2fe400078e020a */
[----:B--2---:R-:W2:Y:S04]  /*03d0*/  @P1 LDG.E R0, [R4.64] ;  /* 0x0000000a04001981 */ /* 0x004ea8000c1e1900 */
[----:B------:R1:W3:Y:S04]  /*03e0*/  @P0 LDG.E R8, [R2.64] ;  /* 0x0000000a02080981 */ /* 0x0002e8000c1e1900 */
[----:B------:R-:W4:Y:S01]  /*03f0*/  @P1 LDG.E R7, [R4.64] ;  /* 0x0000000a04071981 */ /* 0x000f22000c1e1900 */
[----:B-1----:R-:W-:-:S05]  /*0400*/  IMAD.WIDE R2, R144, R10, c[0x0][0x2d0] ;  /* 0x0000b40090027625 */ /* 0x002fca00078e020a */
[----:B------:R-:W5:Y:S01]  /*0410*/  @P2 LDG.E R6, [R2.64] ;  /* 0x0000000a02062981 */ /* 0x000f62000c1e1900 */
[----:B------:R-:W-:Y:S01]  /*0420*/  ULDC UR8, c[0x0][0x168] ;  /* 0x00005a0000087ab9 */ /* 0x000fe20000000800 */
[----:B------:R-:W-:Y:S01]  /*0430*/  CS2R R76, SRZ ;  /* 0x00000000004c7805 */ /* 0x000fe2000001ff00 */
[----:B------:R-:W-:Y:S01]  /*0440*/  ULDC UR15, c[0x0][0x198] ;  /* 0x00006600000f7ab9 */ /* 0x000fe20000000800 */
[----:B------:R-:W-:Y:S02]  /*0450*/  IMAD.MOV.U32 R11, RZ, RZ, RZ ;  /* 0x000000ffff0b7224 */ /* 0x000fe400078e00ff */
[----:B--2---:R-:W-:Y:S01]  /*0460*/  @P1 IMAD R0, R144, 0x20, R0 ;  /* 0x0000002090001824 */ /* 0x004fe200078e0200 */
[----:B---3--:R1:W2:Y:S01]  /*0470*/  @P0 R2UR UR8, R8 ;  /* 0x00000000080803c2 */ /* 0x0082a200000e0000 */
[--C-:B----4-:R-:W-:Y:S01]  /*0480*/  @P1 SHF.R.S32.HI R77, RZ, 0x1f, R7.reuse ;  /* 0x0000001fff4d1819 */ /* 0x110fe20000011407 */
[----:B------:R-:W-:Y:S02]  /*0490*/  @P1 IMAD.MOV.U32 R76, RZ, RZ, R7 ;  /* 0x000000ffff4c1224 */ /* 0x000fe400078e0007 */
[----:B-1----:R-:W-:-:S04]  /*04a0*/  @P1 SHF.R.S32.HI R8, RZ, 0x1f, R0 ;  /* 0x0000001fff081819 */ /* 0x002fc80000011400 */
[----:B------:R-:W-:Y:S02]  /*04b0*/  @P1 LEA.HI R0, R8, R0, RZ, 0x5 ;  /* 0x0000000008001211 */ /* 0x000fe400078f28ff */
[----:B------:R-:W-:Y:S02]  /*04c0*/  CS2R R8, SRZ ;  /* 0x0000000000087805 */ /* 0x000fe4000001ff00 */
[--C-:B-----5:R-:W-:Y:S01]  /*04d0*/  @P2 SHF.R.S32.HI R9, RZ, 0x1f, R6.reuse ;  /* 0x0000001fff092819 */ /* 0x120fe20000011406 */
[----:B------:R-:W-:Y:S01]  /*04e0*/  @P2 IMAD.MOV.U32 R8, RZ, RZ, R6 ;  /* 0x000000ffff082224 */ /* 0x000fe200078e0006 */
[----:B------:R-:W-:Y:S01]  /*04f0*/  @P1 LOP3.LUT R11, R0, 0xffffffe0, RZ, 0xc0, !PT ;  /* 0xffffffe0000b1812 */ /* 0x000fe200078ec0ff */
[----:B------:R-:W-:Y:S05]  /*0500*/  @P0 BRA `(.L_x_321) ;  /* 0x0000006000000947 */ /* 0x000fea0003800000 */
[----:B--2---:R-:W-:Y:S05]  /*0510*/  @!P1 BRA `(.L_x_321) ;  /* 0x0000005000009947 */ /* 0x004fea0003800000 */
[----:B------:R1:W2:Y:S04]  /*0520*/  LDG.E R0, [R4.64] ;  /* 0x0000000a04007981 */ /* 0x0002a8000c1e1900 */
[----:B-1----:R-:W3:Y:S01]  /*0530*/  LDG.E R4, [R4.64+0x4] ;  /* 0x0000040a04047981 */ /* 0x002ee2000c1e1900 */
[----:B--2---:R-:W1:Y:S08]  /*0540*/  R2UR UR8, R0 ;  /* 0x00000000000873c2 */ /* 0x004e7000000e0000 */
[----:B---3--:R-:W1:Y:S02]  /*0550*/  R2UR UR4, R4 ;  /* 0x00000000040473c2 */ /* 0x008e6400000e0000 */
[----:B-1----:R-:W-:-:S06]  /*0560*/  UIADD3 UR8, -UR8, UR4, URZ ;  /* 0x0000000408087290 */ /* 0x002fcc000fffe13f */
.L_x_321:
[----:B--2---:R-:W-:-:S04]  /*0570*/  ISETP.NE.U32.AND P0, PT, RZ, c[0x0][0x2e0], PT ;  /* 0x0000b800ff007a0c */ /* 0x004fc80003f05070 */
[----:B------:R-:W-:-:S13]  /*0580*/  ISETP.NE.AND.EX P0, PT, RZ, c[0x0][0x2e4], PT, P0 ;  /* 0x0000b900ff007a0c */ /* 0x000fda0003f05300 */
[----:B------:R-:W-:Y:S05]  /*0590*/  @!P0 BRA `(.L_x_322) ;  /* 0x0000004000008947 */ /* 0x000fea0003800000 */
[----:B------:R-:W-:-:S05]  /*05a0*/  IMAD.WIDE R2, R144, R10, c[0x0][0x2e0] ;  /* 0x0000b80090027625 */ /* 0x000fca00078e020a */
[----:B------:R-:W2:Y:S02]  /*05b0*/  LDG.E R0, [R2.64] ;  /* 0x0000000a02007981 */ /* 0x000ea4000c1e1900 */
[----:B--2---:R1:W2:Y:S02]  /*05c0*/  R2UR UR15, R0 ;  /* 0x00000000000f73c2 */ /* 0x0042a400000e0000 */
[----:B-12---:R-:W-:Y:S05]  /*05d0*/  BRA `(.L_x_323) ;  /* 0x0000006000007947 */ /* 0x006fea0003800000 */
.L_x_322:
[----:B------:R-:W-:Y:S05]  /*05e0*/  @!P2 BRA `(.L_x_323) ;  /* 0x000000500000a947 */ /* 0x000fea0003800000 */
[----:B------:R1:W2:Y:S04]  /*05f0*/  LDG.E R0, [R2.64] ;  /* 0x0000000a02007981 */ /* 0x0002a8000c1e1900 */
[----:B-1----:R-:W3:Y:S01]  /*0600*/  LDG.E R2, [R2.64+0x4] ;  /* 0x0000040a02027981 */ /* 0x002ee2000c1e1900 */
[----:B--2---:R-:W1:Y:S08]  /*0610*/  R2UR UR15, R0 ;  /* 0x00000000000f73c2 */ /* 0x004e7000000e0000 */
[----:B---3--:R-:W1:Y:S02]  /*0620*/  R2UR UR4, R2 ;  /* 0x00000000020473c2 */ /* 0x008e6400000e0000 */
[----:B-1----:R-:W-:-:S06]  /*0630*/  UIADD3 UR15, -UR15, UR4, URZ ;  /* 0x000000040f0f7290 */ /* 0x002fcc000fffe13f */
.L_x_323:
        /* <DEDUP_REMOVED lines=15> */
.L_x_324:
[----:B------:R-:W-:Y:S01]  /*0730*/  UIADD3 UR4, UR9, UR8, -UR15 ;  /* 0x0000000809047290 */ /* 0x000fe2000fffe80f */
[----:B------:R-:W-:Y:S01]  /*0740*/  PLOP3.LUT P3, PT, PT, PT, PT, 0x80, 0x0 ;  /* 0x000000000000781c */ /* 0x000fe20003f6f070 */
[----:B------:R-:W-:Y:S01]  /*0750*/  ULDC UR5, c[0x0][0x2a4] ;  /* 0x0000a90000057ab9 */ /* 0x000fe20000000800 */
[----:B------:R-:W-:Y:S01]  /*0760*/  CS2R R134, SRZ ;  /* 0x0000000000867805 */ /* 0x000fe2000001ff00 */
[----:B------:R-:W-:Y:S01]  /*0770*/  UIADD3 UR5, UR4, -UR5, URZ ;  /* 0x8000000504057290 */ /* 0x000fe2000fffe03f */
        /* <DEDUP_REMOVED lines=77> */
[----:B------:R-:W-:Y:S01]  /*0c50*/  IMAD.MOV.U32 R15, RZ, RZ, c[0x0][0x1d8] ;  /* 0x00007600ff0f7624 */ /* 0x000fe200078e00ff */
[----:B------:R-:W-:Y:S01]  /*0c60*/  LEA.HI R36, R31, R143, RZ, 0x3 ;  /* 0x0000008f1f247211 */ /* 0x000fe200078f18ff */
[----:B------:R-:W-:Y:S01]  /*0c70*/  UIADD3 UR14, -UR9, UR15, URZ ;  /* 0x0000000f090e7290 */ /* 0x000fe2000fffe13f */
[----:B------:R-:W-:Y:S01]  /*0c80*/  SEL R24, R29, RZ, !P2 ;  /* 0x000000ff1d187207 */ /* 0x000fe20005000000 */
[----:B------:R-:W-:Y:S01]  /*0c90*/  IMAD.MOV.U32 R17, RZ, RZ, c[0x0][0x1dc] ;  /* 0x00007700ff117624 */ /* 0x000fe200078e00ff */
[----:B------:R-:W-:Y:S01]  /*0ca0*/  LOP3.LUT R0, R36, 0xfffffff8, RZ, 0xc0, !PT ;  /* 0xfffffff824007812 */ /* 0x000fe200078ec0ff */
[----:B------:R-:W-:Y:S01]  /*0cb0*/  USHF.R.S32.HI UR13, URZ, 0x1f, UR12 ;  /* 0x0000001f3f0d7899 */ /* 0x000fe2000801140c */
[----:B------:R-:W-:Y:S01]  /*0cc0*/  SHF.R.S32.HI R43, RZ, 0x3, R36 ;  /* 0x00000003ff2b7819 */ /* 0x000fe20000011424 */
[----:B------:R-:W-:Y:S01]  /*0cd0*/  ULDC.64 UR4, c[0x0][0x178] ;  /* 0x00005e0000047ab9 */ /* 0x000fe20000000a00 */
[----:B------:R-:W-:Y:S01]  /*0ce0*/  SEL R19, R144, RZ, !P2 ;  /* 0x000000ff90137207 */ /* 0x000fe20005000000 */
[----:B------:R-:W-:Y:S01]  /*0cf0*/  IMAD.IADD R25, R143, 0x1, -R0 ;  /* 0x000000018f197824 */ /* 0x000fe200078e0a00 */
[----:B------:R-:W-:Y:S01]  /*0d00*/  SHF.R.S32.HI R13, RZ, 0x1f, R43 ;  /* 0x0000001fff0d7819 */ /* 0x000fe2000001142b */
[----:B------:R-:W-:Y:S01]  /*0d10*/  @P0 IMAD.HI.U32 R2, R142, c[0x0][0x24c], RZ ;  /* 0x000093008e020a27 */ /* 0x000fe200078e00ff */
[----:B------:R-:W-:Y:S01]  /*0d20*/  IADD3 R20, P2, R12, R11, RZ ;  /* 0x0000000b0c147210 */ /* 0x000fe20007f5e0ff */
[----:B------:R-:W-:Y:S01]  /*0d30*/  UIMAD UR16, UR13, UR4, URZ ;  /* 0x000000040d1072a4 */ /* 0x000fe2000f8e023f */
[----:B------:R-:W-:Y:S01]  /*0d40*/  IADD3 R14, P3, R43, R76, RZ ;  /* 0x0000004c2b0e7210 */ /* 0x000fe20007f7e0ff */
[----:B------:R-:W-:Y:S01]  /*0d50*/  UIMAD.WIDE.U32 UR18, UR12, UR4, URZ ;  /* 0x000000040c1272a5 */ /* 0x000fe2000f8e003f */
[----:B------:R-:W-:Y:S01]  /*0d60*/  @P0 SHF.R.U32.HI R10, RZ, c[0x0][0x250], R2 ;  /* 0x00009400ff0a0a19 */ /* 0x000fe20000011602 */
[----:B------:R-:W-:Y:S01]  /*0d70*/  IMAD.SHL.U32 R2, R25, 0x8, RZ ;  /* 0x0000000819027824 */ /* 0x000fe200078e00ff */
[----:B------:R-:W-:Y:S01]  /*0d80*/  IADD3 R6, P0, R43, R8, RZ ;  /* 0x000000082b067210 */ /* 0x000fe20007f1e0ff */
[----:B------:R-:W-:Y:S01]  /*0d90*/  IMAD R8, R24, c[0x0][0x1e8], RZ ;  /* 0x00007a0018087a24 */ /* 0x000fe200078e02ff */
[----:B------:R-:W-:Y:S01]  /*0da0*/  SHF.R.S32.HI R16, RZ, 0x1f, R10 ;  /* 0x0000001fff107819 */ /* 0x000fe2000001140a */
[----:B------:R-:W-:Y:S01]  /*0db0*/  UIMAD UR5, UR12, UR5, UR16 ;  /* 0x000000050c0572a4 */ /* 0x000fe2000f8e0210 */
[--C-:B------:R-:W-:Y:S01]  /*0dc0*/  SHF.R.S32.HI R3, RZ, 0x1f, R2.reuse ;  /* 0x0000001fff037819 */ /* 0x100fe20000011402 */
[----:B------:R-:W-:Y:S01]  /*0dd0*/  IMAD.X R7, R13, 0x1, R9, P0 ;  /* 0x000000010d077824 */ /* 0x000fe200000e0609 */
[----:B------:R-:W-:Y:S01]  /*0de0*/  IADD3 R34, R2, 0x40, RZ ;  /* 0x0000004002227810 */ /* 0x000fe20007ffe0ff */
[----:B------:R-:W-:Y:S01]  /*0df0*/  IMAD R0, R16, c[0x0][0x1e0], RZ ;  /* 0x0000780010007a24 */ /* 0x000fe200078e02ff */
[----:B------:R-:W-:Y:S01]  /*0e00*/  IADD3 R33, R2, 0x80, RZ ;  /* 0x0000008002217810 */ /* 0x000fe20007ffe0ff */
[----:B------:R-:W-:Y:S01]  /*0e10*/  IMAD.WIDE.U32 R4, R10, c[0x0][0x1e0], R2 ;  /* 0x000078000a047a25 */ /* 0x000fe200078e0002 */
[----:B------:R-:W-:Y:S01]  /*0e20*/  ISETP.GE.AND P6, PT, R34, c[0x0][0x1cc], PT ;  /* 0x0000730022007a0c */ /* 0x000fe20003fc6270 */
[----:B------:R-:W-:Y:S01]  /*0e30*/  UIADD3 UR5, UR19, UR5, URZ ;  /* 0x0000000513057290 */ /* 0x000fe2000fffe03f */
[----:B------:R-:W-:Y:S01]  /*0e40*/  ISETP.GE.AND P4, PT, R33, c[0x0][0x1cc], PT ;  /* 0x0000730021007a0c */ /* 0x000fe20003f86270 */
[----:B------:R-:W-:Y:S01]  /*0e50*/  IMAD R0, R10, c[0x0][0x1e4], R0 ;  /* 0x000079000a007a24 */ /* 0x000fe200078e0200 */
[CC--:B------:R-:W-:Y:S01]  /*0e60*/  LEA.HI R39, R31.reuse, R143.reuse, RZ, 0x4 ;  /* 0x0000008f1f277211 */ /* 0x0c0fe200078f20ff */
[----:B------:R-:W-:Y:S01]  /*0e70*/  IMAD.U32 R9, RZ, RZ, UR6 ;  /* 0x00000006ff097e24 */ /* 0x000fe2000f8e00ff */
[-C--:B------:R-:W-:Y:S01]  /*0e80*/  LEA.HI R30, R31, R143.reuse, RZ, 0x2 ;  /* 0x0000008f1f1e7211 */ /* 0x080fe200078f10ff */
[----:B------:R-:W-:Y:S01]  /*0e90*/  IMAD.IADD R5, R5, 0x1, R0 ;  /* 0x0000000105057824 */ /* 0x000fe200078e0200 */
[----:B------:R-:W-:Y:S01]  /*0ea0*/  IADD3 R32, R2, 0xc0, RZ ;  /* 0x000000c002207810 */ /* 0x000fe20007ffe0ff */
[----:B------:R-:W-:Y:S01]  /*0eb0*/  IMAD R0, R19, c[0x0][0x1ec], R8 ;  /* 0x00007b0013007a24 */ /* 0x000fe200078e0208 */
[----:B------:R-:W-:Y:S01]  /*0ec0*/  SHF.R.S32.HI R18, RZ, 0x4, R39 ;  /* 0x00000004ff127819 */ /* 0x000fe20000011427 */
[----:B------:R-:W-:Y:S01]  /*0ed0*/  IMAD.WIDE R8, R9, 0x40, R6 ;  /* 0x0000004009087825 */ /* 0x000fe200078e0206 */
[----:B------:R-:W-:Y:S01]  /*0ee0*/  SHF.R.S32.HI R28, RZ, 0x2, R30 ;  /* 0x00000002ff1c7819 */ /* 0x000fe2000001141e */
[----:B------:R-:W-:Y:S01]  /*0ef0*/  USHF.L.U32 UR16, UR12, 0x5, URZ ;  /* 0x000000050c107899 */ /* 0x000fe2000800063f */
[----:B------:R-:W-:Y:S01]  /*0f00*/  LEA.HI R37, R31, R143, RZ, 0x5 ;  /* 0x0000008f1f257211 */ /* 0x000fe200078f28ff */
        /* <DEDUP_REMOVED lines=18> */
[----:B------:R-:W-:Y:S01]  /*1030*/  CS2R R130, SRZ ;  /* 0x0000000000827805 */ /* 0x000fe2000001ff00 */
        /* <DEDUP_REMOVED lines=16> */
[----:B------:R-:W-:Y:S01]  /*1140*/  LEA R12, P0, R15, R4, 0x6 ;  /* 0x000000040f0c7211 */ /* 0x000fe200078030ff */
[----:B------:R-:W-:Y:S01]  /*1150*/  CS2R R116, SRZ ;  /* 0x0000000000747805 */ /* 0x000fe2000001ff00 */
[----:B------:R-:W-:Y:S01]  /*1160*/  LEA.HI.X.SX32 R23, R6, R11, 0x1, P2 ;  /* 0x0000000b06177211 */ /* 0x000fe200010f0eff */
[----:B------:R-:W-:Y:S01]  /*1170*/  IMAD.X R11, R13, 0x1, R77, P3 ;  /* 0x000000010d0b7824 */ /* 0x000fe200018e064d */
[----:B------:R-:W-:Y:S01]  /*1180*/  LOP3.LUT R6, R38, R7, R0, 0xf6, !PT ;  /* 0x0000000726067212 */ /* 0x000fe200078ef600 */
[----:B------:R-:W-:Y:S01]  /*1190*/  CS2R R114, SRZ ;  /* 0x0000000000727805 */ /* 0x000fe2000001ff00 */
[----:B------:R-:W-:Y:S01]  /*11a0*/  LEA.HI.X R13, R15, R5, R17, 0x6, P0 ;  /* 0x000000050f0d7211 */ /* 0x000fe200000f3411 */
[----:B------:R-:W-:Y:S01]  /*11b0*/  IMAD.MOV.U32 R17, RZ, RZ, c[0x0][0x2a8] ;  /* 0x0000aa00ff117624 */ /* 0x000fe200078e00ff */
[----:B------:R-:W-:Y:S01]  /*11c0*/  IADD3 R0, -R43, UR14, RZ ;  /* 0x0000000e2b007c10 */ /* 0x000fe2000fffe1ff */
[----:B------:R-:W-:Y:S01]  /*11d0*/  IMAD.SHL.U32 R41, R6, 0x2, RZ ;  /* 0x0000000206297824 */ /* 0x000fe200078e00ff */
[----:B------:R-:W-:Y:S01]  /*11e0*/  ISETP.GE.AND P0, PT, R2, c[0x0][0x1cc], PT ;  /* 0x0000730002007a0c */ /* 0x000fe20003f06270 */
[----:B------:R-:W-:Y:S01]  /*11f0*/  IMAD R6, R16, c[0x0][0x1b0], RZ ;  /* 0x00006c0010067a24 */ /* 0x000fe200078e02ff */
[----:B------:R-:W-:Y:S01]  /*1200*/  ISETP.LT.OR P3, PT, R0, 0x1, P6 ;  /* 0x000000010000780c */ /* 0x000fe20003761670 */
[----:B------:R-:W-:Y:S01]  /*1210*/  IMAD.WIDE.U32 R22, R142, c[0x0][0x238], R22 ;  /* 0x00008e008e167a25 */ /* 0x000fe200078e0016 */
[C---:B------:R-:W-:Y:S01]  /*1220*/  ISETP.LT.OR P2, PT, R0.reuse, 0x1, P0 ;  /* 0x000000010000780c */ /* 0x040fe20000741670 */
[----:B------:R-:W-:Y:S01]  /*1230*/  STL [R1+0x50], R41 ;  /* 0x0000502901007387 */ /* 0x000fe20000100800 */
[----:B------:R-:W-:Y:S01]  /*1240*/  ISETP.LT.OR P5, PT, R0, 0x1, P4 ;  /* 0x000000010000780c */ /* 0x000fe200027a1670 */
[----:B------:R-:W-:Y:S01]  /*1250*/  IMAD R16, R10, c[0x0][0x1b4], R6 ;  /* 0x00006d000a107a24 */ /* 0x000fe200078e0206 */
[----:B------:R-:W-:Y:S01]  /*1260*/  SHF.R.S32.HI R7, RZ, 0x1f, R30 ;  /* 0x0000001fff077819 */ /* 0x000fe2000001141e */
[----:B------:R-:W-:Y:S01]  /*1270*/  CS2R R112, SRZ ;  /* 0x0000000000707805 */ /* 0x000fe2000001ff00 */
[----:B------:R-:W-:Y:S01]  /*1280*/  LEA.HI R15, R39, R18, RZ, 0x1 ;  /* 0x00000012270f7211 */ /* 0x000fe200078f08ff */
[----:B------:R-:W-:Y:S01]  /*1290*/  CS2R R110, SRZ ;  /* 0x00000000006e7805 */ /* 0x000fe2000001ff00 */
[----:B------:R-:W-:Y:S01]  /*12a0*/  LEA.HI R7, R7, R28, RZ, 0x3 ;  /* 0x0000001c07077211 */ /* 0x000fe200078f18ff */
[----:B------:R-:W-:Y:S01]  /*12b0*/  CS2R R108, SRZ ;  /* 0x00000000006c7805 */ /* 0x000fe2000001ff00 */
[----:B------:R-:W-:Y:S01]  /*12c0*/  LOP3.LUT R15, R15, 0xfffffffe, RZ, 0xc0, !PT ;  /* 0xfffffffe0f0f7812 */ /* 0x000fe200078ec0ff */
[----:B------:R-:W-:Y:S01]  /*12d0*/  CS2R R106, SRZ ;  /* 0x00000000006a7805 */ /* 0x000fe2000001ff00 */
[----:B------:R-:W-:Y:S01]  /*12e0*/  ISETP.LT.OR P0, PT, R0, 0x21, P0 ;  /* 0x000000210000780c */ /* 0x000fe20000701670 */
[----:B------:R-:W-:Y:S01]  /*12f0*/  @!PT LDS RZ, [RZ] ;  /* 0x00000000fffff984 */ /* 0x000fe20000000800 */
[----:B------:R-:W-:Y:S01]  /*1300*/  @!PT LDS RZ, [RZ] ;  /* 0x00000000fffff984 */ /* 0x000fe20000000800 */
[----:B------:R-:W-:Y:S01]  /*1310*/  @!PT LDS RZ, [RZ] ;  /* 0x00000000fffff984 */ /* 0x000fe20000000800 */
[----:B------:R1:W-:Y:S01]  /*1320*/  LDGSTS.E.BYPASS.LTC128B.128 [R41+0x8080], [R4.64], !P2 ;  /* 0x0808000004297fae */ /* 0x0003e2000d101d4a */
[----:B------:R-:W-:Y:S01]  /*1330*/  ISETP.GE.AND P2, PT, R17, 0x1, PT ;  /* 0x000000011100780c */ /* 0x000fe20003f46270 */
[----:B------:R-:W-:Y:S01]  /*1340*/  IMAD.IADD R27, R18, 0x1, -R15 ;  /* 0x00000001121b7824 */ /* 0x000fe200078e0a0f */
[----:B------:R-:W-:Y:S01]  /*1350*/  LOP3.LUT R17, R7, 0xfffffff8, RZ, 0xc0, !PT ;  /* 0xfffffff807117812 */ /* 0x000fe200078ec0ff */
[----:B------:R1:W-:Y:S01]  /*1360*/  LDGSTS.E.BYPASS.LTC128B.128 [R41+0xa080], [R4.64+0x80], !P3 ;  /* 0x0a08008004297fae */ /* 0x0003e2000d901d4a */
[----:B------:R-:W-:Y:S01]  /*1370*/  ISETP.GE.AND P3, PT, R32, c[0x0][0x1cc], PT ;  /* 0x0000730020007a0c */ /* 0x000fe20003f66270 */
[----:B------:R-:W-:Y:S01]  /*1380*/  IMAD.WIDE.U32 R6, R10, c[0x0][0x1b0], R2 ;  /* 0x00006c000a067a25 */ /* 0x000fe200078e0002 */
[C---:B------:R-:W-:Y:S01]  /*1390*/  ISETP.LT.OR P6, PT, R0.reuse, 0x21, P6 ;  /* 0x000000210000780c */ /* 0x040fe200037c1670 */
[----:B------:R1:W-:Y:S01]  /*13a0*/  LDGSTS.E.BYPASS.LTC128B.128 [R41+0xc080], [R4.64+0x100], !P5 ;  /* 0x0c08010004297fae */ /* 0x0003e2000e901d4a */
[C---:B------:R-:W-:Y:S01]  /*13b0*/  ISETP.LT.OR P5, PT, R0.reuse, 0x1, P3 ;  /* 0x000000010000780c */ /* 0x040fe20001fa1670 */
[C---:B------:R-:W-:Y:S01]  /*13c0*/  IMAD R10, R11.reuse, c[0x0][0x178], RZ ;  /* 0x00005e000b0a7a24 */ /* 0x040fe200078e02ff */
[C---:B------:R-:W-:Y:S01]  /*13d0*/  ISETP.LT.OR P4, PT, R0.reuse, 0x21, P4 ;  /* 0x000000210000780c */ /* 0x040fe20002781670 */
[----:B------:R-:W-:Y:S01]  /*13e0*/  IMAD R11, R11, c[0x0][0x208], RZ ;  /* 0x000082000b0b7a24 */ /* 0x000fe200078e02ff */
[----:B------:R-:W-:Y:S01]  /*13f0*/  ISETP.LT.OR P3, PT, R0, 0x21, P3 ;  /* 0x000000210000780c */ /* 0x000fe20001f61670 */
[----:B------:R-:W-:Y:S01]  /*1400*/  IMAD.IADD R15, R28, 0x1, -R17 ;  /* 0x000000011c0f7824 */ /* 0x000fe200078e0a11 */
[----:B------:R-:W-:Y:S01]  /*1410*/  CS2R R104, SRZ ;  /* 0x0000000000687805 */ /* 0x000fe2000001ff00 */
[----:B------:R-:W-:Y:S01]  /*1420*/  IMAD.IADD R7, R7, 0x1, R16 ;  /* 0x0000000107077824 */ /* 0x000fe200078e0210 */
[----:B------:R-:W-:Y:S01]  /*1430*/  CS2R R102, SRZ ;  /* 0x0000000000667805 */ /* 0x000fe2000001ff00 */
[C---:B------:R-:W-:Y:S01]  /*1440*/  IMAD R18, R14.reuse, c[0x0][0x17c], R10 ;  /* 0x00005f000e127a24 */ /* 0x040fe200078e020a */
[----:B------:R-:W-:Y:S01]  /*1450*/  CS2R R100, SRZ ;  /* 0x0000000000647805 */ /* 0x000fe2000001ff00 */
[C---:B------:R-:W-:Y:S01]  /*1460*/  IMAD R28, R14.reuse, c[0x0][0x20c], R11 ;  /* 0x000083000e1c7a24 */ /* 0x040fe200078e020b */
[----:B------:R-:W-:Y:S01]  /*1470*/  CS2R R98, SRZ ;  /* 0x0000000000627805 */ /* 0x000fe2000001ff00 */
[C-C-:B------:R-:W-:Y:S01]  /*1480*/  IMAD.WIDE.U32 R10, R14.reuse, c[0x0][0x178], R2.reuse ;  /* 0x00005e000e0a7a25 */ /* 0x140fe200078e0002 */
[----:B------:R1:W-:Y:S01]  /*1490*/  LDGSTS.E.BYPASS.LTC128B.128 [R41+0xe080], [R4.64+0x180], !P5 ;  /* 0x0e08018004297fae */ /* 0x0003e2000e901d4a */
[C---:B------:R-:W-:Y:S01]  /*14a0*/  LOP3.LUT P5, RZ, R15.reuse, 0x4, RZ, 0xc0, !PT ;  /* 0x000000040fff7812 */ /* 0x040fe200078ac0ff */
[----:B------:R-:W-:Y:S01]  /*14b0*/  CS2R R96, SRZ ;  /* 0x0000000000607805 */ /* 0x000fe2000001ff00 */
[----:B------:R-:W-:Y:S01]  /*14c0*/  IMAD.WIDE.U32 R16, R14, c[0x0][0x208], R2 ;  /* 0x000082000e107a25 */ /* 0x000fe200078e0002 */
[----:B------:R2:W-:Y:S01]  /*14d0*/  LDGSTS.E.BYPASS.LTC128B.128 [R41+0x9080], [R12.64], !P0 ;  /* 0x090800000c297fae */ /* 0x0005e2000c101d4a */
[----:B------:R-:W-:Y:S01]  /*14e0*/  CS2R R94, SRZ ;  /* 0x00000000005e7805 */ /* 0x000fe2000001ff00 */
[----:B------:R-:W-:Y:S01]  /*14f0*/  CS2R R92, SRZ ;  /* 0x00000000005c7805 */ /* 0x000fe2000001ff00 */
[----:B------:R-:W-:Y:S01]  /*1500*/  IMAD.SHL.U32 R3, R15, 0x40, RZ ;  /* 0x000000400f037824 */ /* 0x000fe200078e00ff */
[----:B------:R2:W-:Y:S01]  /*1510*/  LDGSTS.E.BYPASS.LTC128B.128 [R41+0xb080], [R12.64+0x80], !P6 ;  /* 0x0b0800800c297fae */ /* 0x0005e2000f101d4a */
[----:B------:R-:W-:Y:S01]  /*1520*/  IMAD R14, R24, c[0x0][0x1b8], RZ ;  /* 0x00006e00180e7a24 */ /* 0x000fe200078e02ff */
[----:B------:R-:W-:Y:S01]  /*1530*/  ISETP.GE.AND P6, PT, R2, c[0x0][0x19c], PT ;  /* 0x0000670002007a0c */ /* 0x000fe20003fc6270 */
[----:B------:R-:W-:Y:S01]  /*1540*/  CS2R R90, SRZ ;  /* 0x00000000005a7805 */ /* 0x000fe2000001ff00 */
[----:B------:R-:W-:Y:S01]  /*1550*/  LOP3.LUT R3, R3, 0x1c0, RZ, 0xc0, !PT ;  /* 0x000001c003037812 */ /* 0x000fe200078ec0ff */
[----:B------:R-:W-:Y:S01]  /*1560*/  IMAD R14, R19, c[0x0][0x1bc], R14 ;  /* 0x00006f00130e7a24 */ /* 0x000fe200078e020e */
[----:B------:R2:W-:Y:S01]  /*1570*/  LDGSTS.E.BYPASS.LTC128B.128 [R41+0xd080], [R12.64+0x100], !P4 ;  /* 0x0d0801000c297fae */ /* 0x0005e2000e101d4a */
[----:B------:R-:W-:Y:S01]  /*1580*/  ISETP.GE.AND P4, PT, R34, c[0x0][0x19c], PT ;  /* 0x0000670022007a0c */ /* 0x000fe20003f86270 */
[----:B------:R-:W-:Y:S01]  /*1590*/  CS2R R88, SRZ ;  /* 0x0000000000587805 */ /* 0x000fe2000001ff00 */
[----:B------:R-:W-:Y:S01]  /*15a0*/  CS2R R86, SRZ ;  /* 0x0000000000567805 */ /* 0x000fe2000001ff00 */
[----:B------:R2:W-:Y:S01]  /*15b0*/  LDGSTS.E.BYPASS.LTC128B.128 [R41+0xf080], [R12.64+0x180], !P3 ;  /* 0x0f0801800c297fae */ /* 0x0005e2000d901d4a */
[----:B------:R-:W-:Y:S01]  /*15c0*/  ISETP.GE.AND P3, PT, R33, c[0x0][0x19c], PT ;  /* 0x0000670021007a0c */ /* 0x000fe20003f66270 */
[----:B------:R-:W-:Y:S01]  /*15d0*/  CS2R R84, SRZ ;  /* 0x0000000000547805 */ /* 0x000fe2000001ff00 */
[----:B------:R-:W-:Y:S01]  /*15e0*/  CS2R R82, SRZ ;  /* 0x0000000000527805 */ /* 0x000fe2000001ff00 */
[----:B------:R-:W0:Y:S01]  /*15f0*/  LDGDEPBAR ;  /* 0x00000000000079af */ /* 0x000e220000000000 */
[----:B------:R-:W-:Y:S01]  /*1600*/  CS2R R80, SRZ ;  /* 0x0000000000507805 */ /* 0x000fe2000001ff00 */
[----:B------:R-:W-:Y:S01]  /*1610*/  CS2R R78, SRZ ;  /* 0x00000000004e7805 */ /* 0x000fe2000001ff00 */
[----:B------:R-:W-:Y:S01]  /*1620*/  CS2R R76, SRZ ;  /* 0x00000000004c7805 */ /* 0x000fe2000001ff00 */
[----:B------:R-:W-:Y:S01]  /*1630*/  CS2R R74, SRZ ;  /* 0x00000000004a7805 */ /* 0x000fe2000001ff00 */
[----:B-1----:R-:W-:Y:S01]  /*1640*/  IMAD.WIDE.U32 R4, R19, c[0x0][0x1b8], R6 ;  /* 0x00006e0013047a25 */ /* 0x002fe200078e0006 */
[----:B------:R-:W-:Y:S01]  /*1650*/  CS2R R72, SRZ ;  /* 0x0000000000487805 */ /* 0x000fe2000001ff00 */
[----:B------:R-:W-:Y:S01]  /*1660*/  CS2R R70, SRZ ;  /* 0x0000000000467805 */ /* 0x000fe2000001ff00 */
[----:B------:R-:W-:Y:S01]  /*1670*/  CS2R R68, SRZ ;  /* 0x0000000000447805 */ /* 0x000fe2000001ff00 */
[----:B------:R-:W-:Y:S01]  /*1680*/  IMAD.SHL.U32 R6, R26, 0x8, RZ ;  /* 0x000000081a067824 */ /* 0x000fe200078e00ff */
[----:B------:R-:W-:Y:S01]  /*1690*/  CS2R R66, SRZ ;  /* 0x0000000000427805 */ /* 0x000fe2000001ff00 */
        /* <DEDUP_REMOVED lines=10> */
[----:B------:R-:W-:Y:S01]  /*1740*/  IMAD R14, R142, c[0x0][0x184], R14 ;  /* 0x000061008e0e7a24 */ /* 0x000fe200078e020e */
        /* <DEDUP_REMOVED lines=14> */
[----:B------:R-:W-:Y:S01]  /*1830*/  CS2R R50, SRZ ;  /* 0x0000000000327805 */ /* 0x000fe2000001ff00 */
[----:B------:R-:W-:Y:S01]  /*1840*/  IMAD.SHL.U32 R30, R24, 0x400, RZ ;  /* 0x00000400181e7824 */ /* 0x000fe200078e00ff */
[----:B------:R-:W-:Y:S01]  /*1850*/  UISETP.GT.AND UP1, UPT, UR6, -0x1, UPT ;  /* 0xffffffff0600788c */ /* 0x000fe2000bf24270 */
[----:B------:R-:W-:Y:S01]  /*1860*/  IMAD.IADD R3, R9, 0x1, R18 ;  /* 0x0000000109037824 */ /* 0x000fe200078e0212 */
[----:B------:R-:W-:Y:S01]  /*1870*/  SEL R18, R29, RZ, !P1 ;  /* 0x000000ff1d127207 */ /* 0x000fe20004800000 */
[----:B------:R-:W-:-:S02]  /*1880*/  IMAD.MOV.U32 R19, RZ, RZ, c[0x0][0x1a8] ;  /* 0x00006a00ff137624 */ /* 0x000fc400078e00ff */
[----:B------:R-:W-:Y:S01]  /*1890*/  IMAD R7, R5, 0x2, R30 ;  /* 0x0000000205077824 */ /* 0x000fe200078e021e */
[----:B------:R-:W-:Y:S01]  /*18a0*/  LEA.HI.X R5, R8, c[0x0][0x194], R3, 0x1, P0 ;  /* 0x0000650008057a11 */ /* 0x000fe200000f0c03 */
[----:B------:R-:W-:Y:S01]  /*18b0*/  IMAD.IADD R9, R11, 0x1, R14 ;  /* 0x000000010b097824 */ /* 0x000fe200078e020e */
[----:B------:R-:W-:Y:S01]  /*18c0*/  LEA R6, P0, R19, R4, 0x6 ;  /* 0x0000000413067211 */ /* 0x000fe200078030ff */
[----:B------:R-:W-:Y:S02]  /*18d0*/  IMAD.MOV.U32 R11, RZ, RZ, c[0x0][0x1ac] ;  /* 0x00006b00ff0b7624 */ /* 0x000fe400078e00ff */
[----:B------:R-:W-:Y:S02]  /*18e0*/  IMAD.IADD R3, R7, 0x1, R15 ;  /* 0x0000000107037824 */ /* 0x000fe400078e020f */
[----:B------:R-:W-:Y:S01]  /*18f0*/  IMAD.MOV.U32 R8, RZ, RZ, R10 ;  /* 0x000000ffff087224 */ /* 0x000fe200078e000a */
[----:B------:R-:W-:Y:S01]  /*1900*/  LEA.HI.X R7, R19, R5, R11, 0x6, P0 ;  /* 0x0000000513077211 */ /* 0x000fe200000f340b */
[----:B------:R-:W-:Y:S01]  /*1910*/  IMAD.SHL.U32 R10, R3, 0x2, RZ ;  /* 0x00000002030a7824 */ /* 0x000fe200078e00ff */
[----:B------:R-:W-:Y:S01]  /*1920*/  ISETP.LT.OR P0, PT, R0, 0x1, P6 ;  /* 0x000000010000780c */ /* 0x000fe20003701670 */
[----:B--2---:R-:W-:Y:S01]  /*1930*/  IMAD R12, R18, c[0x0][0x188], RZ ;  /* 0x00006200120c7a24 */ /* 0x004fe200078e02ff */
[----:B------:R-:W-:Y:S01]  /*1940*/  SEL R19, R144, RZ, !P1 ;  /* 0x000000ff90137207 */ /* 0x000fe20004800000 */
[----:B------:R-:W-:Y:S01]  /*1950*/  IMAD.U32 R11, RZ, RZ, UR19 ;  /* 0x00000013ff0b7e24 */ /* 0x000fe2000f8e00ff */
[----:B------:R-:W-:Y:S01]  /*1960*/  ISETP.LT.OR P1, PT, R0, 0x1, P4 ;  /* 0x000000010000780c */ /* 0x000fe20002721670 */
[----:B------:R1:W-:Y:S01]  /*1970*/  STL [R1+0x64], R10 ;  /* 0x0000640a01007387 */ /* 0x0003e20000100800 */
[----:B------:R-:W-:Y:S01]  /*1980*/  IADD3 R3, R10, 0x14180, RZ ;  /* 0x000141800a037810 */ /* 0x000fe20007ffe0ff */
[C---:B------:R-:W-:Y:S01]  /*1990*/  IMAD R12, R19.reuse, c[0x0][0x18c], R12 ;  /* 0x00006300130c7a24 */ /* 0x040fe200078e020c */
[----:B------:R-:W-:Y:S01]  /*19a0*/  ISETP.LT.OR P4, PT, R0, 0x21, P4 ;  /* 0x000000210000780c */ /* 0x000fe20002781670 */
[----:B------:R-:W-:-:S04]  /*19b0*/  IMAD.WIDE.U32 R14, R19, c[0x0][0x188], R8 ;  /* 0x00006200130e7a25 */ /* 0x000fc800078e0008 */
[----:B------:R2:W-:Y:S01]  /*19c0*/  LDGSTS.E.BYPASS.LTC128B.128 [R41+0x80], [R4.64], !P0 ;  /* 0x0008000004297fae */ /* 0x0005e2000c101d4a */
[C---:B------:R-:W-:Y:S01]  /*19d0*/  ISETP.LT.OR P0, PT, R0.reuse, 0x1, P3 ;  /* 0x000000010000780c */ /* 0x040fe20001f01670 */
[----:B------:R-:W-:Y:S01]  /*19e0*/  IMAD.U32 R11, RZ, RZ, UR5 ;  /* 0x00000005ff0b7e24 */ /* 0x000fe2000f8e00ff */
[----:B------:R-:W-:Y:S01]  /*19f0*/  ISETP.LT.OR P3, PT, R0, 0x21, P3 ;  /* 0x000000210000780c */ /* 0x000fe20001f61670 */
[----:B------:R2:W-:Y:S01]  /*1a00*/  LDGSTS.E.BYPASS.LTC128B.128 [R41+0x2080], [R4.64+0x80], !P1 ;  /* 0x0208008004297fae */ /* 0x0005e2000c901d4a */
[----:B------:R-:W-:Y:S01]  /*1a10*/  ISETP.GE.AND P1, PT, R32, c[0x0][0x19c], PT ;  /* 0x0000670020007a0c */ /* 0x000fe20003f26270 */
[----:B------:R-:W-:Y:S02]  /*1a20*/  IMAD.IADD R13, R15, 0x1, R12 ;  /* 0x000000010f0d7824 */ /* 0x000fe400078e020c */
[----:B------:R-:W-:Y:S02]  /*1a30*/  IMAD.MOV.U32 R8, RZ, RZ, R16 ;  /* 0x000000ffff087224 */ /* 0x000fe400078e0010 */
[----:B------:R-:W-:-:S02]  /*1a40*/  IMAD.IADD R9, R17, 0x1, R28 ;  /* 0x0000000111097824 */ /* 0x000fc400078e021c */
[C---:B------:R-:W-:Y:S02]  /*1a50*/  IMAD R17, R40.reuse, c[0x0][0x270], RZ ;  /* 0x00009c0028117a24 */ /* 0x040fe400078e02ff */
[----:B------:R2:W-:Y:S01]  /*1a60*/  LDGSTS.E.BYPASS.LTC128B.128 [R41+0x4080], [R4.64+0x100], !P0 ;  /* 0x0408010004297fae */ /* 0x0005e2000c101d4a */
[----:B------:R-:W-:Y:S01]  /*1a70*/  IMAD R28, R40, c[0x0][0x288], RZ ;  /* 0x0000a200281c7a24 */ /* 0x000fe200078e02ff */
[----:B-1----:R-:W-:Y:S01]  /*1a80*/  IADD3 R10, R10, 0x141c0, RZ ;  /* 0x000141c00a0a7810 */ /* 0x002fe20007ffe0ff */
[----:B------:R-:W-:Y:S01]  /*1a90*/  IMAD R29, R40, c[0x0][0x238], RZ ;  /* 0x00008e00281d7a24 */ /* 0x000fe200078e02ff */
[----:B------:R-:W-:Y:S01]  /*1aa0*/  @P5 IADD3 R10, R3, -0x40, RZ ;  /* 0xffffffc0030a5810 */ /* 0x000fe20007ffe0ff */
[----:B------:R-:W-:Y:S01]  /*1ab0*/  IMAD R17, R142, c[0x0][0x274], R17 ;  /* 0x00009d008e117a24 */ /* 0x000fe200078e0211 */
[----:B------:R-:W-:Y:S01]  /*1ac0*/  ISETP.LT.OR P5, PT, R0, 0x21, P6 ;  /* 0x000000210000780c */ /* 0x000fe200037a1670 */
[----:B------:R-:W-:Y:S01]  /*1ad0*/  IMAD R28, R142, c[0x0][0x28c], R28 ;  /* 0x0000a3008e1c7a24 */ /* 0x000fe200078e021c */
[C---:B------:R-:W-:Y:S01]  /*1ae0*/  ISETP.LT.OR P6, PT, R0.reuse, 0x1, P1 ;  /* 0x000000010000780c */ /* 0x040fe20000fc1670 */
[----:B------:R1:W-:Y:S01]  /*1af0*/  STL [R1+0x68], R10 ;  /* 0x0000680a01007387 */ /* 0x0003e20000100800 */
[----:B------:R-:W-:Y:S01]  /*1b00*/  ISETP.LT.OR P1, PT, R0, 0x21, P1 ;  /* 0x000000210000780c */ /* 0x000fe20000f21670 */
[----:B------:R-:W-:-:S02]  /*1b10*/  IMAD.SHL.U32 R0, R25, 0x40, RZ ;  /* 0x0000004019007824 */ /* 0x000fc400078e00ff */
[----:B------:R3:W-:Y:S01]  /*1b20*/  STL.64 [R1+0xa0], R14 ;  /* 0x0000a00e01007387 */ /* 0x0007e20000100a00 */
[----:B------:R-:W-:Y:S02]  /*1b30*/  IMAD R29, R142, c[0x0][0x23c], R29 ;  /* 0x00008f008e1d7a24 */ /* 0x000fe400078e021d */
[----:B------:R-:W-:Y:S01]  /*1b40*/  LOP3.LUT R16, R0, 0x1c0, RZ, 0xc0, !PT ;  /* 0x000001c000107812 */ /* 0x000fe200078ec0ff */
[----:B------:R4:W-:Y:S01]  /*1b50*/  STL [R1+0xb8], R13 ;  /* 0x0000b80d01007387 */ /* 0x0009e20000100800 */
[----:B------:R-:W-:-:S03]  /*1b60*/  IMAD.WIDE.U32 R8, R142, c[0x0][0x210], R8 ;  /* 0x000084008e087a25 */ /* 0x000fc600078e0008 */
[----:B------:R2:W-:Y:S01]  /*1b70*/  LDGSTS.E.BYPASS.LTC128B.128 [R41+0x6080], [R4.64+0x180], !P6 ;  /* 0x0608018004297fae */ /* 0x0005e2000f101d4a */
[----:B------:R-:W-:-:S03]  /*1b80*/  LOP3.LUT P6, RZ, R25, 0x2, RZ, 0xc0, !PT ;  /* 0x0000000219ff7812 */ /* 0x000fc600078cc0ff */
[----:B------:R5:W-:Y:S01]  /*1b90*/  LDGSTS.E.BYPASS.LTC128B.128 [R41+0x1080], [R6.64], !P5 ;  /* 0x0108000006297fae */ /* 0x000be2000e901d4a */
[----:B------:R-:W-:-:S03]  /*1ba0*/  ISETP.GE.AND P5, PT, R2, c[0x0][0x16c], PT ;  /* 0x00005b0002007a0c */ /* 0x000fc60003fa6270 */
[----:B------:R5:W-:Y:S01]  /*1bb0*/  LDGSTS.E.BYPASS.LTC128B.128 [R41+0x3080], [R6.64+0x80], !P4 ;  /* 0x0308008006297fae */ /* 0x000be2000e101d4a */
[----:B------:R-:W-:-:S03]  /*1bc0*/  ISETP.GE.AND P4, PT, R2, c[0x0][0x1fc], PT ;  /* 0x00007f0002007a0c */ /* 0x000fc60003f86270 */
[----:B------:R5:W-:Y:S01]  /*1bd0*/  LDGSTS.E.BYPASS.LTC128B.128 [R41+0x5080], [R6.64+0x100], !P3 ;  /* 0x0508010006297fae */ /* 0x000be2000d901d4a */
[----:B-1----:R-:W-:Y:S01]  /*1be0*/  IMAD.U32 R10, RZ, RZ, UR18 ;  /* 0x00000012ff0a7e24 */ /* 0x002fe2000f8e00ff */
[----:B------:R-:W-:Y:S02]  /*1bf0*/  LOP3.LUT P3, RZ, R25, 0x4, RZ, 0xc0, !PT ;  /* 0x0000000419ff7812 */ /* 0x000fe4000786c0ff */
[----:B------:R5:W-:Y:S01]  /*1c00*/  LDGSTS.E.BYPASS.LTC128B.128 [R41+0x7080], [R6.64+0x180], !P1 ;  /* 0x0708018006297fae */ /* 0x000be2000c901d4a */
[----:B------:R-:W-:Y:S02]  /*1c10*/  SHF.R.U32.HI R25, RZ, 0x3, R16 ;  /* 0x00000003ff197819 */ /* 0x000fe40000011610 */
[----:B------:R-:W-:Y:S01]  /*1c20*/  LEA R3, P0, R10, R14, 0x5 ;  /* 0x0000000e0a037211 */ /* 0x000fe200078028ff */
[----:B------:R-:W0:Y:S01]  /*1c30*/  LDGDEPBAR ;  /* 0x00000000000079af */ /* 0x000e220000000000 */
[----:B---3--:R-:W-:Y:S02]  /*1c40*/  IMAD.WIDE.U32 R14, R142, c[0x0][0x270], R20 ;  /* 0x00009c008e0e7a25 */ /* 0x008fe400078e0014 */
[----:B------:R-:W-:-:S02]  /*1c50*/  LEA.HI.X R10, R10, R13, R11, 0x5, P0 ;  /* 0x0000000d0a0a7211 */ /* 0x000fc400000f2c0b */
[C---:B------:R-:W-:Y:S01]  /*1c60*/  LEA R12, P0, R3.reuse, c[0x0][0x160], 0x1 ;  /* 0x00005800030c7a11 */ /* 0x040fe200078008ff */
[----:B------:R-:W-:Y:S02]  /*1c70*/  IMAD R11, R40, c[0x0][0x210], RZ ;  /* 0x00008400280b7a24 */ /* 0x000fe400078e02ff */
[----:B------:R-:W-:Y:S01]  /*1c80*/  IMAD.WIDE.U32 R20, R142, c[0x0][0x288], R20 ;  /* 0x0000a2008e147a25 */ /* 0x000fe200078e0014 */
[----:B----4-:R-:W-:Y:S02]  /*1c90*/  LEA.HI.X R13, R3, c[0x0][0x164], R10, 0x1, P0 ;  /* 0x00005900030d7a11 */ /* 0x010fe400000f0c0a */
[----:B------:R-:W-:Y:S01]  /*1ca0*/  LOP3.LUT R3, R16, 0x8, R36, 0xf8, !PT ;  /* 0x0000000810037812 */ /* 0x000fe200078ef824 */
[----:B------:R-:W-:Y:S01]  /*1cb0*/  IMAD R11, R142, c[0x0][0x214], R11 ;  /* 0x000085008e0b7a24 */ /* 0x000fe200078e020b */
[----:B------:R-:W-:Y:S01]  /*1cc0*/  ISETP.LT.AND P0, PT, R43, UR4, PT ;  /* 0x000000042b007c0c */ /* 0x000fe2000bf01270 */
[----:B------:R-:W-:Y:S01]  /*1cd0*/  IMAD.MOV.U32 R142, RZ, RZ, 0x20 ;  /* 0x00000020ff8e7424 */ /* 0x000fe200078e00ff */
[----:B------:R-:W-:Y:S01]  /*1ce0*/  LOP3.LUT R3, R3, R25, RZ, 0x3c, !PT ;  /* 0x0000001903037212 */ /* 0x000fe200078e3cff */
[----:B--2---:R-:W-:Y:S01]  /*1cf0*/  IMAD R4, R27, 0x800, R38 ;  /* 0x000008001b047824 */ /* 0x004fe200078e0226 */
[----:B------:R-:W-:Y:S01]  /*1d00*/  ISETP.GE.OR P1, PT, R2, c[0x0][0x16c], !P0 ;  /* 0x00005b0002007a0c */ /* 0x000fe20004726670 */
[----:B------:R-:W-:Y:S01]  /*1d10*/  ULDC.64 UR4, c[0x0][0x208] ;  /* 0x0000820000047ab9 */ /* 0x000fe20000000a00 */
[----:B------:R-:W-:Y:S01]  /*1d20*/  SEL R0, R142, 0xffffffe0, !P6 ;  /* 0xffffffe08e007807 */ /* 0x000fe20007000000 */
[----:B------:R-:W-:Y:S01]  /*1d30*/  IMAD.IADD R5, R9, 0x1, R11 ;  /* 0x0000000109057824 */ /* 0x000fe200078e020b */
[----:B------:R-:W-:Y:S01]  /*1d40*/  ISETP.GE.OR P6, PT, R2, c[0x0][0x1fc], !P0 ;  /* 0x00007f0002007a0c */ /* 0x000fe200047c6670 */
[----:B------:R-:W-:Y:S01]  /*1d50*/  IMAD.IADD R2, R4, 0x1, R3 ;  /* 0x0000000104027824 */ /* 0x000fe200078e0203 */
[----:B------:R-:W-:Y:S01]  /*1d60*/  USHF.L.U64.HI UR5, UR4, UR17, UR5 ;  /* 0x0000001104057299 */ /* 0x000fe20008010205 */
[----:B------:R-:W-:-:S04]  /*1d70*/  DEPBAR.LE SB0, 0x1 ;  /* 0x000080400000791a */ /* 0x000fc80000000000 */
[----:B-----5:R-:W-:Y:S01]  /*1d80*/  IMAD.MOV.U32 R7, RZ, RZ, 0x40 ;  /* 0x00000040ff077424 */ /* 0x020fe200078e00ff */
[----:B------:R-:W-:Y:S01]  /*1d90*/  USHF.L.U32 UR4, UR4, 0x5, URZ ;  /* 0x0000000504047899 */ /* 0x000fe2000800063f */
[----:B------:R-:W-:Y:S01]  /*1da0*/  IMAD.SHL.U32 R48, R2, 0x2, RZ ;  /* 0x0000000202307824 */ /* 0x000fe200078e00ff */
[----:B------:R-:W-:Y:S01]  /*1db0*/  BAR.SYNC.DEFER_BLOCKING 0x0 ;  /* 0x0000000000007b1d */ /* 0x000fe20000010000 */
[----:B------:R-:W-:Y:S01]  /*1dc0*/  IMAD.MOV.U32 R4, RZ, RZ, R8 ;  /* 0x000000ffff047224 */ /* 0x000fe200078e0008 */
[----:B------:R-:W-:Y:S01]  /*1dd0*/  SEL R2, R7, 0xffffffc0, !P3 ;  /* 0xffffffc007027807 */ /* 0x000fe20005800000 */
[----:B------:R-:W-:Y:S01]  /*1de0*/  IMAD.IADD R47, R48, 0x1, R0 ;  /* 0x00000001302f7824 */ /* 0x000fe200078e0200 */
[----:B------:R-:W-:Y:S01]  /*1df0*/  ISETP.GE.OR P3, PT, R34, c[0x0][0x16c], !P0 ;  /* 0x00005b0022007a0c */ /* 0x000fe20004766670 */
[----:B------:R-:W-:Y:S01]  /*1e00*/  IMAD R3, R18, c[0x0][0x218], RZ ;  /* 0x0000860012037a24 */ /* 0x000fe200078e02ff */
[----:B------:R-:W-:Y:S01]  /*1e10*/  UIMAD UR5, UR5, UR12, URZ ;  /* 0x0000000c050572a4 */ /* 0x000fe2000f8e023f */
[----:B------:R-:W-:Y:S01]  /*1e20*/  IMAD.IADD R46, R48, 0x1, R2 ;  /* 0x00000001302e7824 */ /* 0x000fe200078e0202 */
[----:B------:R-:W-:Y:S01]  /*1e30*/  SHF.R.S32.HI R0, RZ, 0x1f, R26 ;  /* 0x0000001fff007819 */ /* 0x000fe2000001141a */
[----:B------:R-:W-:Y:S01]  /*1e40*/  IMAD.IADD R40, R2, 0x1, R47 ;  /* 0x0000000102287824 */ /* 0x000fe200078e022f */
[----:B------:R-:W-:Y:S01]  /*1e50*/  UIMAD UR5, UR13, UR4, UR5 ;  /* 0x000000040d0572a4 */ /* 0x000fe2000f8e0205 */
[C---:B------:R-:W-:Y:S01]  /*1e60*/  IMAD R3, R19.reuse, c[0x0][0x21c], R3 ;  /* 0x0000870013037a24 */ /* 0x040fe200078e0203 */
[----:B------:R-:W-:Y:S01]  /*1e70*/  LEA.HI R0, R0, R26, RZ, 0x2 ;  /* 0x0000001a00007211 */ /* 0x000fe200078f10ff */
[----:B------:R-:W-:Y:S01]  /*1e80*/  IMAD.WIDE.U32 R44, R19, c[0x0][0x218], R4 ;  /* 0x00008600132c7a25 */ /* 0x000fe200078e0004 */
[----:B------:R-:W-:Y:S01]  /*1e90*/  STL [R1+0x28], R48 ;  /* 0x0000283001007387 */ /* 0x000fe20000100800 */
[----:B------:R-:W-:-:S02]  /*1ea0*/  SEL R38, RZ, 0x1, P5 ;  /* 0x00000001ff267807 */ /* 0x000fc40002800000 */
[----:B------:R-:W-:Y:S01]  /*1eb0*/  IMAD.U32 R6, RZ, RZ, UR4 ;  /* 0x00000004ff067e24 */ /* 0x000fe2000f8e00ff */
[----:B------:R-:W-:Y:S01]  /*1ec0*/  STL [R1+0x2c], R47 ;  /* 0x00002c2f01007387 */ /* 0x000fe20000100800 */
[----:B------:R-:W-:Y:S01]  /*1ed0*/  IMAD.IADD R43, R45, 0x1, R3 ;  /* 0x000000012d2b7824 */ /* 0x000fe200078e0203 */
[----:B------:R-:W-:Y:S01]  /*1ee0*/  LOP3.LUT R3, R0, 0x1ffffffc, RZ, 0xc0, !PT ;  /* 0x1ffffffc00037812 */ /* 0x000fe200078ec0ff */
[----:B------:R-:W-:Y:S01]  /*1ef0*/  IMAD.MOV.U32 R42, RZ, RZ, R44 ;  /* 0x000000ffff2a7224 */ /* 0x000fe200078e002c */
[----:B------:R1:W-:Y:S01]  /*1f00*/  STL.64 [R1+0x98], R44 ;  /* 0x0000982c01007387 */ /* 0x0003e20000100a00 */
[----:B------:R-:W-:Y:S01]  /*1f10*/  IMAD.IADD R9, R15, 0x1, R17 ;  /* 0x000000010f097824 */ /* 0x000fe200078e0211 */
[----:B------:R-:W-:Y:S01]  /*1f20*/  USHF.R.S32.HI UR4, URZ, 0x1f, UR16 ;  /* 0x0000001f3f047899 */ /* 0x000fe20008011410 */
[----:B------:R-:W-:Y:S01]  /*1f30*/  IMAD.WIDE.U32 R6, R6, UR12, R42 ;  /* 0x0000000c06067c25 */ /* 0x000fe2000f8e002a */
[----:B------:R-:W2:Y:S01]  /*1f40*/  LDSM.16.M88.4 R164, [R48+0x8080] ;  /* 0x0080800030a4783b */ /* 0x000ea20000000200 */
[----:B------:R-:W-:-:S02]  /*1f50*/  ISETP.GE.AND P5, PT, R33, c[0x0][0x16c], PT ;  /* 0x00005b0021007a0c */ /* 0x000fc40003fa6270 */
[----:B------:R-:W-:Y:S01]  /*1f60*/  IMAD.MOV.U32 R8, RZ, RZ, R14 ;  /* 0x000000ffff087224 */ /* 0x000fe200078e000e */
[----:B------:R-:W3:Y:S01]  /*1f70*/  LDSM.16.M88.4 R168, [R47+0x8080] ;  /* 0x008080002fa8783b */ /* 0x000ee20000000200 */
[----:B------:R-:W-:Y:S01]  /*1f80*/  IADD3 R0, R7, UR5, RZ ;  /* 0x0000000507007c10 */ /* 0x000fe2000fffe0ff */
[----:B------:R-:W-:Y:S01]  /*1f90*/  IMAD.IADD R15, R21, 0x1, R28 ;  /* 0x00000001150f7824 */ /* 0x000fe200078e021c */
[----:B------:R-:W-:Y:S01]  /*1fa0*/  SEL R28, RZ, 0x4, P5 ;  /* 0x00000004ff1c7807 */ /* 0x000fe20002800000 */
[----:B------:R-:W4:Y:S01]  /*1fb0*/  LDSM.16.M88.4 R172, [R46+0x8080] ;  /* 0x008080002eac783b */ /* 0x000f220000000200 */
[----:B------:R-:W-:Y:S01]  /*1fc0*/  IMAD.IADD R11, R23, 0x1, R29 ;  /* 0x00000001170b7824 */ /* 0x000fe200078e021d */
[----:B------:R-:W-:Y:S01]  /*1fd0*/  ISETP.GE.AND P5, PT, R34, c[0x0][0x1fc], PT ;  /* 0x00007f0022007a0c */ /* 0x000fe20003fa6270 */
[----:B------:R-:W-:Y:S01]  /*1fe0*/  IMAD.IADD R26, R26, 0x1, -R3 ;  /* 0x000000011a1a7824 */ /* 0x000fe200078e0a03 */
[----:B------:R-:W2:Y:S01]  /*1ff0*/  LDSM.16.M88.4 R176, [R40+0x8080] ;  /* 0x0080800028b0783b */ /* 0x000ea20000000200 */
[----:B------:R-:W-:Y:S01]  /*2000*/  IMAD.MOV.U32 R14, RZ, RZ, R20 ;  /* 0x000000ffff0e7224 */ /* 0x000fe200078e0014 */
[----:B------:R-:W-:Y:S01]  /*2010*/  SEL R20, RZ, 0xffffffff, P5 ;  /* 0xffffffffff147807 */ /* 0x000fe20002800000 */
[----:B------:R-:W-:Y:S01]  /*2020*/  IMAD.MOV.U32 R10, RZ, RZ, R22 ;  /* 0x000000ffff0a7224 */ /* 0x000fe200078e0016 */
[----:B------:R-:W2:Y:S01]  /*2030*/  LDSM.16.M88.4 R180, [R48+0xa080] ;  /* 0x00a0800030b4783b */ /* 0x000ea20000000200 */
[----:B------:R-:W-:Y:S01]  /*2040*/  ISETP.GE.OR P5, PT, R34, c[0x0][0x1fc], !P0 ;  /* 0x00007f0022007a0c */ /* 0x000fe200047a6670 */
[----:B------:R-:W-:Y:S01]  /*2050*/  UIADD3 UR5, UR15, 0x1, -UR9 ;  /* 0x000000010f057890 */ /* 0x000fe2000fffe809 */
[----:B------:R-:W-:Y:S01]  /*2060*/  IMAD.WIDE.U32 R144, R19, c[0x0][0x240], R10 ;  /* 0x0000900013907a25 */ /* 0x000fe200078e000a */
[----:B------:R-:W2:Y:S01]  /*2070*/  LDSM.16.M88.4 R184, [R47+0xa080] ;  /* 0x00a080002fb8783b */ /* 0x000ea20000000200 */
[----:B------:R-:W-:Y:S01]  /*2080*/  SEL R29, RZ, 0x1, P4 ;  /* 0x00000001ff1d7807 */ /* 0x000fe20002000000 */
[----:B------:R-:W-:Y:S01]  /*2090*/  UIADD3 UR15, UR15, -UR8, URZ ;  /* 0x800000080f0f7290 */ /* 0x000fe2000fffe03f */
[----:B------:R-:W-:Y:S01]  /*20a0*/  ISETP.GE.AND P4, PT, R33, c[0x0][0x1fc], PT ;  /* 0x00007f0021007a0c */ /* 0x000fe20003f86270 */
[----:B------:R-:W2:Y:S01]  /*20b0*/  LDSM.16.M88.4 R188, [R46+0xa080] ;  /* 0x00a080002ebc783b */ /* 0x000ea20000000200 */
[----:B-1----:R-:W-:-:S02]  /*20c0*/  CS2R R44, SRZ ;  /* 0x00000000002c7805 */ /* 0x002fc4000001ff00 */
[----:B------:R-:W-:Y:S01]  /*20d0*/  SEL R22, RZ, 0x4, P4 ;  /* 0x00000004ff167807 */ /* 0x000fe20002000000 */
[----:B------:R-:W1:Y:S01]  /*20e0*/  LDSM.16.M88.4 R192, [R40+0xa080] ;  /* 0x00a0800028c0783b */ /* 0x000e620000000200 */
[----:B------:R-:W-:-:S03]  /*20f0*/  ISETP.GE.OR P4, PT, R33, c[0x0][0x1fc], !P0 ;  /* 0x00007f0021007a0c */ /* 0x000fc60004786670 */
        /* <DEDUP_REMOVED lines=9> */
[----:B------:R2:W-:Y:S01]  /*2190*/  STL [R1+0x34], R46 ;  /* 0x0000342e01007387 */ /* 0x0005e20000100800 */
[----:B-----5:R-:W-:-:S03]  /*21a0*/  CS2R R48, SRZ ;  /* 0x0000000000307805 */ /* 0x020fc6000001ff00 */
[----:B------:R-:W-:Y:S04]  /*21b0*/  STL [R1+0x30], R40 ;  /* 0x0000302801007387 */ /* 0x000fe80000100800 */
[----:B------:R5:W-:Y:S04]  /*21c0*/  STL.64 [R1+0x80], R42 ;  /* 0x0000802a01007387 */ /* 0x000be80000100a00 */
[----:B------:R-:W-:Y:S01]  /*21d0*/  @!PT LDS RZ, [RZ] ;  /* 0x00000000fffff984 */ /* 0x000fe20000000800 */
[----:B------:R-:W-:Y:S01]  /*21e0*/  @!PT LDS RZ, [RZ] ;  /* 0x00000000fffff984 */ /* 0x000fe20000000800 */
[----:B------:R-:W-:Y:S01]  /*21f0*/  @!PT LDS RZ, [RZ] ;  /* 0x00000000fffff984 */ /* 0x000fe20000000800 */
[----:B------:R1:W-:Y:S01]  /*2200*/  LDGSTS.E.BYPASS.LTC128B.128 [R41+0x8080], [R12.64], !P1 ;  /* 0x080800000c297fae */ /* 0x0003e2000c901d4a */
[----:B------:R-:W-:-:S03]  /*2210*/  ISETP.GE.OR P1, PT, R33, c[0x0][0x16c], !P0 ;  /* 0x00005b0021007a0c */ /* 0x000fc60004726670 */
[----:B------:R1:W-:Y:S01]  /*2220*/  LDGSTS.E.BYPASS.LTC128B.128 [R41+0x9080], [R12.64+0x80], !P3 ;  /* 0x090800800c297fae */ /* 0x0003e2000d901d4a */
[C---:B------:R-:W-:Y:S02]  /*2230*/  ISETP.GE.OR P3, PT, R32.reuse, c[0x0][0x16c], !P0 ;  /* 0x00005b0020007a0c */ /* 0x040fe40004766670 */
[----:B------:R-:W-:Y:S01]  /*2240*/  ISETP.GE.OR P0, PT, R32, c[0x0][0x1fc], !P0 ;  /* 0x00007f0020007a0c */ /* 0x000fe20004706670 */
[----:B--2---:R-:W-:-:S06]  /*2250*/  CS2R R46, SRZ ;  /* 0x00000000002e7805 */ /* 0x004fcc000001ff00 */
[----:B------:R1:W-:Y:S01]  /*2260*/  LDGSTS.E.BYPASS.LTC128B.128 [R41+0xa080], [R12.64+0x100], !P1 ;  /* 0x0a0801000c297fae */ /* 0x0003e2000c901d4a */
[C---:B------:R-:W-:Y:S01]  /*2270*/  LEA R4, P1, R6.reuse, c[0x0][0x1f0], 0x1 ;  /* 0x00007c0006047a11 */ /* 0x040fe200078208ff */
[----:B-----5:R-:W-:Y:S02]  /*2280*/  IMAD.WIDE.U32 R42, R19, c[0x0][0x278], R8 ;  /* 0x00009e00132a7a25 */ /* 0x020fe400078e0008 */
[----:B------:R1:W-:Y:S01]  /*2290*/  LDGSTS.E.BYPASS.LTC128B.128 [R41+0xb080], [R12.64+0x180], !P3 ;  /* 0x0b0801800c297fae */ /* 0x0003e2000d901d4a */
[----:B------:R-:W-:Y:S02]  /*22a0*/  LEA.HI.X R5, R6, c[0x0][0x1f4], R0, 0x1, P1 ;  /* 0x00007d0006057a11 */ /* 0x000fe400008f0c00 */
[----:B------:R-:W-:Y:S01]  /*22b0*/  ISETP.GT.AND P1, PT, R143, 0x7, PT ;  /* 0x000000078f00780c */ /* 0x000fe20003f24270 */
[----:B------:R-:W-:Y:S01]  /*22c0*/  IMAD R0, R18, c[0x0][0x278], RZ ;  /* 0x00009e0012007a24 */ /* 0x000fe200078e02ff */
[----:B------:R-:W-:Y:S01]  /*22d0*/  ISETP.GE.AND P3, PT, R34, c[0x0][0x16c], PT ;  /* 0x00005b0022007a0c */ /* 0x000fe20003f66270 */
[----:B------:R-:W-:Y:S01]  /*22e0*/  IMAD R6, R18, c[0x0][0x290], RZ ;  /* 0x0000a40012067a24 */ /* 0x000fe200078e02ff */
[----:B------:R2:W-:Y:S01]  /*22f0*/  STL.64 [R1+0x90], R42 ;  /* 0x0000902a01007387 */ /* 0x0005e20000100a00 */
[C---:B------:R-:W-:Y:S01]  /*2300*/  IMAD R0, R19.reuse, c[0x0][0x27c], R0 ;  /* 0x00009f0013007a24 */ /* 0x040fe200078e0200 */
[----:B------:R-:W-:Y:S01]  /*2310*/  SEL R21, RZ, 0xffffffff, P3 ;  /* 0xffffffffff157807 */ /* 0x000fe20001800000 */
[----:B------:R-:W-:Y:S01]  /*2320*/  IMAD R17, R19, c[0x0][0x294], R6 ;  /* 0x0000a50013117a24 */ /* 0x000fe200078e0206 */
[----:B------:R-:W-:Y:S01]  /*2330*/  ISETP.GE.AND P3, PT, R32, c[0x0][0x16c], PT ;  /* 0x00005b0020007a0c */ /* 0x000fe20003f66270 */
[----:B------:R-:W-:-:S02]  /*2340*/  IMAD.IADD R40, R43, 0x1, R0 ;  /* 0x000000012b287824 */ /* 0x000fc400078e0200 */
[----:B------:R-:W-:Y:S01]  /*2350*/  IMAD.SHL.U32 R6, R24, 0x10, RZ ;  /* 0x0000001018067824 */ /* 0x000fe200078e00ff */
[----:B------:R-:W-:Y:S01]  /*2360*/  SEL R23, RZ, 0x8, P3 ;  /* 0x00000008ff177807 */ /* 0x000fe20001800000 */
[----:B------:R-:W-:Y:S01]  /*2370*/  IMAD R18, R18, c[0x0][0x240], RZ ;  /* 0x0000900012127a24 */ /* 0x000fe200078e02ff */
[----:B------:R-:W-:Y:S01]  /*2380*/  @!P1 IADD3 R0, P3, R42, UR16, RZ ;  /* 0x000000102a009c10 */ /* 0x000fe2000ff7e0ff */
[----:B------:R-:W-:Y:S01]  /*2390*/  STL [R1+0xb0], R40 ;  /* 0x0000b02801007387 */ /* 0x000fe20000100800 */
[----:B------:R-:W-:Y:S01]  /*23a0*/  LOP3.LUT R16, R16, 0x10, R6, 0xf8, !PT ;  /* 0x0000001010107812 */ /* 0x000fe200078ef806 */
[----:B------:R-:W-:Y:S01]  /*23b0*/  IMAD R141, R19, c[0x0][0x244], R18 ;  /* 0x00009100138d7a24 */ /* 0x000fe200078e0212 */
[----:B------:R-:W-:Y:S02]  /*23c0*/  @!P1 IADD3.X R3, R40, UR4, RZ, P3, !PT ;  /* 0x0000000428039c10 */ /* 0x000fe40009ffe4ff */
[----:B------:R-:W-:-:S04]  /*23d0*/  @!P1 LEA R8, P3, R0, c[0x0][0x258], 0x2 ;  /* 0x0000960000089a11 */ /* 0x000fc800078610ff */
[----:B------:R-:W-:Y:S01]  /*23e0*/  @!P1 LEA.HI.X R9, R0, c[0x0][0x25c], R3, 0x2, P3 ;  /* 0x0000970000099a11 */ /* 0x000fe200018f1403 */
[----:B-1----:R-:W-:Y:S01]  /*23f0*/  IMAD.SHL.U32 R13, R27, 0x20, RZ ;  /* 0x000000201b0d7824 */ /* 0x002fe200078e00ff */
[----:B------:R-:W-:Y:S02]  /*2400*/  LOP3.LUT R0, R37, 0xffffffe0, RZ, 0xc0, !PT ;  /* 0xffffffe025007812 */ /* 0x000fe400078ec0ff */
[----:B------:R-:W-:Y:S02]  /*2410*/  LOP3.LUT R3, R39, 0xfffffff0, RZ, 0xc0, !PT ;  /* 0xfffffff027037812 */ /* 0x000fe400078ec0ff */
[----:B------:R-:W-:Y:S01]  /*2420*/  ISETP.GE.AND P3, PT, R32, c[0x0][0x1fc], PT ;  /* 0x00007f0020007a0c */ /* 0x000fe20003f66270 */
[C---:B------:R-:W-:Y:S01]  /*2430*/  IMAD.IADD R0, R143.reuse, 0x1, -R0 ;  /* 0x000000018f007824 */ /* 0x040fe200078e0a00 */
[----:B------:R-:W-:Y:S01]  /*2440*/  CS2R R32, SRZ ;  /* 0x0000000000207805 */ /* 0x000fe2000001ff00 */
[----:B------:R-:W-:Y:S02]  /*2450*/  IMAD.IADD R3, R143, 0x1, -R3 ;  /* 0x000000018f037824 */ /* 0x000fe400078e0a03 */
[----:B--2---:R-:W-:Y:S01]  /*2460*/  IMAD.WIDE.U32 R42, R19, c[0x0][0x290], R14 ;  /* 0x0000a400132a7a25 */ /* 0x004fe200078e000e */
[----:B------:R-:W-:Y:S01]  /*2470*/  SHF.R.S32.HI R7, RZ, 0x1f, R0 ;  /* 0x0000001fff077819 */ /* 0x000fe20000011400 */
[----:B------:R-:W-:Y:S01]  /*2480*/  CS2R R18, SRZ ;  /* 0x0000000000127805 */ /* 0x000fe2000001ff00 */
[----:B------:R-:W-:Y:S01]  /*2490*/  SHF.R.S32.HI R12, RZ, 0x1f, R3 ;  /* 0x0000001fff0c7819 */ /* 0x000fe20000011403 */
[----:B------:R-:W-:Y:S01]  /*24a0*/  IMAD.IADD R15, R43, 0x1, R17 ;  /* 0x000000012b0f7824 */ /* 0x000fe200078e0211 */
[----:B------:R-:W-:Y:S01]  /*24b0*/  LEA.HI R7, R7, R0, RZ, 0x2 ;  /* 0x0000000007077211 */ /* 0x000fe200078f10ff */
[----:B------:R-:W-:Y:S01]  /*24c0*/  STL.64 [R1+0x88], R42 ;  /* 0x0000882a01007387 */ /* 0x000fe20000100a00 */
[----:B------:R-:W-:-:S02]  /*24d0*/  LEA.HI R12, R12, R3, RZ, 0x3 ;  /* 0x000000030c0c7211 */ /* 0x000fc400078f18ff */
[C---:B------:R-:W-:Y:S01]  /*24e0*/  LEA.HI.SX32 R6, R7.reuse, R6, 0x1e ;  /* 0x0000000607067211 */ /* 0x040fe200078ff2ff */
[----:B------:R-:W-:Y:S01]  /*24f0*/  STL.64 [R1+0xa8], R144 ;  /* 0x0000a89001007387 */ /* 0x000fe20000100a00 */
[----:B------:R-:W-:Y:S02]  /*2500*/  LOP3.LUT R10, R12, 0xfffffff8, RZ, 0xc0, !PT ;  /* 0xfffffff80c0a7812 */ /* 0x000fe400078ec0ff */
[----:B------:R-:W-:Y:S01]  /*2510*/  LOP3.LUT R11, R7, 0x7ffffffc, RZ, 0xc0, !PT ;  /* 0x7ffffffc070b7812 */ /* 0x000fe200078ec0ff */
[----:B------:R1:W-:Y:S01]  /*2520*/  STL [R1+0x58], R6 ;  /* 0x0000580601007387 */ /* 0x0003e20000100800 */
[----:B------:R-:W-:Y:S01]  /*2530*/  IMAD.SHL.U32 R7, R21, 0x2, RZ ;  /* 0x0000000215077824 */ /* 0x000fe200078e00ff */
[----:B------:R-:W-:Y:S01]  /*2540*/  LOP3.LUT R14, R31, 0x20, R13, 0xf8, !PT ;  /* 0x000000201f0e7812 */ /* 0x000fe200078ef80d */
[----:B------:R-:W-:Y:S01]  /*2550*/  IMAD.IADD R3, R3, 0x1, -R10 ;  /* 0x0000000103037824 */ /* 0x000fe200078e0a0a */
[----:B------:R2:W-:Y:S01]  /*2560*/  STL [R1+0x7c], R15 ;  /* 0x00007c0f01007387 */ /* 0x0005e20000100800 */
[----:B------:R-:W-:Y:S01]  /*2570*/  IMAD.IADD R10, R0, 0x1, -R11 ;  /* 0x00000001000a7824 */ /* 0x000fe200078e0a0b */
[----:B------:R-:W-:Y:S01]  /*2580*/  LOP3.LUT R0, R16, 0x8, R36, 0xf8, !PT ;  /* 0x0000000810007812 */ /* 0x000fe200078ef824 */
[----:B------:R-:W-:Y:S01]  /*2590*/  IMAD.SHL.U32 R11, R20, 0x2, RZ ;  /* 0x00000002140b7824 */ /* 0x000fe200078e00ff */
[----:B------:R-:W-:Y:S01]  /*25a0*/  LOP3.LUT R7, R7, 0x2, R38, 0xe2, !PT ;  /* 0x0000000207077812 */ /* 0x000fe200078ee226 */
[----:B------:R-:W-:Y:S01]  /*25b0*/  IMAD R140, R26, 0x4, R10 ;  /* 0x000000041a8c7824 */ /* 0x000fe200078e020a */
[----:B------:R-:W-:Y:S01]  /*25c0*/  LOP3.LUT R13, R0, R25, RZ, 0x3c, !PT ;  /* 0x00000019000d7212 */ /* 0x000fe200078e3cff */
[----:B------:R-:W-:Y:S01]  /*25d0*/  CS2R R38, SRZ ;  /* 0x0000000000267805 */ /* 0x000fe2000001ff00 */
[----:B------:R-:W-:Y:S01]  /*25e0*/  LOP3.LUT R11, R11, 0x2, R29, 0xe2, !PT ;  /* 0x000000020b0b7812 */ /* 0x000fe200078ee21d */
[----:B------:R-:W-:Y:S01]  /*25f0*/  IMAD.SHL.U32 R140, R140, 0x2, RZ ;  /* 0x000000028c8c7824 */ /* 0x000fe200078e00ff */
[----:B------:R-:W-:Y:S01]  /*2600*/  CS2R R36, SRZ ;  /* 0x0000000000247805 */ /* 0x000fe2000001ff00 */
[----:B------:R-:W-:Y:S01]  /*2610*/  CS2R R24, SRZ ;  /* 0x0000000000187805 */ /* 0x000fe2000001ff00 */
[----:B------:R-:W-:Y:S01]  /*2620*/  CS2R R20, SRZ ;  /* 0x0000000000147805 */ /* 0x000fe2000001ff00 */
[----:B------:R-:W-:Y:S01]  /*2630*/  CS2R R16, SRZ ;  /* 0x0000000000107805 */ /* 0x000fe2000001ff00 */
[----:B-1----:R-:W-:-:S05]  /*2640*/  @!P1 IMAD.SHL.U32 R6, R143, 0x10, RZ ;  /* 0x000000108f069824 */ /* 0x002fca00078e00ff */
[----:B------:R1:W-:Y:S04]  /*2650*/  @!P1 LDGSTS.E.BYPASS.LTC128B.128 [R6+0x14080], [R8.64] ;  /* 0x1408000008069fae */ /* 0x0003e8000b901d4a */
[----:B------:R-:W0:Y:S04]  /*2660*/  LDGDEPBAR ;  /* 0x00000000000079af */ /* 0x000e280000000000 */
[----:B------:R5:W-:Y:S01]  /*2670*/  LDGSTS.E.BYPASS.LTC128B.128 [R41+0x10080], [R4.64], !P6 ;  /* 0x1008000004297fae */ /* 0x000be2000f101d4a */
[----:B------:R-:W-:-:S03]  /*2680*/  LOP3.LUT P6, RZ, R3, 0x4, RZ, 0xc0, !PT ;  /* 0x0000000403ff7812 */ /* 0x000fc600078cc0ff */
[----:B------:R5:W-:Y:S01]  /*2690*/  LDGSTS.E.BYPASS.LTC128B.128 [R41+0x11080], [R4.64+0x80], !P5 ;  /* 0x1108008004297fae */ /* 0x000be2000e901d4a */
[C---:B------:R-:W-:Y:S01]  /*26a0*/  LOP3.LUT P5, RZ, R3.reuse, 0x2, RZ, 0xc0, !PT ;  /* 0x0000000203ff7812 */ /* 0x040fe200078ac0ff */
[----:B------:R-:W-:Y:S02]  /*26b0*/  IMAD.SHL.U32 R3, R3, 0x40, RZ ;  /* 0x0000004003037824 */ /* 0x000fe400078e00ff */
[----:B------:R5:W-:Y:S04]  /*26c0*/  LDGSTS.E.BYPASS.LTC128B.128 [R41+0x12080], [R4.64+0x100], !P4 ;  /* 0x1208010004297fae */ /* 0x000be8000e101d4a */
[----:B------:R5:W-:Y:S01]  /*26d0*/  LDGSTS.E.BYPASS.LTC128B.128 [R41+0x13080], [R4.64+0x180], !P0 ;  /* 0x1308018004297fae */ /* 0x000be2000c101d4a */
[----:B-1----:R-:W-:Y:S02]  /*26e0*/  SEL R8, RZ, 0x8, P3 ;  /* 0x00000008ff087807 */ /* 0x002fe40001800000 */
[----:B------:R-:W-:-:S02]  /*26f0*/  IADD3 R0, P3, R42, UR16, RZ ;  /* 0x000000102a007c10 */ /* 0x000fc4000ff7e0ff */
        /* <DEDUP_REMOVED lines=17> */
[----:B-----5:R-:W-:Y:S01]  /*2810*/  CS2R R40, SRZ ;  /* 0x0000000000287805 */ /* 0x020fe2000001ff00 */
        /* <DEDUP_REMOVED lines=21> */
[----:B------:R-:W-:-:S02]  /*2970*/  CS2R R12, SRZ ;  /* 0x00000000000c7805 */ /* 0x000fc4000001ff00 */
[----:B------:R1:W-:Y:S04]  /*2980*/  @!P3 LDGSTS.E.BYPASS.LTC128B.128 [R9+0x14100], [R10.64] ;  /* 0x141000000a09bfae */ /* 0x0003e8000b901d4a */
[----:B------:R-:W0:Y:S01]  /*2990*/  LDGDEPBAR ;  /* 0x00000000000079af */ /* 0x000e220000000000 */
[----:B-1----:R-:W-:Y:S02]  /*29a0*/  IMAD.U32 R9, RZ, RZ, UR5 ;  /* 0x00000005ff097e24 */ /* 0x002fe4000f8e00ff */
[----:B------:R-:W-:Y:S02]  /*29b0*/  IMAD.IADD R10, R145, 0x1, R141 ;  /* 0x00000001910a7824 */ /* 0x000fe400078e028d */
[C---:B------:R-:W-:Y:S01]  /*29c0*/  IMAD R11, R0.reuse, 0x2, R2 ;  /* 0x00000002000b7824 */ /* 0x040fe200078e0202 */
[----:B------:R-:W-:Y:S01]  /*29d0*/  IADD3 R9, R9, -UR8, -R140 ;  /* 0x8000000809097c10 */ /* 0x000fe2000fffe88c */
[----:B------:R-:W-:Y:S01]  /*29e0*/  IMAD.SHL.U32 R2, R0, 0x2, RZ ;  /* 0x0000000200027824 */ /* 0x000fe200078e00ff */
[----:B------:R1:W-:Y:S02]  /*29f0*/  STL [R1+0xb4], R10 ;  /* 0x0000b40a01007387 */ /* 0x0003e40000100800 */
[----:B------:R-:W-:-:S02]  /*2a00*/  IADD3 R0, R9, UR4, RZ ;  /* 0x0000000409007c10 */ /* 0x000fc4000fffe0ff */
        /* <DEDUP_REMOVED lines=11> */
[----:B-----5:R-:W-:Y:S02]  /*2ac0*/  IMAD.SHL.U32 R0, R7, 0x2, RZ ;  /* 0x0000000207007824 */ /* 0x020fe400078e00ff */
        /* <DEDUP_REMOVED lines=11> */
[----:B---34-:R1:W-:Y:S02]  /*2b80*/  STL [R1+0x74], R4 ;  /* 0x0000740401007387 */ /* 0x0183e40000100800 */
.L_x_336:
        /* <DEDUP_REMOVED lines=64> */
[----:B------:R1:W-:Y:S04]  /*2f90*/  LDSM.16.M88.4 R144, [R149+0x6080] ;  /* 0x006080009590783b */ /* 0x0003e80000000200 */
[----:B------:R-:W2:Y:S04]  /*2fa0*/  LDSM.16.M88.4 R140, [R3+0xb080] ;  /* 0x00b08000038c783b */ /* 0x000ea80000000200 */
[----:B-1----:R-:W4:Y:S07]  /*2fb0*/  LDL R149, [R1+0x78] ;  /* 0x0000780001957983 */ /* 0x002f2e0000100800 */
[C---:B--2---:R-:W-:Y:S08]  /*2fc0*/  HMMA.16816.F32.BF16 R4, R140.reuse, R144, R4 ;  /* 0x000000908c04723c */ /* 0x044ff00000041804 */
        /* <DEDUP_REMOVED lines=45> */
.L_x_328:
[----:B------:R-:W-:Y:S04]  /*32a0*/  MOV R6, c[0x0][0x2a8] ;  /* 0x0000aa0000067a02 */ /* 0x000fe80000000f00 */
[----:B------:R-:W-:Y:S11]  /*32b0*/  ISETP.NE.AND P0, PT, R6, 0x1, PT ;  /* 0x000000010600780c */ /* 0x000ff60003f05270 */
[----:B------:R-:W-:Y:S02]  /*32c0*/  @!UPT UIADD3 URZ, URZ, URZ, URZ ;  /* 0x0000003f3f3ff290 */ /* 0x000fe4000fffe03f */
[----:B------:R-:W-:Y:S05]  /*32d0*/  @P0 IMAD.HI.U32 R6, R4, c[0x0][0x2ac], RZ ;  /* 0x0000ab0004060a27 */ /* 0x000fea00078e00ff */
[----:B------:R-:W-:Y:S02]  /*32e0*/  @P0 SHF.R.U32.HI R4, RZ, c[0x0][0x2b0], R6 ;  /* 0x0000ac00ff040a19 */ /* 0x000fe40000011606 */
.L_x_329:
[----:B------:R-:W-:Y:S05]  /*32f0*/  BSYNC B0 ;  /* 0x0000000000007941 */ /* 0x000fea0003800000 */
.L_x_327:
[----:B------:R-:W2:Y:S01]  /*3300*/  LDL R7, [R1+0x70] ;  /* 0x0000700001077983 */ /* 0x000ea20000100800 */
[----:B------:R-:W-:Y:S04]  /*3310*/  IMAD.MOV.U32 R6, RZ, RZ, c[0x0][0x2a8] ;  /* 0x0000aa00ff067624 */ /* 0x000fe800078e00ff */
[----:B------:R-:W-:Y:S04]  /*3320*/  IMAD R4, R4, R6, -UR9 ;  /* 0x8000000904047e24 */ /* 0x000fe8000f8e0206 */
[----:B--2---:R-:W-:Y:S05]  /*3330*/  IMAD.IADD R4, R4, 0x1, -R7 ;  /* 0x0000000104047824 */ /* 0x004fea00078e0a07 */
[----:B------:R-:W-:Y:S02]  /*3340*/  IMNMX R148, R148, R4, !PT ;  /* 0x0000000494947217 */ /* 0x000fe40007800200 */
[----:B------:R-:W-:Y:S04]  /*3350*/  IADD3 R4, R4, c[0x0][0x2a8], RZ ;  /* 0x0000aa0004047a10 */ /* 0x000fe80007ffe0ff */
[----:B------:R-:W-:Y:S02]  /*3360*/  IMNMX R150, R150, R4, PT ;  /* 0x0000000496967217 */ /* 0x000fe40003800200 */
.L_x_326:
        /* <DEDUP_REMOVED lines=18> */
.L_x_332:
[----:B------:R-:W-:Y:S04]  /*3490*/  MOV R5, c[0x0][0x2a8] ;  /* 0x0000aa0000057a02 */ /* 0x000fe80000000f00 */
[----:B------:R-:W-:Y:S11]  /*34a0*/  ISETP.NE.AND P0, PT, R5, 0x1, PT ;  /* 0x000000010500780c */ /* 0x000ff60003f05270 */
[----:B------:R-:W-:Y:S02]  /*34b0*/  @!UPT UIADD3 URZ, URZ, URZ, URZ ;  /* 0x0000003f3f3ff290 */ /* 0x000fe4000fffe03f */
[----:B------:R-:W-:Y:S05]  /*34c0*/  @P0 IMAD.HI.U32 R5, R4, c[0x0][0x2ac], RZ ;  /* 0x0000ab0004050a27 */ /* 0x000fea00078e00ff */
[----:B------:R-:W-:Y:S02]  /*34d0*/  @P0 SHF.R.U32.HI R4, RZ, c[0x0][0x2b0], R5 ;  /* 0x0000ac00ff040a19 */ /* 0x000fe40000011605 */
.L_x_333:
[----:B------:R-:W-:Y:S05]  /*34e0*/  BSYNC B0 ;  /* 0x0000000000007941 */ /* 0x000fea0003800000 */
.L_x_331:
[----:B------:R-:W2:Y:S01]  /*34f0*/  LDL R6, [R1+0x70] ;  /* 0x0000700001067983 */ /* 0x000ea20000100800 */
[----:B------:R-:W-:Y:S04]  /*3500*/  IMAD.MOV.U32 R5, RZ, RZ, c[0x0][0x2a8] ;  /* 0x0000aa00ff057624 */ /* 0x000fe800078e00ff */
[----:B------:R-:W-:Y:S04]  /*3510*/  IMAD R4, R4, R5, -UR9 ;  /* 0x8000000904047e24 */ /* 0x000fe8000f8e0205 */
[----:B--2---:R-:W-:Y:S05]  /*3520*/  IMAD.IADD R4, R4, 0x1, -R6 ;  /* 0x0000000104047824 */ /* 0x004fea00078e0a06 */
[----:B------:R-:W-:Y:S02]  /*3530*/  IMNMX R149, R149, R4, !PT ;  /* 0x0000000495957217 */ /* 0x000fe40007800200 */
[----:B------:R-:W-:Y:S04]  /*3540*/  IADD3 R4, R4, c[0x0][0x2a8], RZ ;  /* 0x0000aa0004047a10 */ /* 0x000fe80007ffe0ff */
[----:B------:R-:W-:Y:S02]  /*3550*/  IMNMX R151, R151, R4, PT ;  /* 0x0000000497977217 */ /* 0x000fe40003800200 */
.L_x_330:
[----:B------:R-:W-:Y:S04]  /*3560*/  DEPBAR.LE SB0, 0x0 ;  /* 0x000080000000791a */ /* 0x000fe80000000000 */
[----:B------:R-:W-:Y:S01]  /*3570*/  BAR.SYNC.DEFER_BLOCKING 0x0 ;  /* 0x0000000000007b1d */ /* 0x000fe20000010000 */
[----:B------:R-:W-:Y:S01]  /*3580*/  PLOP3.LUT P0, PT, PT, PT, UP1, 0x80, 0x0 ;  /* 0x000000000000781c */ /* 0x000fe20003f0f018 */
[----:B------:R-:W-:Y:S03]  /*3590*/  UIADD3 UR13, UR12, 0x1, URZ ;  /* 0x000000010c0d7890 */ /* 0x000fe6000fffe03f */
[----:B------:R-:W-:Y:S01]  /*35a0*/  ISETP.GT.AND P3, PT, R148, RZ, P0 ;  /* 0x000000ff9400720c */ /* 0x000fe20000764270 */
[----:B------:R-:W-:Y:S03]  /*35b0*/  UISETP.GE.AND UP0, UPT, UR13, UR7, UPT ;  /* 0x000000070d00728c */ /* 0x000fe6000bf06270 */
[----:B------:R-:W-:Y:S01]  /*35c0*/  ISETP.LT.OR P3, PT, R150, 0x1, P3 ;  /* 0x000000019600780c */ /* 0x000fe20001f61670 */
        /* <DEDUP_REMOVED lines=263> */
.L_x_334:
        /* <DEDUP_REMOVED lines=98> */
.L_x_335:
        /* <DEDUP_REMOVED lines=167> */
.L_x_325:
[----:B------:R-:W-:Y:S05]  /*56d0*/  @P3 EXIT ;  /* 0x000000000000394d */ /* 0x000fea0003800000 */
[----:B------:R-:W2:Y:S01]  /*56e0*/  LDL.LU R9, [R1+0xbc] ;  /* 0x0000bc0001097983 */ /* 0x000ea20000300800 */
[----:B------:R-:W-:-:S04]  /*56f0*/  ISETP.NE.U32.AND P2, PT, RZ, c[0x0][0x360], PT ;  /* 0x0000d800ff007a0c */ /* 0x000fc80003f45070 */
[----:B------:R-:W-:-:S13]  /*5700*/  ISETP.NE.AND.EX P2, PT, RZ, c[0x0][0x364], PT, P2 ;  /* 0x0000d900ff007a0c */ /* 0x000fda0003f45320 */
[----:B------:R-:W-:-:S04]  /*5710*/  @P2 IMAD.MOV.U32 R2, RZ, RZ, 0x4 ;  /* 0x00000004ff022424 */ /* 0x000fc800078e00ff */
[----:B--2---:R-:W-:-:S05]  /*5720*/  @P2 IMAD.WIDE R2, R9, R2, c[0x0][0x360] ;  /* 0x0000d80009022625 */ /* 0x004fca00078e0202 */
[----:B-----5:R1:W2:Y:S01]  /*5730*/  @P2 LDG.E R0, [R2.64] ;  /* 0x0000000a02002981 */ /* 0x0202a2000c1e1900 */
[----:B------:R-:W-:Y:S01]  /*5740*/  IMAD.MOV.U32 R4, RZ, RZ, c[0x0][0x338] ;  /* 0x0000ce00ff047624 */ /* 0x000fe200078e00ff */
[----:B------:R-:W-:Y:S02]  /*5750*/  USHF.L.U32 UR5, UR6, 0xe, URZ ;  /* 0x0000000e06057899 */ /* 0x000fe4000800063f */
[----:B------:R-:W3:Y:S04]  /*5760*/  S2R R5, SR_TID.X ;  /* 0x0000000000057919 */ /* 0x000ee80000002100 */
[----:B------:R-:W-:Y:S01]  /*5770*/  BAR.SYNC.DEFER_BLOCKING 0x1, 0x100 ;  /* 0x0044000000007b1d */ /* 0x000fe20000010000 */
[----:B------:R-:W-:Y:S01]  /*5780*/  ISETP.NE.AND P0, PT, R4, 0x1, PT ;  /* 0x000000010400780c */ /* 0x000fe20003f05270 */
[----:B------:R-:W-:-:S04]  /*5790*/  USHF.R.S32.HI UR4, URZ, 0x1f, UR5 ;  /* 0x0000001f3f047899 */ /* 0x000fc80008011405 */
[----:B-1----:R-:W1:Y:S01]  /*57a0*/  S2R R3, SR_CTAID.Y ;  /* 0x0000000000037919 */ /* 0x002e620000002600 */
[----:B---3--:R-:W-:-:S07]  /*57b0*/  SHF.R.S32.HI R6, RZ, 0x1f, R5 ;  /* 0x0000001fff067819 */ /* 0x008fce0000011405 */
[----:B-1----:R-:W-:-:S04]  /*57c0*/  @P0 IMAD.HI.U32 R4, R3, c[0x0][0x33c], RZ ;  /* 0x0000cf0003040a27 */ /* 0x002fc800078e00ff */
[----:B--2---:R-:W-:-:S05]  /*57d0*/  @P2 IMAD R0, R9, 0x40, R0 ;  /* 0x0000004009002824 */ /* 0x004fca00078e0200 */
        /* <DEDUP_REMOVED lines=163> */
.L_x_337:
        /* <DEDUP_REMOVED lines=15> */
.L_x_1153:


//--------------------- .text._ZN7cutlass13device_kernelIN5flash19enable_sm80_to_sm89INS1_16FlashAttnBwdSm80INS1_25CollectiveMainloopBwdSm80ILi1ELi1EN4cute5tupleIJNS5_1CILi32EEENS7_ILi64EEENS7_ILi256EEEEEENS_10bfloat16_tEfNS_4arch4Sm80ELb1ELb0ELb1ELb0ELb0ELb0ELb0ELb0ELi2ELi2ELi2ELi1ELb1EEENS1_21CollectiveEpilogueBwdISB_SC_SE_Li256ELb0ELb0ELi4EEENS1_25SingleTileBwdLPTSchedulerILb0ELi64ELb0EEEEEEEEEvNT_6ParamsE --------------------------
	.section	.text._ZN7cutlass13device_kernelIN5flash19enable_sm80_to_sm89INS1_16FlashAttnBwdSm80INS1_25CollectiveMainloopBwdSm80ILi1ELi1EN4cute5tupleIJNS5_1CILi32EEENS7_ILi64EEENS7_ILi256EEEEEENS_10bfloat16_tEfNS_4arch4Sm80ELb1ELb0ELb1ELb0ELb0ELb0ELb0ELb0ELi2ELi2ELi2ELi1ELb1EEENS1_21CollectiveEpilogueBwdISB_SC_SE_Li256ELb0ELb0ELi4EEENS1_25SingleTileBwdLPTSchedulerILb0ELi64ELb0EEEEEEEEEvNT_6ParamsE,"ax",@progbits
	.sectioninfo	@"SHI_REGISTERS=255"
	.align	128
.text._ZN7cutlass13device_kernelIN5flash19enable_sm80_to_sm89INS1_16FlashAttnBwdSm80INS1_25CollectiveMainloopBwdSm80ILi1ELi1EN4cute5tupleIJNS5_1CILi32EEENS7_ILi64EEENS7_ILi256EEEEEENS_10bfloat16_tEfNS_4arch4Sm80ELb1ELb0ELb1ELb0ELb0ELb0ELb0ELb0ELi2ELi2ELi2ELi1ELb1EEENS1_21CollectiveEpilogueBwdISB_SC_SE_Li256ELb0ELb0ELi4EEENS1_25SingleTileBwdLPTSchedulerILb0ELi64ELb0EEEEEEEEEvNT_6ParamsE:
        .type           _ZN7cutlass13device_kernelIN5flash19enable_sm80_to_sm89INS1_16FlashAttnBwdSm80INS1_25CollectiveMainloopBwdSm80ILi1ELi1EN4cute5tupleIJNS5_1CILi32EEENS7_ILi64EEENS7_ILi256EEEEEENS_10bfloat16_tEfNS_4arch4Sm80ELb1ELb0ELb1ELb0ELb0ELb0ELb0ELb0ELi2ELi2ELi2ELi1ELb1EEENS1_21CollectiveEpilogueBwdISB_SC_SE_Li256ELb0ELb0ELi4EEENS1_25SingleTileBwdLPTSchedulerILb0ELi64ELb0EEEEEEEEEvNT_6ParamsE,@function
        .size           _ZN7cutlass13device_kernelIN5flash19enable_sm80_to_sm89INS1_16FlashAttnBwdSm80INS1_25CollectiveMainloopBwdSm80ILi1ELi1EN4cute5tupleIJNS5_1CILi32EEENS7_ILi64EEENS7_ILi256EEEEEENS_10bfloat16_tEfNS_4arch4Sm80ELb1ELb0ELb1ELb0ELb0ELb0ELb0ELb0ELi2ELi2ELi2ELi1ELb1EEENS1_21CollectiveEpilogueBwdISB_SC_SE_Li256ELb0ELb0ELi4EEENS1_25SingleTileBwdLPTSchedulerILb0ELi64ELb0EEEEEEEEEvNT_6ParamsE,(.L_x_1154 - _ZN7cutlass13device_kernelIN5flash19enable_sm80_to_sm89INS1_16FlashAttnBwdSm80INS1_25CollectiveMainloopBwdSm80ILi1ELi1EN4cute5tupleIJNS5_1CILi32EEENS7_ILi64EEENS7_ILi256EEEEEENS_10bfloat16_tEfNS_4arch4Sm80ELb1ELb0ELb1ELb0ELb0ELb0ELb0ELb0ELi2ELi2ELi2ELi1ELb1EEENS1_21CollectiveEpilogueBwdISB_SC_SE_Li256ELb0ELb0ELi4EEENS1_25SingleTileBwdLPTSchedulerILb0ELi64ELb0EEEEEEEEEvNT_6ParamsE)
        .other          _ZN7cutlass13device_kernelIN5flash19enable_sm80_to_sm89INS1_16FlashAttnBwdSm80INS1_25CollectiveMainloopBwdSm80ILi1ELi1EN4cute5tupleIJNS5_1CILi32EEENS7_ILi64EEENS7_ILi256EEEEEENS_10bfloat16_tEfNS_4arch4Sm80ELb1ELb0ELb1ELb0ELb0ELb0ELb0ELb0ELi2ELi2ELi2ELi1ELb1EEENS1_21CollectiveEpilogueBwdISB_SC_SE_Li256ELb0ELb0ELi4EEENS1_25SingleTileBwdLPTSchedulerILb0ELi64ELb0EEEEEEEEEvNT_6ParamsE,@"STO_CUDA_ENTRY STV_DEFAULT"
_ZN7cutlass13device_kernelIN5flash19enable_sm80_to_sm89INS1_16FlashAttnBwdSm80INS1_25CollectiveMainloopBwdSm80ILi1ELi1EN4cute5tupleIJNS5_1CILi32EEENS7_ILi64EEENS7_ILi256EEEEEENS_10bfloat16_tEfNS_4arch4Sm80ELb1ELb0ELb1ELb0ELb0ELb0ELb0ELb0ELi2ELi2ELi2ELi1ELb1EEENS1_21CollectiveEpilogueBwdISB_SC_SE_Li256ELb0ELb0ELi4EEENS1_25SingleTileBwdLPTSchedulerILb0ELi64ELb0EEEEEEEEEvNT_6ParamsE:
[----:B------:R-:W-:-:S03]  /*0000*/  MOV R1, c[0x0][0x28] ;  /* 0x00000a0000017a02 */ /* 0x000fc60000000f00 */
[----:B------:R-:W1:Y:S01]  /*0010*/  S2R R2, SR_TID.X ;  /* 0x0000000000027919 */ /* 0x000e620000002100 */
[----:B------:R-:W-:Y:S01]  /*0020*/  IADD3 R1, R1, -0xd8, RZ ;  /* 0xffffff2801017810 */ /* 0x000fe20007ffe0ff */
[----:B------:R-:W2:Y:S01]  /*0030*/  S2UR UR7, SR_CTAID.X ;  /* 0x00000000000779c3 */ /* 0x000ea20000002500 */
[----:B------:R-:W-:Y:S02]  /*0040*/  IMAD.MOV.U32 R85, RZ, RZ, R3 ;  /* 0x000000ffff557224 */ /* 0x000fe400078e0003 */
[--C-:B-1----:R-:W-:Y:S01]  /*0050*/  IMAD.MOV.U32 R84, RZ, RZ, R2.reuse ;  /* 0x000000ffff547224 */ /* 0x102fe200078e0002 */
[----:B------:R-:W-:Y:S01]  /*0060*/  STL [R1+0x70], R2 ;  /* 0x0000700201007387 */ /* 0x000fe20000100800 */
[----:B------:R-:W-:-:S05]  /*0070*/  IMAD.MOV.U32 R84, RZ, RZ, R2 ;  /* 0x000000ffff547224 */ /* 0x000fca00078e0002 */
[----:B------:R-:W-:-:S06]  /*0080*/  SHF.R.U32.HI R0, RZ, 0x5, R84 ;  /* 0x00000005ff007819 */ /* 0x000fcc0000011654 */
[----:B------:R-:W1:Y:S02]  /*0090*/  SHFL.IDX PT, R0, R0, RZ, 0x1f ;  /* 0x00001fff00007589 */ /* 0x000e6400000e0000 */
[----:B-1----:R-:W-:-:S13]  /*00a0*/  ISETP.NE.AND P0, PT, R0, RZ, PT ;  /* 0x000000ff0000720c */ /* 0x002fda0003f05270 */
[----:B--2---:R-:W-:Y:S05]  /*00b0*/  @!P0 BRA `(.L_x_338) ;  /* 0x0000026000008947 */ /* 0x004fea0003800000 */
[----:B------:R-:W-:Y:S02]  /*00c0*/  ULDC.64 UR4, c[0x0][0x3b8] ;  /* 0x0000ee0000047ab9 */ /* 0x000fe40000000a00 */
[----:B------:R-:W-:Y:S02]  /*00d0*/  UISETP.NE.AND UP0, UPT, UR4, 0x1, UPT ;  /* 0x000000010400788c */ /* 0x000fe4000bf05270 */
[----:B------:R-:W-:Y:S02]  /*00e0*/  UIMAD.WIDE.U32 UR8, UR7, UR5, URZ ;  /* 0x00000005070872a5 */ /* 0x000fe4000f8e003f */
[----:B------:R-:W-:Y:S02]  /*00f0*/  UMOV UR6, UR7 ;  /* 0x0000000700067c82 */ /* 0x000fe40008000000 */
[----:B------:R-:W-:-:S05]  /*0100*/  ULDC UR5, c[0x0][0x3c0] ;  /* 0x0000f00000057ab9 */ /* 0x000fca0000000800 */
[----:B------:R-:W-:-:S03]  /*0110*/  @UP0 USHF.R.U32.HI UR6, URZ, UR5, UR9 ;  /* 0x000000053f060299 */ /* 0x000fc60008011609 */
[----:B------:R-:W-:Y:S02]  /*0120*/  ULDC UR5, c[0x0][0x3d0] ;  /* 0x0000f40000057ab9 */ /* 0x000fe40000000800 */
[----:B------:R-:W-:Y:S02]  /*0130*/  UISETP.GE.AND UP0, UPT, UR6, UR5, UPT ;  /* 0x000000050600728c */ /* 0x000fe4000bf06270 */
[----:B------:R-:W-:-:S04]  /*0140*/  UIADD3 UR5, -UR6, URZ, URZ ;  /* 0x0000003f06057290 */ /* 0x000fc8000fffe13f */
[----:B------:R-:W-:Y:S01]  /*0150*/  PLOP3.LUT P0, PT, PT, PT, UP0, 0x80, 0x0 ;  /* 0x000000000000781c */ /* 0x000fe20003f0f008 */
[----:B------:R-:W-:-:S12]  /*0160*/  UIMAD UR7, UR5, UR4, UR7 ;  /* 0x00000004050772a4 */ /* 0x000fd8000f8e0207 */
[----:B------:R-:W-:Y:S05]  /*0170*/  @!P0 BRA `(.L_x_339) ;  /* 0x0000008000008947 */ /* 0x000fea0003800000 */
[----:B------:R-:W-:Y:S02]  /*0180*/  ULDC UR8, c[0x0][0x3c4] ;  /* 0x0000f10000087ab9 */ /* 0x000fe40000000800 */
[----:B------:R-:W-:Y:S02]  /*0190*/  UISETP.NE.AND UP0, UPT, UR8, 0x1, UPT ;  /* 0x000000010800788c */ /* 0x000fe4000bf05270 */
[----:B------:R-:W-:Y:S02]  /*01a0*/  ULDC.64 UR4, c[0x0][0x3c8] ;  /* 0x0000f20000047ab9 */ /* 0x000fe40000000a00 */
[----:B------:R-:W-:Y:S02]  /*01b0*/  UIMAD.WIDE.U32 UR10, UR7, UR4, URZ ;  /* 0x00000004070a72a5 */ /* 0x000fe4000f8e003f */
[----:B------:R-:W-:-:S05]  /*01c0*/  UMOV UR14, UR7 ;  /* 0x00000007000e7c82 */ /* 0x000fca0008000000 */
[----:B------:R-:W-:-:S04]  /*01d0*/  @UP0 USHF.R.U32.HI UR14, URZ, UR5, UR11 ;  /* 0x000000053f0e0299 */ /* 0x000fc8000801160b */
[----:B------:R-:W-:Y:S01]  /*01e0*/  UIMAD UR8, UR14, UR8, URZ ;  /* 0x000000080e0872a4 */ /* 0x000fe2000f8e023f */
[----:B------:R-:W-:Y:S05]  /*01f0*/  BRA `(.L_x_340) ;  /* 0x0000007000007947 */ /* 0x000fea0003800000 */
.L_x_339:
[----:B------:R-:W-:Y:S02]  /*0200*/  ULDC UR8, c[0x0][0x3ac] ;  /* 0x0000eb0000087ab9 */ /* 0x000fe40000000800 */
[----:B------:R-:W-:Y:S02]  /*0210*/  UISETP.NE.AND UP0, UPT, UR8, 0x1, UPT ;  /* 0x000000010800788c */ /* 0x000fe4000bf05270 */
[----:B------:R-:W-:Y:S02]  /*0220*/  ULDC.64 UR4, c[0x0][0x3b0] ;  /* 0x0000ec0000047ab9 */ /* 0x000fe40000000a00 */
[----:B------:R-:W-:Y:S02]  /*0230*/  UIMAD.WIDE.U32 UR10, UR7, UR4, URZ ;  /* 0x00000004070a72a5 */ /* 0x000fe4000f8e003f */
[----:B------:R-:W-:-:S05]  /*0240*/  UMOV UR14, UR7 ;  /* 0x00000007000e7c82 */ /* 0x000fca0008000000 */
[----:B------:R-:W-:-:S04]  /*0250*/  @UP0 USHF.R.U32.HI UR14, URZ, UR5, UR11 ;  /* 0x000000053f0e0299 */ /* 0x000fc8000801160b */
[----:B------:R-:W-:Y:S02]  /*0260*/  UIMAD UR8, UR14, UR8, URZ ;  /* 0x000000080e0872a4 */ /* 0x000fe4000f8e023f */
.L_x_340:
[----:B------:R-:W-:Y:S02]  /*0270*/  ULDC.64 UR12, c[0x0][0x3a0] ;  /* 0x0000e800000c7ab9 */ /* 0x000fe40000000a00 */
[----:B------:R-:W-:Y:S02]  /*0280*/  UIADD3 UR7, UR7, -UR8, URZ ;  /* 0x8000000807077290 */ /* 0x000fe4000fffe03f */
[----:B------:R-:W-:Y:S02]  /*0290*/  UISETP.NE.AND UP0, UPT, UR12, 0x1, UPT ;  /* 0x000000010c00788c */ /* 0x000fe4000bf05270 */
[----:B------:R-:W-:Y:S02]  /*02a0*/  ULDC.64 UR4, c[0x0][0x3a8] ;  /* 0x0000ea0000047ab9 */ /* 0x000fe40000000a00 */
[----:B------:R-:W-:-:S04]  /*02b0*/  UIMAD UR5, UR6, UR5, UR7 ;  /* 0x00000005060572a4 */ /* 0x000fc8000f8e0207 */
[----:B------:R-:W-:-:S03]  /*02c0*/  UIMAD.WIDE.U32 UR6, UR5, UR13, URZ ;  /* 0x0000000d050672a5 */ /* 0x000fc6000f8e003f */
[----:B------:R-:W-:Y:S02]  /*02d0*/  UMOV UR13, UR5 ;  /* 0x00000005000d7c82 */ /* 0x000fe40008000000 */
[----:B------:R-:W-:-:S04]  /*02e0*/  @UP0 USHF.R.U32.HI UR13, URZ, UR4, UR7 ;  /* 0x000000043f0d0299 */ /* 0x000fc80008011607 */
[----:B------:R-:W-:-:S04]  /*02f0*/  UIADD3 UR4, -UR13, URZ, URZ ;  /* 0x0000003f0d047290 */ /* 0x000fc8000fffe13f */
[----:B------:R-:W-:Y:S01]  /*0300*/  UIMAD UR12, UR4, UR12, UR5 ;  /* 0x0000000c040c72a4 */ /* 0x000fe2000f8e0205 */
[----:B------:R-:W-:Y:S05]  /*0310*/  BRA `(.L_x_341) ;  /* 0x0000025000007947 */ /* 0x000fea0003800000 */
.L_x_338:
        /* <DEDUP_REMOVED lines=20> */
.L_x_342:
[----:B------:R-:W-:Y:S02]  /*0460*/  ULDC UR8, c[0x0][0x3ac] ;  /* 0x0000eb0000087ab9 */ /* 0x000fe40000000800 */
[----:B------:R-:W-:Y:S02]  /*0470*/  UISETP.NE.AND UP0, UPT, UR8, 0x1, UPT ;  /* 0x000000010800788c */ /* 0x000fe4000bf05270 */
[----:B------:R-:W-:Y:S02]  /*0480*/  ULDC.64 UR4, c[0x0][0x3b0] ;  /* 0x0000ec0000047ab9 */ /* 0x000fe40000000a00 */
[----:B------:R-:W-:Y:S02]  /*0490*/  UIMAD.WIDE.U32 UR10, UR7, UR4, URZ ;  /* 0x00000004070a72a5 */ /* 0x000fe4000f8e003f */
[----:B------:R-:W-:-:S05]  /*04a0*/  UMOV UR14, UR7 ;  /* 0x00000007000e7c82 */ /* 0x000fca0008000000 */
[----:B------:R-:W-:-:S04]  /*04b0*/  @UP0 USHF.R.U32.HI UR14, URZ, UR5, UR11 ;  /* 0x000000053f0e0299 */ /* 0x000fc8000801160b */
[----:B------:R-:W-:Y:S02]  /*04c0*/  UIMAD UR8, UR14, UR8, URZ ;  /* 0x000000080e0872a4 */ /* 0x000fe4000f8e023f */
.L_x_343:
        /* <DEDUP_REMOVED lines=9> */
[----:B------:R-:W-:Y:S02]  /*0560*/  UIMAD UR12, UR4, UR12, UR5 ;  /* 0x0000000c040c72a4 */ /* 0x000fe4000f8e0205 */
.L_x_341:
[----:B------:R-:W-:-:S13]  /*0570*/  ISETP.LE.AND P0, PT, RZ, UR13, PT ;  /* 0x0000000dff007c0c */ /* 0x000fda000bf03270 */
[----:B------:R-:W-:Y:S05]  /*0580*/  @!P0 EXIT ;  /* 0x000000000000894d */ /* 0x000fea0003800000 */
        /* <DEDUP_REMOVED lines=11> */
[----:B------:R-:W-:Y:S01]  /*0640*/  IMAD.MOV.U32 R144, RZ, RZ, RZ ;  /* 0x000000ffff907224 */ /* 0x000fe200078e00ff */
[----:B------:R-:W-:Y:S01]  /*0650*/  UIADD3 UR5, UR5, -UR4, URZ ;  /* 0x8000000405057290 */ /* 0x000fe2000fffe03f */
[----:B------:R-:W-:Y:S01]  /*0660*/  IMAD.MOV.U32 R138, RZ, RZ, RZ ;  /* 0x000000ffff8a7224 */ /* 0x000fe200078e00ff */
[----:B------:R-:W-:Y:S01]  /*0670*/  UMOV UR7, 0x1f ;  /* 0x0000001f00077882 */ /* 0x000fe20000000000 */
[----:B------:R-:W-:Y:S01]  /*0680*/  CS2R R12, SRZ ;  /* 0x00000000000c7805 */ /* 0x000fe2000001ff00 */
[----:B------:R-:W-:Y:S01]  /*0690*/  USHF.R.S32.HI UR4, URZ, 0x1f, UR5 ;  /* 0x0000001f3f047899 */ /* 0x000fe20008011405 */
[----:B------:R-:W-:Y:S01]  /*06a0*/  MOV R136, RZ ;  /* 0x000000ff00887202 */ /* 0x000fe20000000f00 */
[----:B------:R-:W-:Y:S01]  /*06b0*/  UIADD3 UR7, UR7, UR6, URZ ;  /* 0x0000000607077290 */ /* 0x000fe2000fffe03f */
[----:B------:R-:W-:Y:S01]  /*06c0*/  IMAD.MOV.U32 R134, RZ, RZ, RZ ;  /* 0x000000ffff867224 */ /* 0x000fe200078e00ff */
[----:B------:R-:W-:Y:S01]  /*06d0*/  ULEA.HI UR18, UR4, UR5, URZ, 0x5 ;  /* 0x0000000504127291 */ /* 0x000fe2000f8f283f */
[----:B------:R-:W-:Y:S01]  /*06e0*/  CS2R R14, SRZ ;  /* 0x00000000000e7805 */ /* 0x000fe2000001ff00 */
[----:B------:R-:W-:Y:S01]  /*06f0*/  USHF.R.S32.HI UR4, URZ, 0x1f, UR7 ;  /* 0x0000001f3f047899 */ /* 0x000fe20008011407 */
[----:B------:R-:W-:Y:S01]  /*0700*/  MOV R132, RZ ;  /* 0x000000ff00847202 */ /* 0x000fe20000000f00 */
[----:B------:R-:W-:Y:S01]  /*0710*/  USHF.R.S32.HI UR18, URZ, 0x5, UR18 ;  /* 0x000000053f127899 */ /* 0x000fe20008011412 */
[----:B------:R-:W-:Y:S01]  /*0720*/  IMAD.MOV.U32 R126, RZ, RZ, RZ ;  /* 0x000000ffff7e7224 */ /* 0x000fe200078e00ff */
[----:B------:R-:W-:Y:S01]  /*0730*/  ULEA.HI UR4, UR4, UR7, URZ, 0x5 ;  /* 0x0000000704047291 */ /* 0x000fe2000f8f283f */
[----:B------:R-:W-:Y:S01]  /*0740*/  CS2R R16, SRZ ;  /* 0x0000000000107805 */ /* 0x000fe2000001ff00 */
[----:B------:R-:W-:Y:S01]  /*0750*/  UISETP.LT.AND UP0, UPT, URZ, UR18, UPT ;  /* 0x000000123f00728c */ /* 0x000fe2000bf01270 */
[----:B------:R-:W-:Y:S01]  /*0760*/  MOV R124, RZ ;  /* 0x000000ff007c7202 */ /* 0x000fe20000000f00 */
[----:B------:R-:W-:Y:S01]  /*0770*/  USHF.R.S32.HI UR11, URZ, 0x5, UR4 ;  /* 0x000000053f0b7899 */ /* 0x000fe20008011404 */
[----:B------:R-:W-:Y:S01]  /*0780*/  IMAD.MOV.U32 R130, RZ, RZ, RZ ;  /* 0x000000ffff827224 */ /* 0x000fe200078e00ff */
[----:B------:R-:W-:Y:S01]  /*0790*/  USEL UR18, URZ, UR18, !UP0 ;  /* 0x000000123f127287 */ /* 0x000fe2000c000000 */
[----:B------:R-:W-:Y:S01]  /*07a0*/  CS2R R18, SRZ ;  /* 0x0000000000127805 */ /* 0x000fe2000001ff00 */
[----:B------:R-:W-:Y:S01]  /*07b0*/  ULDC.64 UR16, c[0x0][0x118] ;  /* 0x0000460000107ab9 */ /* 0x000fe20000000a00 */
[----:B------:R-:W-:Y:S01]  /*07c0*/  MOV R128, RZ ;  /* 0x000000ff00807202 */ /* 0x000fe20000000f00 */
[----:B------:R-:W-:Y:S01]  /*07d0*/  UISETP.GT.AND UP0, UPT, UR11, UR18, UPT ;  /* 0x000000120b00728c */ /* 0x000fe2000bf04270 */
[----:B------:R-:W-:Y:S01]  /*07e0*/  IMAD.MOV.U32 R122, RZ, RZ, RZ ;  /* 0x000000ffff7a7224 */ /* 0x000fe200078e00ff */
        /* <DEDUP_REMOVED lines=55> */
[--C-:B------:R-:W-:Y:S01]  /*0b60*/  SHF.R.S32.HI R18, RZ, 0x1f, R84.reuse ;  /* 0x0000001fff127819 */ /* 0x100fe20000011454 */
[----:B------:R-:W-:Y:S01]  /*0b70*/  ULDC.64 UR4, c[0x0][0x238] ;  /* 0x00008e0000047ab9 */ /* 0x000fe20000000a00 */
[----:B------:R-:W-:Y:S01]  /*0b80*/  IMAD.SHL.U32 R2, R84, 0x4, RZ ;  /* 0x0000000454027824 */ /* 0x000fe200078e00ff */
[----:B------:R-:W-:Y:S01]  /*0b90*/  SHF.R.S32.HI R85, RZ, 0x1f, R84 ;  /* 0x0000001fff557819 */ /* 0x000fe20000011454 */
[----:B------:R-:W-:Y:S01]  /*0ba0*/  UIMAD UR4, UR9, UR4, URZ ;  /* 0x00000004090472a4 */ /* 0x000fe2000f8e023f */
[----:B------:R-:W-:Y:S01]  /*0bb0*/  IMAD.U32 R4, RZ, RZ, UR12 ;  /* 0x0000000cff047e24 */ /* 0x000fe2000f8e00ff */
[-C--:B------:R-:W-:Y:S01]  /*0bc0*/  LEA.HI R35, R18, R84.reuse, RZ, 0x3 ;  /* 0x0000005412237211 */ /* 0x080fe200078f18ff */
[----:B------:R-:W-:Y:S01]  /*0bd0*/  IMAD.U32 R0, RZ, RZ, UR12 ;  /* 0x0000000cff007e24 */ /* 0x000fe2000f8e00ff */
[----:B------:R-:W-:Y:S01]  /*0be0*/  UIMAD UR4, UR12, UR5, UR4 ;  /* 0x000000050c0472a4 */ /* 0x000fe2000f8e0204 */
[----:B------:R-:W-:Y:S01]  /*0bf0*/  SHF.R.S32.HI R3, RZ, 0x1f, R2 ;  /* 0x0000001fff037819 */ /* 0x000fe20000011402 */
[----:B------:R-:W-:Y:S01]  /*0c00*/  IMAD.WIDE.U32 R4, R4, c[0x0][0x238], R84 ;  /* 0x00008e0004047a25 */ /* 0x000fe200078e0054 */
[----:B------:R-:W-:Y:S01]  /*0c10*/  SHF.R.S32.HI R40, RZ, 0x3, R35 ;  /* 0x00000003ff287819 */ /* 0x000fe20000011423 */
[----:B------:R-:W-:Y:S01]  /*0c20*/  ULDC UR6, c[0x0][0x250] ;  /* 0x0000940000067ab9 */ /* 0x000fe20000000800 */
[CC--:B------:R-:W-:Y:S01]  /*0c30*/  LEA.HI R33, R18.reuse, R84.reuse, RZ, 0x4 ;  /* 0x0000005412217211 */ /* 0x0c0fe200078f20ff */
[----:B------:R-:W-:Y:S01]  /*0c40*/  IMAD.U32 R6, RZ, RZ, UR12 ;  /* 0x0000000cff067e24 */ /* 0x000fe2000f8e00ff */
[-C--:B------:R-:W-:Y:S01]  /*0c50*/  LEA.HI R15, R18, R84.reuse, RZ, 0x2 ;  /* 0x00000054120f7211 */ /* 0x080fe200078f10ff */
[----:B------:R-:W-:Y:S01]  /*0c60*/  IMAD.WIDE.U32 R30, R0, c[0x0][0x288], R2 ;  /* 0x0000a200001e7a25 */ /* 0x000fe200078e0002 */
[----:B------:R-:W-:Y:S01]  /*0c70*/  SHF.R.S32.HI R41, RZ, 0x1f, R40 ;  /* 0x0000001fff297819 */ /* 0x000fe20000011428 */
[----:B------:R-:W-:Y:S01]  /*0c80*/  UMOV UR7, UR12 ;  /* 0x0000000c00077c82 */ /* 0x000fe20008000000 */
[----:B------:R-:W-:Y:S01]  /*0c90*/  IADD3 R25, R5, UR4, RZ ;  /* 0x0000000405197c10 */ /* 0x000fe2000fffe0ff */
[----:B------:R-:W-:Y:S01]  /*0ca0*/  IMAD.WIDE.U32 R28, R6, c[0x0][0x270], R2 ;  /* 0x00009c00061c7a25 */ /* 0x000fe200078e0002 */
[----:B------:R-:W-:Y:S01]  /*0cb0*/  SHF.R.S32.HI R5, RZ, 0x4, R33 ;  /* 0x00000004ff057819 */ /* 0x000fe20000011421 */
[----:B------:R-:W-:Y:S01]  /*0cc0*/  ULDC.64 UR4, c[0x0][0x248] ;  /* 0x0000920000047ab9 */ /* 0x000fe20000000a00 */
[--C-:B------:R-:W-:Y:S01]  /*0cd0*/  SHF.R.S32.HI R3, RZ, 0x1f, R15.reuse ;  /* 0x0000001fff037819 */ /* 0x100fe2000001140f */
[----:B------:R-:W-:Y:S01]  /*0ce0*/  IMAD.MOV.U32 R24, RZ, RZ, R4 ;  /* 0x000000ffff187224 */ /* 0x000fe200078e0004 */
[----:B------:R-:W-:Y:S01]  /*0cf0*/  SHF.R.S32.HI R4, RZ, 0x2, R15 ;  /* 0x00000002ff047819 */ /* 0x000fe2000001140f */
[----:B------:R-:W-:Y:S01]  /*0d00*/  IMAD.U32 R0, RZ, RZ, UR14 ;  /* 0x0000000eff007e24 */ /* 0x000fe2000f8e00ff */
[----:B------:R-:W-:Y:S01]  /*0d10*/  LEA.HI R2, R33, R5, RZ, 0x1 ;  /* 0x0000000521027211 */ /* 0x000fe200078f08ff */
[----:B------:R-:W-:Y:S01]  /*0d20*/  UISETP.NE.AND UP0, UPT, UR4, 0x1, UPT ;  /* 0x000000010400788c */ /* 0x000fe2000bf05270 */
[----:B------:R-:W-:Y:S01]  /*0d30*/  LEA.HI R27, R18, R84, RZ, 0x5 ;  /* 0x00000054121b7211 */ /* 0x000fe200078f28ff */
[----:B------:R-:W-:Y:S01]  /*0d40*/  IMAD.WIDE R16, R0, 0x40, R40 ;  /* 0x0000004000107825 */ /* 0x000fe200078e0228 */
[----:B------:R-:W-:Y:S01]  /*0d50*/  LEA.HI R0, R3, R4, RZ, 0x3 ;  /* 0x0000000403007211 */ /* 0x000fe200078f18ff */
[----:B------:R-:W-:Y:S01]  /*0d60*/  UIMAD.WIDE.U32 UR20, UR12, UR5, URZ ;  /* 0x000000050c1472a5 */ /* 0x000fe2000f8e003f */
[----:B------:R-:W-:Y:S01]  /*0d70*/  LOP3.LUT R2, R2, 0xfffffffe, RZ, 0xc0, !PT ;  /* 0xfffffffe02027812 */ /* 0x000fe200078ec0ff */
[----:B------:R-:W-:Y:S01]  /*0d80*/  STL [R1+0x74], R85 ;  /* 0x0000745501007387 */ /* 0x000fe20000100800 */
[----:B------:R-:W-:Y:S01]  /*0d90*/  LOP3.LUT R0, R0, 0xfffffff8, RZ, 0xc0, !PT ;  /* 0xfffffff800007812 */ /* 0x000fe200078ec0ff */
[----:B------:R-:W-:Y:S01]  /*0da0*/  ULDC.64 UR4, c[0x0][0x1e0] ;  /* 0x0000780000047ab9 */ /* 0x000fe20000000a00 */
[----:B------:R-:W-:Y:S01]  /*0db0*/  SHF.R.S32.HI R32, RZ, 0x5, R27 ;  /* 0x00000005ff207819 */ /* 0x000fe2000001141b */
[----:B------:R-:W-:Y:S01]  /*0dc0*/  IMAD.IADD R22, R5, 0x1, -R2 ;  /* 0x0000000105167824 */ /* 0x000fe200078e0a02 */
[----:B------:R-:W-:Y:S01]  /*0dd0*/  LOP3.LUT R2, R35, 0xfffffff8, RZ, 0xc0, !PT ;  /* 0xfffffff823027812 */ /* 0x000fe200078ec0ff */
[----:B------:R-:W-:Y:S01]  /*0de0*/  IMAD.IADD R10, R4, 0x1, -R0 ;  /* 0x00000001040a7824 */ /* 0x000fe200078e0a00 */
[----:B------:R-:W-:Y:S01]  /*0df0*/  LEA.HI R0, R18, R84, RZ, 0x6 ;  /* 0x0000005412007211 */ /* 0x000fe200078f30ff */
[----:B------:R-:W-:Y:S01]  /*0e00*/  @UP0 UMOV UR15, UR21 ;  /* 0x00000015000f0c82 */ /* 0x000fe20008000000 */
[----:B------:R-:W-:Y:S01]  /*0e10*/  STL.64 [R1+0x58], R40 ;  /* 0x0000582801007387 */ /* 0x000fe20000100a00 */
[----:B------:R-:W-:Y:S01]  /*0e20*/  IMAD.IADD R20, R84, 0x1, -R2 ;  /* 0x0000000154147824 */ /* 0x000fe200078e0a02 */
[----:B------:R-:W-:Y:S01]  /*0e30*/  SHF.R.S32.HI R21, RZ, 0x6, R0 ;  /* 0x00000006ff157819 */ /* 0x000fe20000011400 */
[----:B------:R-:W-:Y:S01]  /*0e40*/  IMAD.SHL.U32 R0, R40, 0x40, RZ ;  /* 0x0000004028007824 */ /* 0x000fe200078e00ff */
[----:B------:R-:W-:Y:S01]  /*0e50*/  @UP0 USHF.R.U32.HI UR7, URZ, UR6, UR15 ;  /* 0x000000063f070299 */ /* 0x000fe2000801160f */
[----:B------:R-:W-:Y:S01]  /*0e60*/  IMAD.SHL.U32 R2, R20, 0x8, RZ ;  /* 0x0000000814027824 */ /* 0x000fe200078e00ff */
[----:B------:R-:W-:Y:S01]  /*0e70*/  LOP3.LUT P0, RZ, R10, 0x4, RZ, 0xc0, !PT ;  /* 0x000000040aff7812 */ /* 0x000fe2000780c0ff */
[----:B------:R-:W-:Y:S01]  /*0e80*/  IMAD.SHL.U32 R23, R21, 0x200, RZ ;  /* 0x0000020015177824 */ /* 0x000fe200078e00ff */
[----:B------:R-:W-:Y:S01]  /*0e90*/  LOP3.LUT R0, R0, 0x1c0, RZ, 0xc0, !PT ;  /* 0x000001c000007812 */ /* 0x000fe200078ec0ff */
[----:B------:R-:W-:Y:S01]  /*0ea0*/  USHF.R.S32.HI UR6, URZ, 0x1f, UR7 ;  /* 0x0000001f3f067899 */ /* 0x000fe20008011407 */
[--C-:B------:R-:W-:Y:S01]  /*0eb0*/  SHF.R.S32.HI R3, RZ, 0x1f, R2.reuse ;  /* 0x0000001fff037819 */ /* 0x100fe20000011402 */
[----:B------:R-:W-:Y:S01]  /*0ec0*/  IMAD.U32 R12, RZ, RZ, UR7 ;  /* 0x00000007ff0c7e24 */ /* 0x000fe2000f8e00ff */
[----:B------:R-:W-:Y:S01]  /*0ed0*/  LOP3.LUT R6, R0, 0x38, R2, 0xf8, !PT ;  /* 0x0000003800067812 */ /* 0x000fe200078ef802 */
[----:B------:R-:W-:Y:S01]  /*0ee0*/  UIMAD UR4, UR6, UR4, URZ ;  /* 0x00000004060472a4 */ /* 0x000fe2000f8e023f */
[----:B------:R-:W-:Y:S01]  /*0ef0*/  SHF.R.U32.HI R0, RZ, 0x3, R0 ;  /* 0x00000003ff007819 */ /* 0x000fe20000011600 */
[----:B------:R-:W-:Y:S01]  /*0f00*/  IMAD.WIDE.U32 R4, R12, c[0x0][0x1e0], R2 ;  /* 0x000078000c047a25 */ /* 0x000fe200078e0002 */
[----:B------:R-:W-:Y:S01]  /*0f10*/  ISETP.GE.AND P4, PT, R2, c[0x0][0x1cc], PT ;  /* 0x0000730002007a0c */ /* 0x000fe20003f86270 */
[----:B------:R-:W-:Y:S01]  /*0f20*/  UIMAD UR8, UR7, UR5, UR4 ;  /* 0x00000005070872a4 */ /* 0x000fe2000f8e0204 */
[----:B------:R-:W-:Y:S01]  /*0f30*/  LOP3.LUT R26, R23, R6, R0, 0xf6, !PT ;  /* 0x00000006171a7212 */ /* 0x000fe200078ef600 */
[----:B------:R-:W-:Y:S01]  /*0f40*/  IMAD R0, R41, c[0x0][0x178], RZ ;  /* 0x00005e0029007a24 */ /* 0x000fe200078e02ff */
[----:B------:R-:W-:Y:S01]  /*0f50*/  ULDC.64 UR4, c[0x0][0x1b0] ;  /* 0x00006c0000047ab9 */ /* 0x000fe20000000a00 */
[C---:B------:R-:W-:Y:S01]  /*0f60*/  IMAD.WIDE.U32 R6, R40.reuse, c[0x0][0x178], R2 ;  /* 0x00005e0028067a25 */ /* 0x040fe200078e0002 */
[----:B------:R-:W-:Y:S01]  /*0f70*/  UIMAD UR6, UR6, UR4, URZ ;  /* 0x00000004060672a4 */ /* 0x000fe2000f8e023f */
[----:B------:R-:W-:Y:S01]  /*0f80*/  IADD3 R9, R5, UR8, RZ ;  /* 0x0000000805097c10 */ /* 0x000fe2000fffe0ff */
[----:B------:R-:W-:Y:S01]  /*0f90*/  USHF.R.S32.HI UR8, URZ, 0x1f, UR13 ;  /* 0x0000001f3f087899 */ /* 0x000fe2000801140d */
[----:B------:R-:W-:Y:S01]  /*0fa0*/  IMAD R0, R40, c[0x0][0x17c], R0 ;  /* 0x00005f0028007a24 */ /* 0x000fe200078e0200 */
[----:B------:R-:W-:Y:S01]  /*0fb0*/  UIMAD UR6, UR7, UR5, UR6 ;  /* 0x00000005070672a4 */ /* 0x000fe2000f8e0206 */
[----:B------:R-:W-:Y:S01]  /*0fc0*/  IMAD R5, R41, c[0x0][0x208], RZ ;  /* 0x0000820029057a24 */ /* 0x000fe200078e02ff */
[----:B------:R-:W-:Y:S01]  /*0fd0*/  USHF.R.S32.HI UR20, URZ, 0x1f, UR18 ;  /* 0x0000001f3f147899 */ /* 0x000fe20008011412 */
[----:B------:R-:W-:Y:S01]  /*0fe0*/  IMAD.IADD R11, R7, 0x1, R0 ;  /* 0x00000001070b7824 */ /* 0x000fe200078e0200 */
[----:B------:R-:W-:Y:S01]  /*0ff0*/  ULDC.64 UR4, c[0x0][0x1e8] ;  /* 0x00007a0000047ab9 */ /* 0x000fe20000000a00 */
[----:B------:R-:W-:Y:S01]  /*1000*/  IMAD.SHL.U32 R0, R10, 0x40, RZ ;  /* 0x000000400a007824 */ /* 0x000fe200078e00ff */
[----:B------:R-:W-:Y:S01]  /*1010*/  UIMAD UR4, UR8, UR4, URZ ;  /* 0x00000004080472a4 */ /* 0x000fe2000f8e023f */
[----:B------:R-:W-:Y:S01]  /*1020*/  IMAD.MOV.U32 R8, RZ, RZ, R4 ;  /* 0x000000ffff087224 */ /* 0x000fe200078e0004 */
[----:B------:R-:W-:Y:S01]  /*1030*/  UMOV UR21, 0x5 ;  /* 0x0000000500157882 */ /* 0x000fe20000000000 */
[----:B------:R-:W-:Y:S01]  /*1040*/  IMAD R14, R40, c[0x0][0x20c], R5 ;  /* 0x00008300280e7a24 */ /* 0x000fe200078e0205 */
[----:B------:R-:W-:Y:S01]  /*1050*/  LOP3.LUT R0, R0, 0x1c0, RZ, 0xc0, !PT ;  /* 0x000001c000007812 */ /* 0x000fe200078ec0ff */
[--C-:B------:R-:W-:Y:S01]  /*1060*/  IMAD.WIDE.U32 R12, R12, c[0x0][0x1b0], R2.reuse ;  /* 0x00006c000c0c7a25 */ /* 0x100fe200078e0002 */
[----:B------:R-:W-:Y:S01]  /*1070*/  UIMAD UR15, UR13, UR5, UR4 ;  /* 0x000000050d0f72a4 */ /* 0x000fe2000f8e0204 */
[----:B------:R-:W-:Y:S01]  /*1080*/  CS2R R146, SRZ ;  /* 0x0000000000927805 */ /* 0x000fe2000001ff00 */
[----:B------:R-:W-:Y:S01]  /*1090*/  CS2R R144, SRZ ;  /* 0x0000000000907805 */ /* 0x000fe2000001ff00 */
[----:B------:R-:W-:Y:S01]  /*10a0*/  IMAD.WIDE.U32 R4, R40, c[0x0][0x208], R2 ;  /* 0x0000820028047a25 */ /* 0x000fe200078e0002 */
[----:B------:R-:W-:Y:S01]  /*10b0*/  ULDC.64 UR4, c[0x0][0x1b8] ;  /* 0x00006e0000047ab9 */ /* 0x000fe20000000a00 */
[----:B------:R-:W-:Y:S01]  /*10c0*/  CS2R R142, SRZ ;  /* 0x00000000008e7805 */ /* 0x000fe2000001ff00 */
[----:B------:R-:W-:Y:S01]  /*10d0*/  UIMAD UR4, UR8, UR4, URZ ;  /* 0x00000004080472a4 */ /* 0x000fe2000f8e023f */
[----:B------:R-:W-:Y:S01]  /*10e0*/  IMAD.SHL.U32 R3, R21, 0x8, RZ ;  /* 0x0000000815037824 */ /* 0x000fe200078e00ff */
[----:B------:R-:W-:Y:S01]  /*10f0*/  CS2R R140, SRZ ;  /* 0x00000000008c7805 */ /* 0x000fe2000001ff00 */
[----:B------:R-:W-:Y:S01]  /*1100*/  IMAD.IADD R7, R5, 0x1, R14 ;  /* 0x0000000105077824 */ /* 0x000fe200078e020e */
[----:B------:R-:W-:Y:S01]  /*1110*/  IADD3 R5, R13, UR6, RZ ;  /* 0x000000060d057c10 */ /* 0x000fe2000fffe0ff */
[----:B------:R-:W-:Y:S01]  /*1120*/  IMAD.MOV.U32 R10, RZ, RZ, R6 ;  /* 0x000000ffff0a7224 */ /* 0x000fe200078e0006 */
[----:B------:R-:W-:Y:S01]  /*1130*/  LOP3.LUT R36, R3, 0x18, RZ, 0xc0, !PT ;  /* 0x0000001803247812 */ /* 0x000fe200078ec0ff */
[----:B------:R-:W-:Y:S01]  /*1140*/  IMAD.MOV.U32 R6, RZ, RZ, R4 ;  /* 0x000000ffff067224 */ /* 0x000fe200078e0004 */
[----:B------:R-:W-:Y:S01]  /*1150*/  SHF.R.U32.HI R3, RZ, 0x3, R0 ;  /* 0x00000003ff037819 */ /* 0x000fe20000011600 */
[----:B------:R-:W-:Y:S01]  /*1160*/  ULDC.64 UR6, c[0x0][0x180] ;  /* 0x0000600000067ab9 */ /* 0x000fe20000000a00 */
[----:B------:R-:W-:Y:S01]  /*1170*/  LOP3.LUT R13, R15, 0x3ffffffc, RZ, 0xc0, !PT ;  /* 0x3ffffffc0f0d7812 */ /* 0x000fe200078ec0ff */
[----:B------:R-:W-:Y:S01]  /*1180*/  IMAD.MOV.U32 R4, RZ, RZ, R12 ;  /* 0x000000ffff047224 */ /* 0x000fe200078e000c */
[----:B------:R-:W-:Y:S01]  /*1190*/  LOP3.LUT R14, R3, R0, R36, 0x1e, !PT ;  /* 0x00000000030e7212 */ /* 0x000fe200078e1e24 */
[----:B------:R-:W-:Y:S01]  /*11a0*/  IMAD.U32 R0, RZ, RZ, UR13 ;  /* 0x0000000dff007e24 */ /* 0x000fe2000f8e00ff */
[----:B------:R-:W-:Y:S01]  /*11b0*/  LEA.HI R3, R27, R32, RZ, 0x1 ;  /* 0x000000201b037211 */ /* 0x000fe200078f08ff */
[----:B------:R-:W-:Y:S01]  /*11c0*/  IMAD.U32 R12, RZ, RZ, UR13 ;  /* 0x0000000dff0c7e24 */ /* 0x000fe2000f8e00ff */
[----:B------:R-:W-:Y:S01]  /*11d0*/  UIMAD UR19, UR9, UR6, URZ ;  /* 0x00000006091372a4 */ /* 0x000fe2000f8e023f */
[----:B------:R-:W-:Y:S01]  /*11e0*/  IMAD.WIDE.U32 R8, R0, c[0x0][0x1e8], R8 ;  /* 0x00007a0000087a25 */ /* 0x000fe200078e0008 */
[----:B------:R-:W-:Y:S01]  /*11f0*/  LOP3.LUT R3, R3, 0xfffffffe, RZ, 0xc0, !PT ;  /* 0xfffffffe03037812 */ /* 0x000fe200078ec0ff */
[----:B------:R-:W-:Y:S01]  /*1200*/  UIMAD UR6, UR13, UR5, UR4 ;  /* 0x000000050d0672a4 */ /* 0x000fe2000f8e0204 */
[----:B------:R-:W-:Y:S01]  /*1210*/  CS2R R138, SRZ ;  /* 0x00000000008a7805 */ /* 0x000fe2000001ff00 */
[----:B------:R-:W-:Y:S01]  /*1220*/  IMAD.U32 R0, RZ, RZ, UR12 ;  /* 0x0000000cff007e24 */ /* 0x000fe2000f8e00ff */
[----:B------:R-:W-:Y:S01]  /*1230*/  ULDC.64 UR4, c[0x0][0x210] ;  /* 0x0000840000047ab9 */ /* 0x000fe20000000a00 */
[----:B------:R-:W-:Y:S01]  /*1240*/  IMAD.IADD R34, R32, 0x1, -R3 ;  /* 0x0000000120227824 */ /* 0x000fe200078e0a03 */
[----:B------:R-:W-:Y:S01]  /*1250*/  UIMAD UR4, UR9, UR4, URZ ;  /* 0x00000004090472a4 */ /* 0x000fe2000f8e023f */
[----:B------:R-:W-:Y:S01]  /*1260*/  IMAD.IADD R3, R84, 0x1, -R13 ;  /* 0x0000000154037824 */ /* 0x000fe200078e0a0d */
[----:B------:R-:W-:Y:S01]  /*1270*/  UIMAD UR7, UR12, UR7, UR19 ;  /* 0x000000070c0772a4 */ /* 0x000fe2000f8e0213 */
[----:B------:R-:W-:Y:S01]  /*1280*/  IMAD.SHL.U32 R37, R34, 0x400, RZ ;  /* 0x0000040022257824 */ /* 0x000fe200078e00ff */
[----:B------:R-:W-:Y:S01]  /*1290*/  UIMAD UR4, UR12, UR5, UR4 ;  /* 0x000000050c0472a4 */ /* 0x000fe2000f8e0204 */
[----:B------:R-:W-:Y:S01]  /*12a0*/  IMAD.WIDE.U32 R4, R12, c[0x0][0x1b8], R4 ;  /* 0x00006e000c047a25 */ /* 0x000fe200078e0004 */
[----:B------:R-:W-:Y:S01]  /*12b0*/  CS2R R136, SRZ ;  /* 0x0000000000887805 */ /* 0x000fe2000001ff00 */
[----:B------:R-:W-:Y:S01]  /*12c0*/  CS2R R134, SRZ ;  /* 0x0000000000867805 */ /* 0x000fe2000001ff00 */
[----:B------:R-:W-:Y:S01]  /*12d0*/  CS2R R132, SRZ ;  /* 0x0000000000847805 */ /* 0x000fe2000001ff00 */
[----:B------:R-:W-:Y:S01]  /*12e0*/  IMAD R3, R3, 0x2, R37 ;  /* 0x0000000203037824 */ /* 0x000fe200078e0225 */
[----:B------:R-:W-:Y:S01]  /*12f0*/  IADD3 R5, R5, UR6, RZ ;  /* 0x0000000605057c10 */ /* 0x000fe2000fffe0ff */
[----:B------:R-:W-:Y:S01]  /*1300*/  IMAD.U32 R12, RZ, RZ, UR12 ;  /* 0x0000000cff0c7e24 */ /* 0x000fe2000f8e00ff */
[----:B------:R-:W-:Y:S01]  /*1310*/  CS2R R130, SRZ ;  /* 0x0000000000827805 */ /* 0x000fe2000001ff00 */
[----:B------:R-:W-:Y:S01]  /*1320*/  IMAD.WIDE.U32 R10, R0, c[0x0][0x180], R10 ;  /* 0x00006000000a7a25 */ /* 0x000fe200078e000a */
[----:B------:R-:W-:Y:S01]  /*1330*/  CS2R R128, SRZ ;  /* 0x0000000000807805 */ /* 0x000fe2000001ff00 */
[----:B------:R-:W-:Y:S01]  /*1340*/  CS2R R126, SRZ ;  /* 0x00000000007e7805 */ /* 0x000fe2000001ff00 */
[----:B------:R-:W-:Y:S01]  /*1350*/  CS2R R124, SRZ ;  /* 0x00000000007c7805 */ /* 0x000fe2000001ff00 */
[----:B------:R-:W-:Y:S01]  /*1360*/  IMAD.IADD R0, R3, 0x1, R14 ;  /* 0x0000000103007824 */ /* 0x000fe200078e020e */
[----:B------:R-:W-:Y:S01]  /*1370*/  IADD3 R11, R11, UR7, RZ ;  /* 0x000000070b0b7c10 */ /* 0x000fe2000fffe0ff */
[----:B------:R-:W-:Y:S01]  /*1380*/  IMAD.WIDE.U32 R12, R12, c[0x0][0x210], R6 ;  /* 0x000084000c0c7a25 */ /* 0x000fe200078e0006 */
[----:B------:R-:W-:Y:S01]  /*1390*/  IADD3 R7, R9, UR15, RZ ;  /* 0x0000000f09077c10 */ /* 0x000fe2000fffe0ff */
[----:B------:R-:W-:Y:S01]  /*13a0*/  ULDC UR15, c[0x0][0x198] ;  /* 0x00006600000f7ab9 */ /* 0x000fe20000000800 */
[----:B------:R-:W-:Y:S01]  /*13b0*/  CS2R R122, SRZ ;  /* 0x00000000007a7805 */ /* 0x000fe2000001ff00 */
[----:B------:R-:W-:Y:S01]  /*13c0*/  IMAD.MOV.U32 R6, RZ, RZ, R8 ;  /* 0x000000ffff067224 */ /* 0x000fe200078e0008 */
[----:B------:R-:W-:Y:S01]  /*13d0*/  IADD3 R15, R13, UR4, RZ ;  /* 0x000000040d0f7c10 */ /* 0x000fe2000fffe0ff */
[C---:B------:R-:W-:Y:S01]  /*13e0*/  IMAD R3, R17.reuse, c[0x0][0x1d8], RZ ;  /* 0x0000760011037a24 */ /* 0x040fe200078e02ff */
[----:B------:R-:W-:Y:S01]  /*13f0*/  UIADD3 UR15, -UR10, UR15, URZ ;  /* 0x0000000f0a0f7290 */ /* 0x000fe2000fffe13f */
[----:B------:R-:W-:Y:S01]  /*1400*/  IMAD.SHL.U32 R19, R0, 0x2, RZ ;  /* 0x0000000200137824 */ /* 0x000fe200078e00ff */
[----:B------:R-:W-:Y:S01]  /*1410*/  ULDC.64 UR4, c[0x0][0x188] ;  /* 0x0000620000047ab9 */ /* 0x000fe20000000a00 */
[----:B------:R-:W-:Y:S01]  /*1420*/  IMAD.MOV.U32 R14, RZ, RZ, R12 ;  /* 0x000000ffff0e7224 */ /* 0x000fe200078e000c */
[----:B------:R-:W-:Y:S01]  /*1430*/  UIMAD UR4, UR8, UR4, URZ ;  /* 0x00000004080472a4 */ /* 0x000fe2000f8e023f */
[----:B------:R-:W-:Y:S01]  /*1440*/  IMAD R0, R17, c[0x0][0x1a8], RZ ;  /* 0x00006a0011007a24 */ /* 0x000fe200078e02ff */
[----:B------:R1:W-:Y:S01]  /*1450*/  STL [R1+0x68], R19 ;  /* 0x0000681301007387 */ /* 0x0003e20000100800 */
[C---:B------:R-:W-:Y:S01]  /*1460*/  IMAD R3, R16.reuse, c[0x0][0x1dc], R3 ;  /* 0x0000770010037a24 */ /* 0x040fe200078e0203 */
[C---:B------:R-:W-:Y:S01]  /*1470*/  IADD3 R17, R19.reuse, 0x14180, RZ ;  /* 0x0001418013117810 */ /* 0x040fe20007ffe0ff */
[C---:B------:R-:W-:Y:S01]  /*1480*/  IMAD.WIDE.U32 R12, R16.reuse, c[0x0][0x1d8], R6 ;  /* 0x00007600100c7a25 */ /* 0x040fe200078e0006 */
[----:B------:R-:W-:Y:S01]  /*1490*/  IADD3 R38, R19, 0x141c0, RZ ;  /* 0x000141c013267810 */ /* 0x000fe20007ffe0ff */
[----:B------:R-:W-:Y:S01]  /*14a0*/  UIMAD UR19, UR13, UR5, UR4 ;  /* 0x000000050d1372a4 */ /* 0x000fe2000f8e0204 */
[----:B------:R-:W-:Y:S01]  /*14b0*/  @P0 IADD3 R38, R17, -0x40, RZ ;  /* 0xffffffc011260810 */ /* 0x000fe20007ffe0ff */
[----:B------:R-:W-:Y:S01]  /*14c0*/  IMAD.WIDE.U32 R8, R16, c[0x0][0x1a8], R4 ;  /* 0x00006a0010087a25 */ /* 0x000fe200078e0004 */
[----:B------:R-:W-:Y:S01]  /*14d0*/  LEA R6, P1, R12, c[0x0][0x1c0], 0x1 ;  /* 0x000070000c067a11 */ /* 0x000fe200078208ff */
[----:B------:R-:W-:Y:S01]  /*14e0*/  ULDC.64 UR4, c[0x0][0x178] ;  /* 0x00005e0000047ab9 */ /* 0x000fe20000000a00 */
[----:B------:R-:W-:Y:S01]  /*14f0*/  IADD3 R17, R2, 0x40, RZ ;  /* 0x0000004002117810 */ /* 0x000fe20007ffe0ff */
[----:B------:R-:W-:Y:S01]  /*1500*/  IMAD.U32 R18, RZ, RZ, UR13 ;  /* 0x0000000dff127e24 */ /* 0x000fe2000f8e00ff */
[----:B------:R-:W-:Y:S01]  /*1510*/  LEA R4, P0, R8, c[0x0][0x190], 0x1 ;  /* 0x0000640008047a11 */ /* 0x000fe200078008ff */
[----:B------:R-:W-:Y:S01]  /*1520*/  UIMAD UR22, UR20, UR4, URZ ;  /* 0x00000004141672a4 */ /* 0x000fe2000f8e023f */
[----:B------:R-:W-:Y:S01]  /*1530*/  ISETP.GE.AND P3, PT, R17, c[0x0][0x1cc], PT ;  /* 0x0000730011007a0c */ /* 0x000fe20003f66270 */
[----:B------:R-:W-:Y:S01]  /*1540*/  IMAD.WIDE.U32 R42, R18, c[0x0][0x188], R10 ;  /* 0x00006200122a7a25 */ /* 0x000fe200078e000a */
[----:B------:R-:W-:Y:S01]  /*1550*/  IADD3 R18, R2, 0x80, RZ ;  /* 0x0000008002127810 */ /* 0x000fe20007ffe0ff */
[----:B------:R-:W-:Y:S01]  /*1560*/  UIMAD.WIDE.U32 UR24, UR18, UR4, URZ ;  /* 0x00000004121872a5 */ /* 0x000fe2000f8e003f */
[----:B------:R2:W-:Y:S01]  /*1570*/  STL [R1+0x6c], R38 ;  /* 0x00006c2601007387 */ /* 0x0005e20000100800 */
[----:B------:R-:W-:Y:S01]  /*1580*/  IMAD.MOV.U32 R11, RZ, RZ, c[0x0][0x1dc] ;  /* 0x00007700ff0b7624 */ /* 0x000fe200078e00ff */
[----:B------:R-:W-:Y:S01]  /*1590*/  UIMAD UR22, UR18, UR5, UR22 ;  /* 0x00000005121672a4 */ /* 0x000fe2000f8e0216 */
[----:B------:R-:W-:Y:S01]  /*15a0*/  ISETP.GE.AND P2, PT, R18, c[0x0][0x1cc], PT ;  /* 0x0000730012007a0c */ /* 0x000fe20003f46270 */
[----:B------:R3:W-:Y:S01]  /*15b0*/  STL.64 [R1+0xa0], R42 ;  /* 0x0000a02a01007387 */ /* 0x0007e20000100a00 */
[----:B------:R-:W-:Y:S01]  /*15c0*/  IADD3 R39, R43, UR19, RZ ;  /* 0x000000132b277c10 */ /* 0x000fe2000fffe0ff */
[----:B------:R-:W-:Y:S01]  /*15d0*/  UIADD3 UR22, UR25, UR22, URZ ;  /* 0x0000001619167290 */ /* 0x000fe2000fffe03f */
[----:B-1----:R-:W-:Y:S01]  /*15e0*/  IMAD R19, R16, c[0x0][0x1ac], R0 ;  /* 0x00006b0010137a24 */ /* 0x002fe200078e0200 */
[----:B------:R-:W-:Y:S01]  /*15f0*/  ULDC.64 UR4, c[0x0][0x218] ;  /* 0x0000860000047ab9 */ /* 0x000fe20000000a00 */
[----:B------:R-:W-:Y:S01]  /*1600*/  IMAD.IADD R0, R13, 0x1, R3 ;  /* 0x000000010d007824 */ /* 0x000fe200078e0203 */
[----:B------:R-:W-:Y:S01]  /*1610*/  UIMAD UR4, UR8, UR4, URZ ;  /* 0x00000004080472a4 */ /* 0x000fe2000f8e023f */
[----:B------:R-:W-:Y:S01]  /*1620*/  IMAD.IADD R3, R9, 0x1, R19 ;  /* 0x0000000109037824 */ /* 0x000fe200078e0213 */
[----:B------:R-:W-:Y:S01]  /*1630*/  IADD3 R19, R2, 0xc0, RZ ;  /* 0x000000c002137810 */ /* 0x000fe20007ffe0ff */
[----:B------:R-:W-:Y:S01]  /*1640*/  IMAD.MOV.U32 R9, RZ, RZ, c[0x0][0x1ac] ;  /* 0x00006b00ff097624 */ /* 0x000fe200078e00ff */
[----:B------:R-:W-:Y:S01]  /*1650*/  LEA.HI.X R7, R12, c[0x0][0x1c4], R0, 0x1, P1 ;  /* 0x000071000c077a11 */ /* 0x000fe200008f0c00 */
[----:B------:R-:W-:Y:S01]  /*1660*/  IMAD.MOV.U32 R0, RZ, RZ, c[0x0][0x1a8] ;  /* 0x00006a00ff007624 */ /* 0x000fe200078e00ff */
[----:B------:R-:W-:Y:S01]  /*1670*/  LEA.HI.X R5, R8, c[0x0][0x194], R3, 0x1, P0 ;  /* 0x0000650008057a11 */ /* 0x000fe200000f0c03 */
[----:B------:R-:W-:Y:S01]  /*1680*/  IMAD.MOV.U32 R3, RZ, RZ, c[0x0][0x1d8] ;  /* 0x00007600ff037624 */ /* 0x000fe200078e00ff */
[----:B------:R-:W-:Y:S01]  /*1690*/  ISETP.GE.AND P5, PT, R19, c[0x0][0x1cc], PT ;  /* 0x0000730013007a0c */ /* 0x000fe20003fa6270 */
[----:B------:R-:W-:Y:S01]  /*16a0*/  IMAD.U32 R12, RZ, RZ, UR24 ;  /* 0x00000018ff0c7e24 */ /* 0x000fe2000f8e00ff */
[C---:B------:R-:W-:Y:S01]  /*16b0*/  LEA R8, P0, R0.reuse, R4, 0x6 ;  /* 0x0000000400087211 */ /* 0x040fe200078030ff */
[----:B------:R-:W-:Y:S01]  /*16c0*/  IMAD.U32 R13, RZ, RZ, UR25 ;  /* 0x00000019ff0d7e24 */ /* 0x000fe2000f8e00ff */
[C---:B------:R-:W-:Y:S01]  /*16d0*/  LEA R10, P1, R3.reuse, R6, 0x6 ;  /* 0x00000006030a7211 */ /* 0x040fe200078230ff */
[----:B------:R-:W-:Y:S01]  /*16e0*/  IMAD.U32 R16, RZ, RZ, UR22 ;  /* 0x00000016ff107e24 */ /* 0x000fe2000f8e00ff */
[----:B------:R-:W-:Y:S01]  /*16f0*/  LEA.HI.X R9, R0, R5, R9, 0x6, P0 ;  /* 0x0000000500097211 */ /* 0x000fe200000f3409 */
[----:B--2---:R-:W-:Y:S01]  /*1700*/  IMAD.SHL.U32 R38, R26, 0x2, RZ ;  /* 0x000000021a267824 */ /* 0x004fe200078e00ff */
[----:B------:R-:W-:Y:S01]  /*1710*/  IADD3 R0, -R40, UR15, RZ ;  /* 0x0000000f28007c10 */ /* 0x000fe2000fffe1ff */
[----:B------:R-:W-:Y:S01]  /*1720*/  ULDC.64 UR6, c[0x0][0x208] ;  /* 0x0000820000067ab9 */ /* 0x000fe20000000a00 */
[----:B------:R-:W-:Y:S01]  /*1730*/  LEA.HI.X R11, R3, R7, R11, 0x6, P1 ;  /* 0x00000007030b7211 */ /* 0x000fe200008f340b */
[----:B------:R-:W-:Y:S01]  /*1740*/  IMAD.U32 R3, RZ, RZ, UR13 ;  /* 0x0000000dff037e24 */ /* 0x000fe2000f8e00ff */
[C---:B------:R-:W-:Y:S01]  /*1750*/  ISETP.LT.OR P1, PT, R0.reuse, 0x1, P4 ;  /* 0x000000010000780c */ /* 0x040fe20002721670 */
[----:B------:R-:W-:Y:S01]  /*1760*/  USHF.L.U64.HI UR7, UR6, UR21, UR7 ;  /* 0x0000001506077299 */ /* 0x000fe20008010207 */
[C---:B------:R-:W-:Y:S01]  /*1770*/  ISETP.LT.OR P0, PT, R0.reuse, 0x1, P3 ;  /* 0x000000010000780c */ /* 0x040fe20001f01670 */
[----:B------:R-:W-:Y:S01]  /*1780*/  UIMAD UR4, UR13, UR5, UR4 ;  /* 0x000000050d0472a4 */ /* 0x000fe2000f8e0204 */
[C---:B------:R-:W-:Y:S01]  /*1790*/  ISETP.LT.OR P6, PT, R0.reuse, 0x1, P2 ;  /* 0x000000010000780c */ /* 0x040fe200017c1670 */
[----:B------:R-:W-:Y:S01]  /*17a0*/  USHF.L.U32 UR6, UR6, 0x5, URZ ;  /* 0x0000000506067899 */ /* 0x000fe2000800063f */
[C---:B------:R-:W-:Y:S01]  /*17b0*/  ISETP.LT.OR P4, PT, R0.reuse, 0x21, P4 ;  /* 0x000000210000780c */ /* 0x040fe20002781670 */
[----:B------:R-:W-:Y:S01]  /*17c0*/  UIMAD UR7, UR7, UR18, URZ ;  /* 0x00000012070772a4 */ /* 0x000fe2000f8e023f */
[----:B------:R-:W-:Y:S01]  /*17d0*/  STL [R1+0x50], R38 ;  /* 0x0000502601007387 */ /* 0x000fe20000100800 */
[----:B------:R-:W-:Y:S01]  /*17e0*/  USHF.L.U32 UR19, UR18, 0x5, URZ ;  /* 0x0000000512137899 */ /* 0x000fe2000800063f */
[----:B------:R-:W-:Y:S01]  /*17f0*/  IMAD.MOV.U32 R148, RZ, RZ, 0x20 ;  /* 0x00000020ff947424 */ /* 0x000fe200078e00ff */
[----:B------:R-:W-:Y:S01]  /*1800*/  UIMAD UR7, UR20, UR6, UR7 ;  /* 0x00000006140772a4 */ /* 0x000fe2000f8e0207 */
[----:B------:R-:W-:Y:S01]  /*1810*/  STL [R1+0xbc], R39 ;  /* 0x0000bc2701007387 */ /* 0x000fe20000100800 */
[----:B------:R-:W-:Y:S01]  /*1820*/  CS2R R120, SRZ ;  /* 0x0000000000787805 */ /* 0x000fe2000001ff00 */
[----:B------:R-:W-:Y:S01]  /*1830*/  ULDC UR20, c[0x0][0x168] ;  /* 0x00005a0000147ab9 */ /* 0x000fe20000000800 */
[----:B------:R-:W-:Y:S01]  /*1840*/  CS2R R118, SRZ ;  /* 0x0000000000767805 */ /* 0x000fe2000001ff00 */
[----:B------:R-:W-:Y:S01]  /*1850*/  @!PT LDS RZ, [RZ] ;  /* 0x00000000fffff984 */ /* 0x000fe20000000800 */
[----:B------:R-:W-:Y:S01]  /*1860*/  @!PT LDS RZ, [RZ] ;  /* 0x00000000fffff984 */ /* 0x000fe20000000800 */
[----:B------:R-:W-:Y:S01]  /*1870*/  @!PT LDS RZ, [RZ] ;  /* 0x00000000fffff984 */ /* 0x000fe20000000800 */
[----:B------:R1:W-:Y:S01]  /*1880*/  LDGSTS.E.BYPASS.LTC128B.128 [R38+0x8080], [R6.64], !P1 ;  /* 0x0808000006267fae */ /* 0x0003e2000c901d50 */
[----:B------:R-:W-:Y:S01]  /*1890*/  ISETP.LT.OR P1, PT, R0, 0x1, P5 ;  /* 0x000000010000780c */ /* 0x000fe20002f21670 */
[----:B------:R-:W-:Y:S01]  /*18a0*/  UIADD3 UR20, -UR19, UR20, URZ ;  /* 0x0000001413147290 */ /* 0x000fe2000fffe13f */
[----:B------:R-:W-:Y:S01]  /*18b0*/  CS2R R116, SRZ ;  /* 0x0000000000747805 */ /* 0x000fe2000001ff00 */
[----:B------:R1:W-:Y:S01]  /*18c0*/  LDGSTS.E.BYPASS.LTC128B.128 [R38+0xa080], [R6.64+0x80], !P0 ;  /* 0x0a08008006267fae */ /* 0x0003e2000c101d50 */
[C---:B------:R-:W-:Y:S01]  /*18d0*/  LEA R13, P0, R12.reuse, R42, 0x5 ;  /* 0x0000002a0c0d7211 */ /* 0x040fe200078028ff */
[----:B---3--:R-:W-:Y:S01]  /*18e0*/  IMAD.WIDE.U32 R42, R3, c[0x0][0x218], R14 ;  /* 0x00008600032a7a25 */ /* 0x008fe200078e000e */
[----:B------:R-:W-:Y:S01]  /*18f0*/  CS2R R114, SRZ ;  /* 0x0000000000727805 */ /* 0x000fe2000001ff00 */
[----:B------:R1:W-:Y:S01]  /*1900*/  LDGSTS.E.BYPASS.LTC128B.128 [R38+0xc080], [R6.64+0x100], !P6 ;  /* 0x0c08010006267fae */ /* 0x0003e2000f101d50 */
[----:B------:R-:W-:Y:S01]  /*1910*/  LEA.HI.X R16, R12, R39, R16, 0x5, P0 ;  /* 0x000000270c107211 */ /* 0x000fe200000f2c10 */
[----:B------:R-:W-:Y:S01]  /*1920*/  IMAD.MOV.U32 R14, RZ, RZ, R42 ;  /* 0x000000ffff0e7224 */ /* 0x000fe200078e002a */
[C---:B------:R-:W-:Y:S01]  /*1930*/  ISETP.LT.OR P0, PT, R0.reuse, 0x21, P3 ;  /* 0x000000210000780c */ /* 0x040fe20001f01670 */
[----:B------:R2:W-:Y:S01]  /*1940*/  STL.64 [R1+0x98], R42 ;  /* 0x0000982a01007387 */ /* 0x0005e20000100a00 */
[----:B------:R-:W-:Y:S01]  /*1950*/  P2R R12, PR, RZ, 0x10 ;  /* 0x00000010ff0c7803 */ /* 0x000fe20000000000 */
[----:B------:R-:W-:Y:S01]  /*1960*/  CS2R R112, SRZ ;  /* 0x0000000000707805 */ /* 0x000fe2000001ff00 */
[----:B------:R-:W-:Y:S01]  /*1970*/  P2R R3, PR, RZ, 0x1 ;  /* 0x00000001ff037803 */ /* 0x000fe20000000000 */
[----:B------:R1:W-:Y:S01]  /*1980*/  LDGSTS.E.BYPASS.LTC128B.128 [R38+0xe080], [R6.64+0x180], !P1 ;  /* 0x0e08018006267fae */ /* 0x0003e2000c901d50 */
[----:B------:R-:W-:Y:S01]  /*1990*/  ISETP.LT.OR P1, PT, R0, 0x21, P2 ;  /* 0x000000210000780c */ /* 0x000fe20001721670 */
[----:B------:R-:W-:Y:S01]  /*19a0*/  CS2R R110, SRZ ;  /* 0x00000000006e7805 */ /* 0x000fe2000001ff00 */
[----:B------:R-:W-:Y:S01]  /*19b0*/  ISETP.NE.AND P2, PT, R12, RZ, PT ;  /* 0x000000ff0c00720c */ /* 0x000fe20003f45270 */
[----:B------:R-:W-:Y:S01]  /*19c0*/  CS2R R108, SRZ ;  /* 0x00000000006c7805 */ /* 0x000fe2000001ff00 */
[----:B------:R-:W-:Y:S01]  /*19d0*/  ISETP.NE.AND P6, PT, R3, RZ, PT ;  /* 0x000000ff0300720c */ /* 0x000fe20003fc5270 */
[----:B------:R-:W-:Y:S01]  /*19e0*/  CS2R R106, SRZ ;  /* 0x00000000006a7805 */ /* 0x000fe2000001ff00 */
[----:B------:R-:W-:Y:S01]  /*19f0*/  ISETP.GE.AND P4, PT, R2, c[0x0][0x19c], PT ;  /* 0x0000670002007a0c */ /* 0x000fe20003f86270 */
[----:B------:R-:W-:Y:S01]  /*1a00*/  CS2R R104, SRZ ;  /* 0x0000000000687805 */ /* 0x000fe2000001ff00 */
[----:B------:R-:W-:Y:S01]  /*1a10*/  ISETP.GE.AND P3, PT, R17, c[0x0][0x19c], PT ;  /* 0x0000670011007a0c */ /* 0x000fe20003f66270 */
[----:B------:R-:W-:Y:S01]  /*1a20*/  CS2R R102, SRZ ;  /* 0x0000000000667805 */ /* 0x000fe2000001ff00 */
[C---:B------:R-:W-:Y:S01]  /*1a30*/  ISETP.LT.OR P0, PT, R0.reuse, 0x21, P5 ;  /* 0x000000210000780c */ /* 0x040fe20002f01670 */
[----:B------:R-:W-:Y:S01]  /*1a40*/  CS2R R100, SRZ ;  /* 0x0000000000647805 */ /* 0x000fe2000001ff00 */
[----:B------:R-:W-:Y:S01]  /*1a50*/  ISETP.LT.OR P5, PT, R0, 0x1, P4 ;  /* 0x000000010000780c */ /* 0x000fe200027a1670 */
[----:B------:R-:W-:Y:S01]  /*1a60*/  CS2R R98, SRZ ;  /* 0x0000000000627805 */ /* 0x000fe2000001ff00 */
[----:B------:R-:W-:Y:S01]  /*1a70*/  IADD3 R15, R43, UR4, RZ ;  /* 0x000000042b0f7c10 */ /* 0x000fe2000fffe0ff */
[----:B------:R3:W-:Y:S01]  /*1a80*/  LDGSTS.E.BYPASS.LTC128B.128 [R38+0x9080], [R10.64], !P2 ;  /* 0x090800000a267fae */ /* 0x0007e2000d101d50 */
[----:B------:R-:W-:Y:S01]  /*1a90*/  ISETP.GE.AND P2, PT, R18, c[0x0][0x19c], PT ;  /* 0x0000670012007a0c */ /* 0x000fe20003f46270 */
[----:B------:R-:W-:Y:S01]  /*1aa0*/  ULDC.64 UR4, c[0x0][0x288] ;  /* 0x0000a20000047ab9 */ /* 0x000fe20000000a00 */
[----:B------:R-:W-:Y:S01]  /*1ab0*/  CS2R R96, SRZ ;  /* 0x0000000000607805 */ /* 0x000fe2000001ff00 */
[----:B------:R3:W-:Y:S01]  /*1ac0*/  LDGSTS.E.BYPASS.LTC128B.128 [R38+0xb080], [R10.64+0x80], !P6 ;  /* 0x0b0800800a267fae */ /* 0x0007e2000f101d50 */
[----:B------:R-:W-:Y:S01]  /*1ad0*/  ISETP.LT.OR P6, PT, R0, 0x1, P3 ;  /* 0x000000010000780c */ /* 0x000fe20001fc1670 */
[----:B------:R-:W-:Y:S01]  /*1ae0*/  UIMAD UR4, UR9, UR4, URZ ;  /* 0x00000004090472a4 */ /* 0x000fe2000f8e023f */
[----:B------:R-:W-:Y:S01]  /*1af0*/  CS2R R94, SRZ ;  /* 0x00000000005e7805 */ /* 0x000fe2000001ff00 */
[----:B------:R3:W-:Y:S01]  /*1b00*/  LDGSTS.E.BYPASS.LTC128B.128 [R38+0xd080], [R10.64+0x100], !P1 ;  /* 0x0d0801000a267fae */ /* 0x0007e2000c901d50 */
[----:B------:R-:W-:Y:S01]  /*1b10*/  ISETP.GE.AND P1, PT, R19, c[0x0][0x19c], PT ;  /* 0x0000670013007a0c */ /* 0x000fe20003f26270 */
[----:B------:R-:W-:Y:S01]  /*1b20*/  UIMAD UR4, UR12, UR5, UR4 ;  /* 0x000000050c0472a4 */ /* 0x000fe2000f8e0204 */
[----:B-1----:R-:W-:Y:S01]  /*1b30*/  IMAD.U32 R6, RZ, RZ, UR6 ;  /* 0x00000006ff067e24 */ /* 0x002fe2000f8e00ff */
[----:B------:R3:W-:Y:S01]  /*1b40*/  LDGSTS.E.BYPASS.LTC128B.128 [R38+0xf080], [R10.64+0x180], !P0 ;  /* 0x0f0801800a267fae */ /* 0x0007e2000c101d50 */
[----:B------:R-:W-:Y:S01]  /*1b50*/  CS2R R92, SRZ ;  /* 0x00000000005c7805 */ /* 0x000fe2000001ff00 */
[----:B------:R-:W-:Y:S01]  /*1b60*/  CS2R R90, SRZ ;  /* 0x00000000005a7805 */ /* 0x000fe2000001ff00 */
[----:B------:R-:W-:Y:S01]  /*1b70*/  IMAD.WIDE.U32 R6, R6, UR18, R14 ;  /* 0x0000001206067c25 */ /* 0x000fe2000f8e000e */
[----:B------:R-:W0:Y:S01]  /*1b80*/  LDGDEPBAR ;  /* 0x00000000000079af */ /* 0x000e220000000000 */
[----:B------:R-:W-:Y:S01]  /*1b90*/  CS2R R88, SRZ ;  /* 0x0000000000587805 */ /* 0x000fe2000001ff00 */
[----:B------:R-:W-:Y:S01]  /*1ba0*/  CS2R R86, SRZ ;  /* 0x0000000000567805 */ /* 0x000fe2000001ff00 */
[----:B------:R-:W-:Y:S01]  /*1bb0*/  CS2R R82, SRZ ;  /* 0x0000000000527805 */ /* 0x000fe2000001ff00 */
[----:B------:R1:W-:Y:S01]  /*1bc0*/  LDGSTS.E.BYPASS.LTC128B.128 [R38+0x80], [R4.64], !P5 ;  /* 0x0008000004267fae */ /* 0x0003e2000e901d50 */
[----:B------:R-:W-:Y:S01]  /*1bd0*/  IADD3 R3, R7, UR7, RZ ;  /* 0x0000000707037c10 */ /* 0x000fe2000fffe0ff */
[----:B------:R-:W-:Y:S01]  /*1be0*/  ULDC.64 UR6, c[0x0][0x270] ;  /* 0x00009c0000067ab9 */ /* 0x000fe20000000a00 */
[C---:B------:R-:W-:Y:S01]  /*1bf0*/  ISETP.LT.OR P5, PT, R0.reuse, 0x1, P1 ;  /* 0x000000010000780c */ /* 0x040fe20000fa1670 */
[----:B------:R1:W-:Y:S01]  /*1c00*/  LDGSTS.E.BYPASS.LTC128B.128 [R38+0x2080], [R4.64+0x80], !P6 ;  /* 0x0208008004267fae */ /* 0x0003e2000f101d50 */
[C---:B------:R-:W-:Y:S01]  /*1c10*/  ISETP.LT.OR P6, PT, R0.reuse, 0x1, P2 ;  /* 0x000000010000780c */ /* 0x040fe200017c1670 */
[----:B------:R-:W-:Y:S01]  /*1c20*/  UIMAD UR6, UR9, UR6, URZ ;  /* 0x00000006090672a4 */ /* 0x000fe2000f8e023f */
[----:B------:R-:W-:Y:S01]  /*1c30*/  CS2R R80, SRZ ;  /* 0x0000000000507805 */ /* 0x000fe2000001ff00 */
[----:B------:R4:W-:Y:S01]  /*1c40*/  STL.64 [R1+0x80], R14 ;  /* 0x0000800e01007387 */ /* 0x0009e20000100a00 */
[----:B------:R-:W-:Y:S01]  /*1c50*/  P2R R7, PR, RZ, 0x40 ;  /* 0x00000040ff077803 */ /* 0x000fe20000000000 */
[----:B------:R-:W-:Y:S01]  /*1c60*/  UIMAD UR6, UR12, UR7, UR6 ;  /* 0x000000070c0672a4 */ /* 0x000fe2000f8e0206 */
[C---:B------:R-:W-:Y:S01]  /*1c70*/  ISETP.LT.OR P6, PT, R0.reuse, 0x21, P4 ;  /* 0x000000210000780c */ /* 0x040fe200027c1670 */
[----:B------:R-:W-:Y:S01]  /*1c80*/  CS2R R78, SRZ ;  /* 0x00000000004e7805 */ /* 0x000fe2000001ff00 */
[----:B------:R-:W-:Y:S01]  /*1c90*/  ISETP.LT.OR P4, PT, R0, 0x21, P2 ;  /* 0x000000210000780c */ /* 0x000fe20001781670 */
[----:B------:R-:W-:Y:S01]  /*1ca0*/  CS2R R76, SRZ ;  /* 0x00000000004c7805 */ /* 0x000fe2000001ff00 */
[----:B------:R-:W-:Y:S01]  /*1cb0*/  CS2R R74, SRZ ;  /* 0x00000000004a7805 */ /* 0x000fe2000001ff00 */
[----:B------:R-:W-:Y:S01]  /*1cc0*/  CS2R R72, SRZ ;  /* 0x0000000000487805 */ /* 0x000fe2000001ff00 */
[----:B------:R-:W-:Y:S01]  /*1cd0*/  CS2R R70, SRZ ;  /* 0x0000000000467805 */ /* 0x000fe2000001ff00 */
[----:B------:R-:W-:Y:S01]  /*1ce0*/  CS2R R68, SRZ ;  /* 0x0000000000447805 */ /* 0x000fe2000001ff00 */
[C---:B---3--:R-:W-:Y:S01]  /*1cf0*/  LEA R10, P0, R6.reuse, c[0x0][0x1f0], 0x1 ;  /* 0x00007c00060a7a11 */ /* 0x048fe200078008ff */
[----:B------:R-:W-:Y:S01]  /*1d00*/  CS2R R66, SRZ ;  /* 0x0000000000427805 */ /* 0x000fe2000001ff00 */
[----:B------:R-:W-:Y:S01]  /*1d10*/  CS2R R64, SRZ ;  /* 0x0000000000407805 */ /* 0x000fe2000001ff00 */
[----:B------:R-:W-:Y:S01]  /*1d20*/  CS2R R62, SRZ ;  /* 0x00000000003e7805 */ /* 0x000fe2000001ff00 */
[----:B------:R-:W-:Y:S01]  /*1d30*/  LEA.HI.X R11, R6, c[0x0][0x1f4], R3, 0x1, P0 ;  /* 0x00007d00060b7a11 */ /* 0x000fe200000f0c03 */
[----:B------:R-:W-:Y:S01]  /*1d40*/  CS2R R60, SRZ ;  /* 0x00000000003c7805 */ /* 0x000fe2000001ff00 */
[----:B------:R-:W-:Y:S01]  /*1d50*/  P2R R3, PR, RZ, 0x20 ;  /* 0x00000020ff037803 */ /* 0x000fe20000000000 */
[----:B------:R-:W-:Y:S01]  /*1d60*/  CS2R R58, SRZ ;  /* 0x00000000003a7805 */ /* 0x000fe2000001ff00 */
[C---:B------:R-:W-:Y:S01]  /*1d70*/  ISETP.LT.OR P5, PT, R0.reuse, 0x21, P3 ;  /* 0x000000210000780c */ /* 0x040fe20001fa1670 */
[----:B------:R-:W-:Y:S01]  /*1d80*/  CS2R R56, SRZ ;  /* 0x0000000000387805 */ /* 0x000fe2000001ff00 */
[----:B------:R-:W-:Y:S01]  /*1d90*/  ISETP.LT.OR P3, PT, R0, 0x21, P1 ;  /* 0x000000210000780c */ /* 0x000fe20000f61670 */
[----:B------:R-:W-:Y:S01]  /*1da0*/  IMAD.SHL.U32 R0, R20, 0x40, RZ ;  /* 0x0000004014007824 */ /* 0x000fe200078e00ff */
[----:B------:R-:W-:Y:S01]  /*1db0*/  ISETP.NE.AND P1, PT, R7, RZ, PT ;  /* 0x000000ff0700720c */ /* 0x000fe20003f25270 */
[----:B------:R-:W-:Y:S01]  /*1dc0*/  CS2R R54, SRZ ;  /* 0x0000000000367805 */ /* 0x000fe2000001ff00 */
[----:B------:R-:W-:Y:S01]  /*1dd0*/  ISETP.NE.AND P2, PT, R3, RZ, PT ;  /* 0x000000ff0300720c */ /* 0x000fe20003f45270 */
[----:B------:R-:W-:Y:S01]  /*1de0*/  IMAD R3, R22, 0x800, R23 ;  /* 0x0000080016037824 */ /* 0x000fe200078e0217 */
[C---:B------:R-:W-:Y:S01]  /*1df0*/  LEA R6, P0, R13.reuse, c[0x0][0x160], 0x1 ;  /* 0x000058000d067a11 */ /* 0x040fe200078008ff */
[----:B------:R-:W-:Y:S01]  /*1e00*/  CS2R R52, SRZ ;  /* 0x0000000000347805 */ /* 0x000fe2000001ff00 */
[----:B------:R-:W-:Y:S01]  /*1e10*/  LOP3.LUT R12, R0, 0x1c0, RZ, 0xc0, !PT ;  /* 0x000001c0000c7812 */ /* 0x000fe200078ec0ff */
[----:B------:R-:W-:Y:S01]  /*1e20*/  CS2R R50, SRZ ;  /* 0x0000000000327805 */ /* 0x000fe2000001ff00 */
[----:B------:R-:W-:Y:S01]  /*1e30*/  LEA.HI.X R7, R13, c[0x0][0x164], R16, 0x1, P0 ;  /* 0x000059000d077a11 */ /* 0x000fe200000f0c10 */
[----:B------:R-:W-:Y:S01]  /*1e40*/  CS2R R48, SRZ ;  /* 0x0000000000307805 */ /* 0x000fe2000001ff00 */
[----:B------:R-:W-:Y:S01]  /*1e50*/  LOP3.LUT R0, R12, 0x8, R35, 0xf8, !PT ;  /* 0x000000080c007812 */ /* 0x000fe200078ef823 */
[----:B------:R-:W-:Y:S01]  /*1e60*/  CS2R R46, SRZ ;  /* 0x00000000002e7805 */ /* 0x000fe2000001ff00 */
[----:B------:R-:W-:Y:S01]  /*1e70*/  SHF.R.U32.HI R13, RZ, 0x3, R12 ;  /* 0x00000003ff0d7819 */ /* 0x000fe2000001160c */
[----:B------:R1:W-:Y:S01]  /*1e80*/  LDGSTS.E.BYPASS.LTC128B.128 [R38+0x4080], [R4.64+0x100], !P1 ;  /* 0x0408010004267fae */ /* 0x0003e2000c901d50 */
[----:B------:R-:W-:Y:S01]  /*1e90*/  ISETP.LT.AND P0, PT, R40, UR20, PT ;  /* 0x0000001428007c0c */ /* 0x000fe2000bf01270 */
[----:B------:R-:W-:Y:S01]  /*1ea0*/  CS2R R44, SRZ ;  /* 0x00000000002c7805 */ /* 0x000fe2000001ff00 */
[----:B------:R-:W-:Y:S01]  /*1eb0*/  LOP3.LUT R0, R0, R13, RZ, 0x3c, !PT ;  /* 0x0000000d00007212 */ /* 0x000fe200078e3cff */
[----:B------:R1:W-:Y:S01]  /*1ec0*/  LDGSTS.E.BYPASS.LTC128B.128 [R38+0x6080], [R4.64+0x180], !P2 ;  /* 0x0608018004267fae */ /* 0x0003e2000d101d50 */
[C---:B------:R-:W-:Y:S01]  /*1ed0*/  LOP3.LUT P1, RZ, R20.reuse, 0x2, RZ, 0xc0, !PT ;  /* 0x0000000214ff7812 */ /* 0x040fe2000782c0ff */
[----:B--2---:R-:W-:Y:S01]  /*1ee0*/  CS2R R42, SRZ ;  /* 0x00000000002a7805 */ /* 0x004fe2000001ff00 */
[----:B------:R-:W-:Y:S01]  /*1ef0*/  LOP3.LUT P2, RZ, R20, 0x4, RZ, 0xc0, !PT ;  /* 0x0000000414ff7812 */ /* 0x000fe2000784c0ff */
[----:B------:R2:W-:Y:S01]  /*1f00*/  LDGSTS.E.BYPASS.LTC128B.128 [R38+0x1080], [R8.64], !P6 ;  /* 0x0108000008267fae */ /* 0x0005e2000f101d50 */
[----:B------:R-:W-:Y:S01]  /*1f10*/  ISETP.GE.AND P6, PT, R2, c[0x0][0x16c], PT ;  /* 0x00005b0002007a0c */ /* 0x000fe20003fc6270 */
[----:B------:R-:W-:-:S02]  /*1f20*/  ULDC UR7, c[0x0][0x198] ;  /* 0x0000660000077ab9 */ /* 0x000fc40000000800 */
[----:B------:R2:W-:Y:S01]  /*1f30*/  LDGSTS.E.BYPASS.LTC128B.128 [R38+0x3080], [R8.64+0x80], !P5 ;  /* 0x0308008008267fae */ /* 0x0005e2000e901d50 */
[----:B------:R-:W-:Y:S01]  /*1f40*/  ISETP.GT.AND P5, PT, R84, 0x7, PT ;  /* 0x000000075400780c */ /* 0x000fe20003fa4270 */
[----:B------:R-:W-:Y:S02]  /*1f50*/  ULDC UR9, c[0x0][0x168] ;  /* 0x00005a0000097ab9 */ /* 0x000fe40000000800 */
[----:B------:R2:W-:Y:S01]  /*1f60*/  LDGSTS.E.BYPASS.LTC128B.128 [R38+0x5080], [R8.64+0x100], !P4 ;  /* 0x0508010008267fae */ /* 0x0005e2000e101d50 */
[----:B------:R-:W-:-:S03]  /*1f70*/  ISETP.GE.OR P4, PT, R2, c[0x0][0x16c], !P0 ;  /* 0x00005b0002007a0c */ /* 0x000fc60004786670 */
[----:B------:R2:W-:Y:S01]  /*1f80*/  LDGSTS.E.BYPASS.LTC128B.128 [R38+0x7080], [R8.64+0x180], !P3 ;  /* 0x0708018008267fae */ /* 0x0005e2000d901d50 */
[----:B------:R-:W-:-:S03]  /*1f90*/  ISETP.GE.AND P3, PT, R2, c[0x0][0x1fc], PT ;  /* 0x00007f0002007a0c */ /* 0x000fc60003f66270 */
[----:B------:R-:W0:Y:S01]  /*1fa0*/  LDGDEPBAR ;  /* 0x00000000000079af */ /* 0x000e220000000000 */
[----:B-1----:R-:W-:Y:S02]  /*1fb0*/  P2R R4, PR, RZ, 0x8 ;  /* 0x00000008ff047803 */ /* 0x002fe40000000000 */
[----:B------:R-:W-:Y:S01]  /*1fc0*/  ISETP.GE.OR P3, PT, R2, c[0x0][0x1fc], !P0 ;  /* 0x00007f0002007a0c */ /* 0x000fe20004766670 */
[----:B------:R-:W-:Y:S01]  /*1fd0*/  IMAD.IADD R2, R3, 0x1, R0 ;  /* 0x0000000103027824 */ /* 0x000fe200078e0200 */
[----:B------:R-:W-:Y:S01]  /*1fe0*/  SHF.R.S32.HI R0, RZ, 0x1f, R21 ;  /* 0x0000001fff007819 */ /* 0x000fe20000011415 */
[----:B------:R-:W-:Y:S01]  /*1ff0*/  IMAD.MOV.U32 R3, RZ, RZ, 0x40 ;  /* 0x00000040ff037424 */ /* 0x000fe200078e00ff */
[----:B------:R-:W-:Y:S01]  /*2000*/  P2R R20, PR, RZ, 0x8 ;  /* 0x00000008ff147803 */ /* 0x000fe20000000000 */
[----:B------:R-:W-:Y:S01]  /*2010*/  IMAD.SHL.U32 R39, R2, 0x2, RZ ;  /* 0x0000000202277824 */ /* 0x000fe200078e00ff */
[----:B----4-:R-:W-:Y:S02]  /*2020*/  LEA.HI R14, R0, R21, RZ, 0x2 ;  /* 0x00000015000e7211 */ /* 0x010fe400078f10ff */
[----:B------:R-:W-:-:S02]  /*2030*/  SEL R0, R148, 0xffffffe0, !P1 ;  /* 0xffffffe094007807 */ /* 0x000fc40004800000 */
[----:B------:R-:W-:Y:S01]  /*2040*/  SEL R2, R3, 0xffffffc0, !P2 ;  /* 0xffffffc003027807 */ /* 0x000fe20005000000 */
[----:B------:R-:W-:Y:S01]  /*2050*/  IMAD.U32 R3, RZ, RZ, UR13 ;  /* 0x0000000dff037e24 */ /* 0x000fe2000f8e00ff */
[----:B------:R-:W-:Y:S01]  /*2060*/  ISETP.GE.OR P3, PT, R17, c[0x0][0x16c], !P0 ;  /* 0x00005b0011007a0c */ /* 0x000fe20004766670 */
[----:B------:R-:W-:Y:S01]  /*2070*/  IMAD.IADD R26, R39, 0x1, R0 ;  /* 0x00000001271a7824 */ /* 0x000fe200078e0200 */
[----:B------:R-:W-:Y:S01]  /*2080*/  ISETP.GE.OR P2, PT, R18, c[0x0][0x16c], !P0 ;  /* 0x00005b0012007a0c */ /* 0x000fe20004746670 */
[----:B------:R-:W-:-:S04]  /*2090*/  DEPBAR.LE SB0, 0x1 ;  /* 0x000080400000791a */ /* 0x000fc80000000000 */
[----:B------:R-:W-:Y:S01]  /*20a0*/  BAR.SYNC.DEFER_BLOCKING 0x0 ;  /* 0x0000000000007b1d */ /* 0x000fe20000010000 */
[----:B------:R-:W-:Y:S01]  /*20b0*/  IMAD.IADD R16, R39, 0x1, R2 ;  /* 0x0000000127107824 */ /* 0x000fe200078e0202 */
[----:B------:R-:W-:Y:S01]  /*20c0*/  ISETP.GE.OR P1, PT, R19, c[0x0][0x16c], !P0 ;  /* 0x00005b0013007a0c */ /* 0x000fe20004726670 */
[----:B------:R-:W-:Y:S01]  /*20d0*/  IMAD.IADD R15, R2, 0x1, R26 ;  /* 0x00000001020f7824 */ /* 0x000fe200078e021a */
[----:B------:R-:W-:Y:S01]  /*20e0*/  IADD3 R5, R31, UR4, RZ ;  /* 0x000000041f057c10 */ /* 0x000fe2000fffe0ff */
[----:B--2---:R-:W-:Y:S01]  /*20f0*/  IMAD.MOV.U32 R8, RZ, RZ, R28 ;  /* 0x000000ffff087224 */ /* 0x004fe200078e001c */
[----:B------:R-:W-:Y:S01]  /*2100*/  ULDC.64 UR4, c[0x0][0x278] ;  /* 0x00009e0000047ab9 */ /* 0x000fe20000000a00 */
[----:B------:R-:W-:Y:S01]  /*2110*/  IADD3 R9, R29, UR6, RZ ;  /* 0x000000061d097c10 */ /* 0x000fe2000fffe0ff */
[----:B------:R-:W-:Y:S01]  /*2120*/  UIMAD UR4, UR8, UR4, URZ ;  /* 0x00000004080472a4 */ /* 0x000fe2000f8e023f */
[----:B------:R-:W-:Y:S01]  /*2130*/  IMAD.U32 R0, RZ, RZ, UR13 ;  /* 0x0000000dff007e24 */ /* 0x000fe2000f8e00ff */
[----:B------:R-:W-:Y:S01]  /*2140*/  STL [R1+0x28], R39 ;  /* 0x0000282701007387 */ /* 0x000fe20000100800 */
[----:B------:R-:W-:Y:S01]  /*2150*/  USHF.R.S32.HI UR6, URZ, 0x1f, UR19 ;  /* 0x0000001f3f067899 */ /* 0x000fe20008011413 */
[----:B------:R-:W-:Y:S01]  /*2160*/  IMAD.WIDE.U32 R40, R3, c[0x0][0x278], R8 ;  /* 0x00009e0003287a25 */ /* 0x000fe200078e0008 */
[----:B------:R-:W-:Y:S01]  /*2170*/  UIMAD UR5, UR13, UR5, UR4 ;  /* 0x000000050d0572a4 */ /* 0x000fe2000f8e0204 */
[----:B------:R-:W-:Y:S01]  /*2180*/  STL [R1+0x2c], R26 ;  /* 0x00002c1a01007387 */ /* 0x000fe20000100800 */
[----:B------:R-:W-:Y:S01]  /*2190*/  LOP3.LUT R14, R14, 0x1ffffffc, RZ, 0xc0, !PT ;  /* 0x1ffffffc0e0e7812 */ /* 0x000fe200078ec0ff */
[----:B------:R-:W-:Y:S01]  /*21a0*/  IMAD.WIDE.U32 R150, R0, c[0x0][0x240], R24 ;  /* 0x0000900000967a25 */ /* 0x000fe200078e0018 */
[----:B------:R-:W-:Y:S01]  /*21b0*/  LOP3.LUT R0, R33, 0xfffffff0, RZ, 0xc0, !PT ;  /* 0xfffffff021007812 */ /* 0x000fe200078ec0ff */
[----:B------:R-:W-:Y:S02]  /*21c0*/  STL [R1+0x34], R16 ;  /* 0x0000341001007387 */ /* 0x000fe40000100800 */
[----:B------:R-:W-:Y:S01]  /*21d0*/  IMAD.IADD R21, R21, 0x1, -R14 ;  /* 0x0000000115157824 */ /* 0x000fe200078e0a0e */
[----:B------:R-:W-:Y:S01]  /*21e0*/  LOP3.LUT R14, R27, 0xffffffe0, RZ, 0xc0, !PT ;  /* 0xffffffe01b0e7812 */ /* 0x000fe200078ec0ff */
[----:B------:R-:W-:Y:S01]  /*21f0*/  STL [R1+0x30], R15 ;  /* 0x0000300f01007387 */ /* 0x000fe20000100800 */
[----:B------:R-:W-:-:S02]  /*2200*/  IMAD.IADD R0, R84, 0x1, -R0 ;  /* 0x0000000154007824 */ /* 0x000fc400078e0a00 */
[----:B------:R-:W-:Y:S01]  /*2210*/  IMAD.U32 R9, RZ, RZ, UR13 ;  /* 0x0000000dff097e24 */ /* 0x000fe2000f8e00ff */
[----:B------:R-:W1:Y:S02]  /*2220*/  LDSM.16.M88.4 R164, [R39+0x8080] ;  /* 0x0080800027a4783b */ /* 0x000e640000000200 */
[----:B------:R-:W-:Y:S02]  /*2230*/  SHF.R.S32.HI R8, RZ, 0x1f, R0 ;  /* 0x0000001fff087819 */ /* 0x000fe40000011400 */
[----:B------:R-:W2:Y:S02]  /*2240*/  LDSM.16.M88.4 R168, [R26+0x8080] ;  /* 0x008080001aa8783b */ /* 0x000ea40000000200 */
[----:B------:R-:W-:Y:S02]  /*2250*/  LEA.HI R8, R8, R0, RZ, 0x3 ;  /* 0x0000000008087211 */ /* 0x000fe400078f18ff */
[----:B------:R-:W3:Y:S04]  /*2260*/  LDSM.16.M88.4 R172, [R16+0x8080] ;  /* 0x0080800010ac783b */ /* 0x000ee80000000200 */
[----:B------:R-:W4:Y:S04]  /*2270*/  LDSM.16.M88.4 R176, [R15+0x8080] ;  /* 0x008080000fb0783b */ /* 0x000f280000000200 */
        /* <DEDUP_REMOVED lines=11> */
[----:B------:R2:W1:Y:S04]  /*2330*/  LDSM.16.M88.4 R224, [R15+0xe080] ;  /* 0x00e080000fe0783b */ /* 0x0004680000000200 */
[----:B------:R-:W-:Y:S06]  /*2340*/  BAR.SYNC.DEFER_BLOCKING 0x0 ;  /* 0x0000000000007b1d */ /* 0x000fec0000010000 */
[----:B------:R-:W-:Y:S04]  /*2350*/  STL.64 [R1+0xb0], R150 ;  /* 0x0000b09601007387 */ /* 0x000fe80000100a00 */
[----:B------:R1:W-:Y:S01]  /*2360*/  STL.64 [R1+0x90], R40 ;  /* 0x0000902801007387 */ /* 0x0003e20000100a00 */
[----:B-----5:R-:W-:-:S02]  /*2370*/  SEL R26, RZ, 0x1, P6 ;  /* 0x00000001ff1a7807 */ /* 0x020fc40003000000 */
[----:B------:R-:W-:Y:S02]  /*2380*/  ISETP.GE.OR P6, PT, R17, c[0x0][0x1fc], !P0 ;  /* 0x00007f0011007a0c */ /* 0x000fe400047c6670 */
[----:B--2---:R-:W-:Y:S01]  /*2390*/  IADD3 R15, R41, UR5, RZ ;  /* 0x00000005290f7c10 */ /* 0x004fe2000fffe0ff */
[----:B------:R-:W-:Y:S02]  /*23a0*/  ULDC.64 UR4, c[0x0][0x290] ;  /* 0x0000a40000047ab9 */ /* 0x000fe40000000a00 */
[----:B------:R-:W-:Y:S01]  /*23b0*/  UIMAD UR4, UR8, UR4, URZ ;  /* 0x00000004080472a4 */ /* 0x000fe2000f8e023f */
[----:B------:R-:W-:Y:S01]  /*23c0*/  @!PT LDS RZ, [RZ] ;  /* 0x00000000fffff984 */ /* 0x000fe20000000800 */
[----:B------:R-:W-:Y:S01]  /*23d0*/  @!PT LDS RZ, [RZ] ;  /* 0x00000000fffff984 */ /* 0x000fe20000000800 */
[----:B------:R-:W-:Y:S01]  /*23e0*/  @!PT LDS RZ, [RZ] ;  /* 0x00000000fffff984 */ /* 0x000fe20000000800 */
[----:B------:R2:W-:Y:S01]  /*23f0*/  LDGSTS.E.BYPASS.LTC128B.128 [R38+0x8080], [R6.64], !P4 ;  /* 0x0808000006267fae */ /* 0x0005e2000e101d50 */
[----:B------:R-:W-:Y:S01]  /*2400*/  ISETP.NE.AND P4, PT, R4, RZ, PT ;  /* 0x000000ff0400720c */ /* 0x000fe20003f85270 */
[----:B------:R-:W-:Y:S01]  /*2410*/  IMAD.MOV.U32 R4, RZ, RZ, R30 ;  /* 0x000000ffff047224 */ /* 0x000fe200078e001e */
[----:B------:R-:W-:Y:S01]  /*2420*/  UIMAD UR4, UR13, UR5, UR4 ;  /* 0x000000050d0472a4 */ /* 0x000fe2000f8e0204 */
[----:B------:R2:W-:Y:S01]  /*2430*/  LDGSTS.E.BYPASS.LTC128B.128 [R38+0x9080], [R6.64+0x80], !P3 ;  /* 0x0908008006267fae */ /* 0x0005e2000d901d50 */
[----:B------:R-:W-:Y:S01]  /*2440*/  ISETP.GE.AND P3, PT, R17, c[0x0][0x16c], PT ;  /* 0x00005b0011007a0c */ /* 0x000fe20003f66270 */
[----:B------:R-:W-:Y:S01]  /*2450*/  IMAD.WIDE.U32 R28, R9, c[0x0][0x290], R4 ;  /* 0x0000a400091c7a25 */ /* 0x000fe200078e0004 */
[----:B------:R-:W-:Y:S01]  /*2460*/  LOP3.LUT R9, R8, 0xfffffff8, RZ, 0xc0, !PT ;  /* 0xfffffff808097812 */ /* 0x000fe200078ec0ff */
[----:B------:R2:W-:Y:S01]  /*2470*/  LDGSTS.E.BYPASS.LTC128B.128 [R38+0xa080], [R6.64+0x100], !P2 ;  /* 0x0a08010006267fae */ /* 0x0005e2000d101d50 */
[----:B------:R-:W-:Y:S01]  /*2480*/  SEL R23, RZ, 0xffffffff, P3 ;  /* 0xffffffffff177807 */ /* 0x000fe20001800000 */
[----:B------:R-:W-:Y:S01]  /*2490*/  IMAD.SHL.U32 R5, R34, 0x10, RZ ;  /* 0x0000001022057824 */ /* 0x000fe200078e00ff */
[----:B------:R-:W-:Y:S01]  /*24a0*/  ISETP.GE.AND P3, PT, R17, c[0x0][0x1fc], PT ;  /* 0x00007f0011007a0c */ /* 0x000fe20003f66270 */
[----:B------:R2:W-:Y:S01]  /*24b0*/  LDGSTS.E.BYPASS.LTC128B.128 [R38+0xb080], [R6.64+0x180], !P1 ;  /* 0x0b08018006267fae */ /* 0x0005e2000c901d50 */
[----:B------:R-:W-:Y:S01]  /*24c0*/  ISETP.GE.AND P1, PT, R19, c[0x0][0x16c], PT ;  /* 0x00005b0013007a0c */ /* 0x000fe20003f26270 */
[----:B------:R-:W-:Y:S01]  /*24d0*/  IMAD.IADD R0, R0, 0x1, -R9 ;  /* 0x0000000100007824 */ /* 0x000fe200078e0a09 */
[----:B------:R-:W-:Y:S01]  /*24e0*/  LOP3.LUT R12, R12, 0x10, R5, 0xf8, !PT ;  /* 0x000000100c0c7812 */ /* 0x000fe200078ef805 */
[----:B------:R5:W-:Y:S01]  /*24f0*/  STL [R1+0xac], R15 ;  /* 0x0000ac0f01007387 */ /* 0x000be20000100800 */
[----:B------:R-:W-:Y:S01]  /*2500*/  SEL R24, RZ, 0x8, P1 ;  /* 0x00000008ff187807 */ /* 0x000fe20000800000 */
[----:B------:R-:W-:Y:S01]  /*2510*/  CS2R R30, SRZ ;  /* 0x00000000001e7805 */ /* 0x000fe2000001ff00 */
[----:B------:R-:W-:Y:S01]  /*2520*/  @!P5 IADD3 R3, P1, R40, UR19, RZ ;  /* 0x000000132803dc10 */ /* 0x000fe2000ff3e0ff */
[----:B------:R-:W-:Y:S01]  /*2530*/  STL.64 [R1+0x88], R28 ;  /* 0x0000881c01007387 */ /* 0x000fe20000100a00 */
[----:B------:R-:W-:Y:S01]  /*2540*/  ISETP.GE.AND P2, PT, R18, c[0x0][0x16c], PT ;  /* 0x00005b0012007a0c */ /* 0x000fe20003f46270 */
[----:B-1----:R-:W-:Y:S01]  /*2550*/  CS2R R40, SRZ ;  /* 0x0000000000287805 */ /* 0x002fe2000001ff00 */
[----:B------:R-:W-:-:S02]  /*2560*/  SEL R17, RZ, 0xffffffff, P3 ;  /* 0xffffffffff117807 */ /* 0x000fc40001800000 */
[----:B------:R-:W-:Y:S02]  /*2570*/  SEL R16, RZ, 0x1, P4 ;  /* 0x00000001ff107807 */ /* 0x000fe40002000000 */
[C---:B------:R-:W-:Y:S02]  /*2580*/  ISETP.GE.OR P4, PT, R18.reuse, c[0x0][0x1fc], !P0 ;  /* 0x00007f0012007a0c */ /* 0x040fe40004786670 */
[----:B------:R-:W-:Y:S02]  /*2590*/  ISETP.GE.OR P3, PT, R19, c[0x0][0x1fc], !P0 ;  /* 0x00007f0013007a0c */ /* 0x000fe40004766670 */
[----:B------:R-:W-:Y:S02]  /*25a0*/  SEL R25, RZ, 0x4, P2 ;  /* 0x00000004ff197807 */ /* 0x000fe40001000000 */
[----:B------:R-:W-:Y:S02]  /*25b0*/  ISETP.GE.AND P2, PT, R18, c[0x0][0x1fc], PT ;  /* 0x00007f0012007a0c */ /* 0x000fe40003f46270 */
[----:B--2---:R-:W-:-:S02]  /*25c0*/  @!P5 IADD3.X R7, R15, UR6, RZ, P1, !PT ;  /* 0x000000060f07dc10 */ /* 0x004fc40008ffe4ff */
[----:B------:R-:W-:Y:S01]  /*25d0*/  @!P5 LEA R6, P1, R3, c[0x0][0x258], 0x2 ;  /* 0x000096000306da11 */ /* 0x000fe200078210ff */
[----:B-----5:R-:W-:-:S03]  /*25e0*/  IMAD.SHL.U32 R15, R22, 0x20, RZ ;  /* 0x00000020160f7824 */ /* 0x020fc600078e00ff */
[----:B------:R-:W-:Y:S01]  /*25f0*/  @!P5 LEA.HI.X R7, R3, c[0x0][0x25c], R7, 0x2, P1 ;  /* 0x000097000307da11 */ /* 0x000fe200008f1407 */
[----:B------:R-:W-:Y:S01]  /*2600*/  IMAD.IADD R3, R84, 0x1, -R14 ;  /* 0x0000000154037824 */ /* 0x000fe200078e0a0e */
[----:B------:R-:W-:Y:S02]  /*2610*/  ISETP.GE.AND P1, PT, R19, c[0x0][0x1fc], PT ;  /* 0x00007f0013007a0c */ /* 0x000fe40003f26270 */
[----:B------:R-:W-:Y:S01]  /*2620*/  IADD3 R19, R29, UR4, RZ ;  /* 0x000000041d137c10 */ /* 0x000fe2000fffe0ff */
[----:B------:R-:W-:Y:S01]  /*2630*/  ULDC.64 UR4, c[0x0][0x240] ;  /* 0x0000900000047ab9 */ /* 0x000fe20000000a00 */
[----:B------:R-:W-:Y:S01]  /*2640*/  SHF.R.S32.HI R14, RZ, 0x1f, R3 ;  /* 0x0000001fff0e7819 */ /* 0x000fe20000011403 */
[----:B------:R-:W-:Y:S01]  /*2650*/  UIMAD UR4, UR8, UR4, URZ ;  /* 0x00000004080472a4 */ /* 0x000fe2000f8e023f */
[----:B------:R-:W-:Y:S02]  /*2660*/  LOP3.LUT R15, R36, 0x20, R15, 0xf8, !PT ;  /* 0x00000020240f7812 */ /* 0x000fe400078ef80f */
[----:B------:R-:W-:Y:S01]  /*2670*/  LEA.HI R4, R14, R3, RZ, 0x2 ;  /* 0x000000030e047211 */ /* 0x000fe200078f10ff */
[----:B------:R-:W-:Y:S01]  /*2680*/  UIMAD UR5, UR13, UR5, UR4 ;  /* 0x000000050d0572a4 */ /* 0x000fe2000f8e0204 */
[----:B------:R-:W-:Y:S01]  /*2690*/  SEL R14, RZ, 0x4, P2 ;  /* 0x00000004ff0e7807 */ /* 0x000fe20001000000 */
[----:B------:R-:W-:Y:S01]  /*26a0*/  UMOV UR8, 0xffffffe0 ;  /* 0xffffffe000087882 */ /* 0x000fe20000000000 */
[----:B------:R-:W-:-:S02]  /*26b0*/  LOP3.LUT R9, R4, 0x7ffffffc, RZ, 0xc0, !PT ;  /* 0x7ffffffc04097812 */ /* 0x000fc400078ec0ff */
[----:B------:R-:W-:Y:S02]  /*26c0*/  LEA.HI.SX32 R5, R4, R5, 0x1e ;  /* 0x0000000504057211 */ /* 0x000fe400078ff2ff */
[----:B------:R-:W-:Y:S01]  /*26d0*/  LOP3.LUT P2, RZ, R0, 0x4, RZ, 0xc0, !PT ;  /* 0x0000000400ff7812 */ /* 0x000fe2000784c0ff */
[----:B------:R-:W-:Y:S02]  /*26e0*/  IMAD.IADD R4, R3, 0x1, -R9 ;  /* 0x0000000103047824 */ /* 0x000fe400078e0a09 */
[----:B------:R-:W-:Y:S01]  /*26f0*/  @!P5 IMAD.SHL.U32 R3, R84, 0x10, RZ ;  /* 0x000000105403d824 */ /* 0x000fe200078e00ff */
[----:B------:R1:W-:Y:S01]  /*2700*/  STL [R1+0x54], R5 ;  /* 0x0000540501007387 */ /* 0x0003e20000100800 */
[----:B------:R-:W-:-:S03]  /*2710*/  IMAD R18, R21, 0x4, R4 ;  /* 0x0000000415127824 */ /* 0x000fc600078e0204 */
[----:B------:R2:W-:Y:S04]  /*2720*/  @!P5 LDGSTS.E.BYPASS.LTC128B.128 [R3+0x14080], [R6.64] ;  /* 0x140800000603dfae */ /* 0x0005e8000b901d50 */
[----:B------:R-:W0:Y:S04]  /*2730*/  LDGDEPBAR ;  /* 0x00000000000079af */ /* 0x000e280000000000 */
[----:B------:R-:W-:Y:S01]  /*2740*/  STL [R1+0xa8], R19 ;  /* 0x0000a81301007387 */ /* 0x000fe20000100800 */
[----:B-1----:R-:W-:Y:S02]  /*2750*/  LOP3.LUT R5, R12, 0x8, R35, 0xf8, !PT ;  /* 0x000000080c057812 */ /* 0x002fe400078ef823 */
[----:B------:R-:W-:-:S02]  /*2760*/  CS2R R34, SRZ ;  /* 0x0000000000227805 */ /* 0x000fc4000001ff00 */
[----:B------:R-:W-:Y:S01]  /*2770*/  LOP3.LUT R9, R5, R13, RZ, 0x3c, !PT ;  /* 0x0000000d05097212 */ /* 0x000fe200078e3cff */
[----:B------:R-:W-:Y:S01]  /*2780*/  IMAD.SHL.U32 R5, R23, 0x2, RZ ;  /* 0x0000000217057824 */ /* 0x000fe200078e00ff */
[----:B--2---:R-:W-:Y:S01]  /*2790*/  SEL R7, RZ, 0x8, P1 ;  /* 0x00000008ff077807 */ /* 0x004fe20000800000 */
[----:B------:R-:W-:Y:S01]  /*27a0*/  IMAD.SHL.U32 R6, R17, 0x2, RZ ;  /* 0x0000000211067824 */ /* 0x000fe200078e00ff */
[----:B------:R-:W-:Y:S02]  /*27b0*/  ISETP.NE.AND P1, PT, R20, RZ, PT ;  /* 0x000000ff1400720c */ /* 0x000fe40003f25270 */
[----:B------:R-:W-:Y:S01]  /*27c0*/  IADD3 R3, P0, R28, UR19, RZ ;  /* 0x000000131c037c10 */ /* 0x000fe2000ff1e0ff */
[----:B------:R-:W-:Y:S01]  /*27d0*/  CS2R R20, SRZ ;  /* 0x0000000000147805 */ /* 0x000fe2000001ff00 */
[----:B------:R-:W-:Y:S01]  /*27e0*/  LOP3.LUT R5, R5, 0x2, R26, 0xe2, !PT ;  /* 0x0000000205057812 */ /* 0x000fe200078ee21a */
[----:B------:R-:W-:Y:S01]  /*27f0*/  CS2R R28, SRZ ;  /* 0x00000000001c7805 */ /* 0x000fe2000001ff00 */
[----:B------:R-:W-:Y:S01]  /*2800*/  IADD3.X R4, R19, UR6, RZ, P0, !PT ;  /* 0x0000000613047c10 */ /* 0x000fe200087fe4ff */
[----:B------:R-:W-:Y:S01]  /*2810*/  CS2R R26, SRZ ;  /* 0x00000000001a7805 */ /* 0x000fe2000001ff00 */
[----:B------:R-:W-:Y:S01]  /*2820*/  LEA R12, P0, R3, c[0x0][0x280], 0x2 ;  /* 0x0000a000030c7a11 */ /* 0x000fe200078010ff */
[----:B------:R-:W-:Y:S01]  /*2830*/  ULDC UR6, c[0x0][0x168] ;  /* 0x00005a0000067ab9 */ /* 0x000fe20000000800 */
[----:B------:R-:W-:-:S02]  /*2840*/  LOP3.LUT R16, R6, 0x2, R16, 0xe2, !PT ;  /* 0x0000000206107812 */ /* 0x000fc400078ee210 */
[----:B------:R-:W-:Y:S01]  /*2850*/  LEA.HI.X R13, R3, c[0x0][0x284], R4, 0x2, P0 ;  /* 0x0000a100030d7a11 */ /* 0x000fe200000f1404 */
[----:B------:R1:W-:Y:S01]  /*2860*/  LDGSTS.E.BYPASS.LTC128B.128 [R38+0x10080], [R10.64], !P1 ;  /* 0x100800000a267fae */ /* 0x0003e2000c901d50 */
[C---:B------:R-:W-:Y:S01]  /*2870*/  LOP3.LUT P1, RZ, R0.reuse, 0x2, RZ, 0xc0, !PT ;  /* 0x0000000200ff7812 */ /* 0x040fe2000782c0ff */
[----:B------:R-:W-:Y:S01]  /*2880*/  IMAD.SHL.U32 R0, R0, 0x40, RZ ;  /* 0x0000004000007824 */ /* 0x000fe200078e00ff */
[----:B------:R-:W-:Y:S01]  /*2890*/  LOP3.LUT R3, R24, R5, R25, 0xfe, !PT ;  /* 0x0000000518037212 */ /* 0x000fe200078efe19 */
[----:B------:R-:W-:Y:S01]  /*28a0*/  IMAD.SHL.U32 R5, R32, 0x8, RZ ;  /* 0x0000000820057824 */ /* 0x000fe200078e00ff */
[----:B------:R-:W-:Y:S01]  /*28b0*/  LOP3.LUT R6, R7, R16, R14, 0xfe, !PT ;  /* 0x0000001007067212 */ /* 0x000fe200078efe0e */
[----:B------:R-:W-:Y:S01]  /*28c0*/  IMAD.SHL.U32 R4, R22, 0x8, RZ ;  /* 0x0000000816047824 */ /* 0x000fe200078e00ff */
[----:B------:R-:W-:Y:S01]  /*28d0*/  LOP3.LUT R0, R0, 0x1c0, RZ, 0xc0, !PT ;  /* 0x000001c000007812 */ /* 0x000fe200078ec0ff */
[----:B------:R2:W-:Y:S01]  /*28e0*/  STL [R1+0x64], R3 ;  /* 0x0000640301007387 */ /* 0x0005e20000100800 */
[----:B------:R-:W-:Y:S01]  /*28f0*/  ISETP.GE.AND P0, PT, R84, 0x8, PT ;  /* 0x000000085400780c */ /* 0x000fe20003f06270 */
[----:B------:R-:W-:Y:S01]  /*2900*/  CS2R R32, SRZ ;  /* 0x0000000000207805 */ /* 0x000fe2000001ff00 */
[C---:B------:R-:W-:Y:S01]  /*2910*/  LOP3.LUT R5, R0.reuse, 0x38, R5, 0xf8, !PT ;  /* 0x0000003800057812 */ /* 0x040fe200078ef805 */
[----:B------:R5:W-:Y:S01]  /*2920*/  STL [R1+0x60], R6 ;  /* 0x0000600601007387 */ /* 0x000be20000100800 */
[----:B------:R-:W-:Y:S01]  /*2930*/  LOP3.LUT R4, R0, 0x8, R4, 0xf8, !PT ;  /* 0x0000000800047812 */ /* 0x000fe200078ef804 */
[----:B------:R-:W-:-:S02]  /*2940*/  CS2R R24, SRZ ;  /* 0x0000000000187805 */ /* 0x000fc4000001ff00 */
[----:B------:R1:W-:Y:S04]  /*2950*/  LDGSTS.E.BYPASS.LTC128B.128 [R38+0x11080], [R10.64+0x80], !P6 ;  /* 0x110800800a267fae */ /* 0x0003e8000f101d50 */
[----:B------:R1:W-:Y:S04]  /*2960*/  LDGSTS.E.BYPASS.LTC128B.128 [R38+0x12080], [R10.64+0x100], !P4 ;  /* 0x120801000a267fae */ /* 0x0003e8000e101d50 */
[----:B------:R1:W-:Y:S01]  /*2970*/  LDGSTS.E.BYPASS.LTC128B.128 [R38+0x13080], [R10.64+0x180], !P3 ;  /* 0x130801800a267fae */ /* 0x0003e2000d901d50 */
[----:B--2---:R-:W-:Y:S01]  /*2980*/  SHF.R.U32.HI R3, RZ, 0x3, R0 ;  /* 0x00000003ff037819 */ /* 0x004fe20000011600 */
[----:B-----5:R-:W-:-:S03]  /*2990*/  IMAD.SHL.U32 R6, R8, 0x40, RZ ;  /* 0x0000004008067824 */ /* 0x020fc600078e00ff */
[----:B------:R-:W-:Y:S01]  /*29a0*/  LOP3.LUT R7, R3, R15, R0, 0x1e, !PT ;  /* 0x0000000f03077212 */ /* 0x000fe200078e1e00 */
[----:B------:R-:W-:Y:S01]  /*29b0*/  IMAD R0, R22, 0x200, R9 ;  /* 0x0000020016007824 */ /* 0x000fe200078e0209 */
[-C--:B------:R-:W-:Y:S01]  /*29c0*/  LOP3.LUT R5, R5, R3.reuse, RZ, 0x3c, !PT ;  /* 0x0000000305057212 */ /* 0x080fe200078e3cff */
[----:B------:R-:W-:Y:S01]  /*29d0*/  IMAD.SHL.U32 R9, R18, 0x2, RZ ;  /* 0x0000000212097824 */ /* 0x000fe200078e00ff */
[----:B------:R-:W-:Y:S02]  /*29e0*/  LOP3.LUT R6, R6, 0xfffffe00, RZ, 0xc0, !PT ;  /* 0xfffffe0006067812 */ /* 0x000fe400078ec0ff */
[----:B------:R-:W-:Y:S02]  /*29f0*/  LOP3.LUT R4, R4, R3, RZ, 0x3c, !PT ;  /* 0x0000000304047212 */ /* 0x000fe400078e3cff */
[-C--:B------:R-:W-:Y:S01]  /*2a00*/  LOP3.LUT R7, R7, R6.reuse, RZ, 0xfc, !PT ;  /* 0x0000000607077212 */ /* 0x080fe200078efcff */
[----:B------:R-:W-:Y:S01]  /*2a10*/  IMAD R8, R22, 0x1000, R6 ;  /* 0x0000100016087824 */ /* 0x000fe200078e0206 */
[CC--:B------:R-:W-:Y:S01]  /*2a20*/  IADD3 R3, R4.reuse, R6.reuse, R37 ;  /* 0x0000000604037210 */ /* 0x0c0fe20007ffe025 */
[----:B------:R-:W-:Y:S01]  /*2a30*/  CS2R R22, SRZ ;  /* 0x0000000000167805 */ /* 0x000fe2000001ff00 */
[----:B------:R-:W-:Y:S01]  /*2a40*/  LOP3.LUT R6, R4, R6, RZ, 0xfc, !PT ;  /* 0x0000000604067212 */ /* 0x000fe200078efcff */
[----:B------:R-:W-:Y:S01]  /*2a50*/  IMAD.IADD R8, R8, 0x1, R5 ;  /* 0x0000000108087824 */ /* 0x000fe200078e0205 */
[----:B-1----:R-:W-:Y:S01]  /*2a60*/  IADD3 R10, R151, UR5, RZ ;  /* 0x00000005970a7c10 */ /* 0x002fe2000fffe0ff */
[----:B------:R-:W-:Y:S01]  /*2a70*/  IMAD.MOV.U32 R5, RZ, RZ, 0x10 ;  /* 0x00000010ff057424 */ /* 0x000fe200078e00ff */
[----:B------:R-:W-:Y:S01]  /*2a80*/  CS2R R38, SRZ ;  /* 0x0000000000267805 */ /* 0x000fe2000001ff00 */
[----:B------:R-:W-:Y:S01]  /*2a90*/  @!P0 IMAD.SHL.U32 R4, R84, 0x10, RZ ;  /* 0x0000001054048824 */ /* 0x000fe200078e00ff */
[----:B------:R-:W-:Y:S01]  /*2aa0*/  CS2R R36, SRZ ;  /* 0x0000000000247805 */ /* 0x000fe2000001ff00 */
[----:B------:R1:W-:Y:S01]  /*2ab0*/  STL [R1+0xb8], R10 ;  /* 0x0000b80a01007387 */ /* 0x0003e20000100800 */
[----:B------:R-:W-:Y:S01]  /*2ac0*/  SEL R5, R5, 0xfffffff0, !P1 ;  /* 0xfffffff005057807 */ /* 0x000fe20004800000 */
[----:B------:R-:W-:-:S02]  /*2ad0*/  CS2R R84, SRZ ;  /* 0x0000000000547805 */ /* 0x000fc4000001ff00 */
[----:B------:R2:W-:Y:S04]  /*2ae0*/  STL [R1+0x7c], R9 ;  /* 0x00007c0901007387 */ /* 0x0005e80000100800 */
[----:B------:R5:W-:Y:S04]  /*2af0*/  @!P0 LDGSTS.E.BYPASS.LTC128B.128 [R4+0x14100], [R12.64] ;  /* 0x141000000c048fae */ /* 0x000be8000b901d50 */
[----:B------:R-:W0:Y:S01]  /*2b00*/  LDGDEPBAR ;  /* 0x00000000000079af */ /* 0x000e220000000000 */
[----:B-1----:R-:W-:Y:S01]  /*2b10*/  IADD3 R10, -R9, UR15, RZ ;  /* 0x0000000f090a7c10 */ /* 0x002fe2000fffe1ff */
[----:B--2---:R-:W-:-:S04]  /*2b20*/  IMAD R9, R0, 0x2, R2 ;  /* 0x0000000200097824 */ /* 0x004fc800078e0202 */
[----:B------:R-:W-:Y:S01]  /*2b30*/  STL [R1+0x78], R10 ;  /* 0x0000780a01007387 */ /* 0x000fe20000100800 */
[----:B------:R-:W-:Y:S02]  /*2b40*/  IMAD.SHL.U32 R0, R0, 0x2, RZ ;  /* 0x0000000200007824 */ /* 0x000fe400078e00ff */
[----:B------:R-:W-:Y:S01]  /*2b50*/  IMAD.SHL.U32 R2, R3, 0x2, RZ ;  /* 0x0000000203027824 */ /* 0x000fe200078e00ff */
[----:B------:R1:W-:Y:S01]  /*2b60*/  STL [R1+0x38], R9 ;  /* 0x0000380901007387 */ /* 0x0003e20000100800 */
[----:B-----5:R-:W-:Y:S02]  /*2b70*/  SEL R4, R148, 0xffffffe0, !P2 ;  /* 0xffffffe094047807 */ /* 0x020fe40005000000 */
[----:B------:R-:W-:Y:S01]  /*2b80*/  IMAD R3, R5, 0x2, R2 ;  /* 0x0000000205037824 */ /* 0x000fe200078e0202 */
[----:B------:R2:W-:Y:S03]  /*2b90*/  STL [R1+0x3c], R0 ;  /* 0x00003c0001007387 */ /* 0x0005e60000100800 */
[----:B------:R-:W-:Y:S01]  /*2ba0*/  IMAD R252, R4, 0x2, R3 ;  /* 0x0000000204fc7824 */ /* 0x000fe200078e0203 */
[----:B-1----:R-:W-:-:S02]  /*2bb0*/  LEA R9, R6, 0x15180, 0x1 ;  /* 0x0001518006097811 */ /* 0x002fc400078e08ff */
[----:B------:R-:W-:Y:S01]  /*2bc0*/  LEA R6, R8, 0x80, 0x1 ;  /* 0x0000008008067811 */ /* 0x000fe200078e08ff */
[----:B--2---:R-:W-:Y:S02]  /*2bd0*/  IMAD.SHL.U32 R0, R7, 0x2, RZ ;  /* 0x0000000207007824 */ /* 0x004fe400078e00ff */
[----:B------:R-:W-:Y:S01]  /*2be0*/  STL [R1+0x40], R9 ;  /* 0x0000400901007387 */ /* 0x000fe20000100800 */
[----:B------:R-:W-:-:S03]  /*2bf0*/  IMAD R7, R4, 0x2, R2 ;  /* 0x0000000204077824 */ /* 0x000fc600078e0202 */
[----:B------:R1:W-:Y:S04]  /*2c00*/  STL [R1+0x24], R6 ;  /* 0x0000240601007387 */ /* 0x0003e80000100800 */
[----:B------:R2:W-:Y:S01]  /*2c10*/  STL [R1+0x20], R7 ;  /* 0x0000200701007387 */ /* 0x0005e20000100800 */
[--C-:B-1----:R-:W-:Y:S02]  /*2c20*/  IMAD R6, R5, 0x2, R9.reuse ;  /* 0x0000000205067824 */ /* 0x102fe400078e0209 */
[C---:B------:R-:W-:Y:S02]  /*2c30*/  IMAD R5, R4.reuse, 0x2, R9 ;  /* 0x0000000204057824 */ /* 0x040fe400078e0209 */
[----:B------:R-:W-:Y:S01]  /*2c40*/  IMAD R4, R4, 0x2, R6 ;  /* 0x0000000204047824 */ /* 0x000fe200078e0206 */
[----:B------:R2:W-:Y:S04]  /*2c50*/  STL [R1+0x44], R6 ;  /* 0x0000440601007387 */ /* 0x0005e80000100800 */
[----:B------:R2:W-:Y:S04]  /*2c60*/  STL [R1+0x4c], R5 ;  /* 0x00004c0501007387 */ /* 0x0005e80000100800 */
[----:B---34-:R2:W-:Y:S02]  /*2c70*/  STL [R1+0x48], R4 ;  /* 0x0000480401007387 */ /* 0x0185e40000100800 */
.L_x_347:
[----:B-1----:R-:W3:Y:S01]  /*2c80*/  LDL R159, [R1+0x28] ;  /* 0x00002800019f7983 */ /* 0x002ee20000100800 */
[----:B------:R-:W-:Y:S04]  /*2c90*/  DEPBAR.LE SB0, 0x0 ;  /* 0x000080000000791a */ /* 0x000fe80000000000 */
[----:B------:R-:W4:Y:S01]  /*2ca0*/  LDL R158, [R1+0x2c] ;  /* 0x00002c00019e7983 */ /* 0x000f220000100800 */
[----:B------:R-:W-:Y:S02]  /*2cb0*/  USHF.L.U32 UR19, UR18, 0x5, URZ ;  /* 0x0000000512137899 */ /* 0x000fe4000800063f */
[----:B------:R-:W-:Y:S01]  /*2cc0*/  UIADD3 UR15, UR18, 0x1, URZ ;  /* 0x00000001120f7890 */ /* 0x000fe2000fffe03f */
[----:B-----5:R-:W5:Y:S01]  /*2cd0*/  LDL R157, [R1+0x34] ;  /* 0x00003400019d7983 */ /* 0x020f620000100800 */
[----:B------:R-:W-:Y:S02]  /*2ce0*/  UIADD3 UR4, -UR10, 0x1, UR19 ;  /* 0x000000010a047890 */ /* 0x000fe4000fffe113 */
[----:B------:R-:W-:Y:S01]  /*2cf0*/  UISETP.GE.AND UP0, UPT, UR15, UR11, UPT ;  /* 0x0000000b0f00728c */ /* 0x000fe2000bf06270 */
[----:B--2---:R-:W2:Y:S01]  /*2d00*/  LDL R232, [R1+0x20] ;  /* 0x0000200001e87983 */ /* 0x004ea20000100800 */
[----:B------:R-:W-:Y:S03]  /*2d10*/  UIADD3 UR4, UR4, UR7, URZ ;  /* 0x0000000704047290 */ /* 0x000fe6000fffe03f */
[----:B------:R-:W2:Y:S04]  /*2d20*/  LDL R156, [R1+0x30] ;  /* 0x00003000019c7983 */ /* 0x000ea80000100800 */
[----:B------:R-:W-:Y:S01]  /*2d30*/  BAR.SYNC.DEFER_BLOCKING 0x0 ;  /* 0x0000000000007b1d */ /* 0x000fe20000010000 */
[----:B------:R-:W-:Y:S05]  /*2d40*/  PLOP3.LUT P6, PT, PT, PT, UP0, 0x80, 0x0 ;  /* 0x000000000000781c */ /* 0x000fea0003fcf008 */
[----:B------:R-:W-:Y:S04]  /*2d50*/  LDSM.16.M88.4 R8, [R2+0x8080] ;  /* 0x008080000208783b */ /* 0x000fe80000000200 */
[----:B------:R-:W-:Y:S04]  /*2d60*/  LDSM.16.M88.4 R16, [R3+0x8080] ;  /* 0x008080000310783b */ /* 0x000fe80000000200 */
[----:B------:R-:W2:Y:S04]  /*2d70*/  LDL R229, [R1+0x54] ;  /* 0x0000540001e57983 */ /* 0x000ea80000100800 */
        /* <DEDUP_REMOVED lines=75> */
[----:B------:R-:W-:Y:S01]  /*3230*/  FMUL.FTZ R6, R6, c[0x0][0x2b4] ;  /* 0x0000ad0006067a20 */ /* 0x000fe20000410000 */
[----:B------:R-:W4:Y:S01]  /*3240*/  MUFU.TANH R162, R4 ;  /* 0x0000000400a27308 */ /* 0x000f220000002400 */
[----:B------:R-:W-:Y:S01]  /*3250*/  FMUL.FTZ R7, R7, c[0x0][0x2b4] ;  /* 0x0000ad0007077a20 */ /* 0x000fe20000410000 */
[C---:B-1----:R-:W-:Y:S03]  /*3260*/  HMMA.16816.F32.BF16 R12, R156.reuse, R164, RZ ;  /* 0x000000a49c0c723c */ /* 0x042fe600000418ff */
[----:B------:R-:W-:Y:S02]  /*3270*/  FMUL.FTZ R9, R9, c[0x0][0x2b4] ;  /* 0x0000ad0009097a20 */ /* 0x000fe40000410000 */
[----:B------:R-:W-:Y:S02]  /*3280*/  FMUL.FTZ R10, R10, c[0x0][0x2b4] ;  /* 0x0000ad000a0a7a20 */ /* 0x000fe40000410000 */
[----:B------:R-:W-:Y:S01]  /*3290*/  FMUL.FTZ R11, R11, c[0x0][0x2b4] ;  /* 0x0000ad000b0b7a20 */ /* 0x000fe20000410000 */
[----:B------:R-:W-:Y:S01]  /*32a0*/  HMMA.16816.F32.BF16 R16, R156, R166, RZ ;  /* 0x000000a69c10723c */ /* 0x000fe200000418ff */
[----:B------:R-:W1:Y:S03]  /*32b0*/  MUFU.TANH R158, R5 ;  /* 0x00000005009e7308 */ /* 0x000e660000002400 */
[----:B------:R-:W-:Y:S07]  /*32c0*/  FMUL.FTZ R8, R8, c[0x0][0x2b4] ;  /* 0x0000ad0008087a20 */ /* 0x000fee0000410000 */
[----:B------:R5:W-:Y:S05]  /*32d0*/  MUFU.TANH R157, R8 ;  /* 0x00000008009d7308 */ /* 0x000bea0000002400 */
[C---:B---3--:R-:W-:Y:S05]  /*32e0*/  HMMA.16816.F32.BF16 R12, R152.reuse, R168, R12 ;  /* 0x000000a8980c723c */ /* 0x048fea000004180c */
[----:B------:R-:W3:Y:S03]  /*32f0*/  MUFU.TANH R228, R6 ;  /* 0x0000000600e47308 */ /* 0x000ee60000002400 */
[----:B------:R-:W-:Y:S01]  /*3300*/  HMMA.16816.F32.BF16 R16, R152, R170, R16 ;  /* 0x000000aa9810723c */ /* 0x000fe20000041810 */
[----:B------:R-:W1:Y:S06]  /*3310*/  LDSM.16.M88.4 R152, [R252+0x10080] ;  /* 0x01008000fc98783b */ /* 0x000e6c0000000200 */
[----:B------:R3:W1:Y:S01]  /*3320*/  MUFU.TANH R163, R7 ;  /* 0x0000000700a37308 */ /* 0x0006620000002400 */
[----:B-----5:R-:W-:Y:S08]  /*3330*/  MOV R8, UR4 ;  /* 0x0000000400087c02 */ /* 0x020ff00008000f00 */
[C---:B--2---:R-:W-:Y:S01]  /*3340*/  HMMA.16816.F32.BF16 R12, R148.reuse, R172, R12 ;  /* 0x000000ac940c723c */ /* 0x044fe2000004180c */
[----:B------:R-:W2:Y:S04]  /*3350*/  MUFU.TANH R156, R9 ;  /* 0x00000009009c7308 */ /* 0x000ea80000002400 */
[----:B------:R-:W-:Y:S03]  /*3360*/  IADD3 R8, R229, -c[0x0][0x168], R8 ;  /* 0x80005a00e5087a10 */ /* 0x000fe60007ffe008 */
[----:B------:R-:W-:Y:S01]  /*3370*/  HMMA.16816.F32.BF16 R16, R148, R174, R16 ;  /* 0x000000ae9410723c */ /* 0x000fe20000041810 */
[----:B------:R-:W5:Y:S02]  /*3380*/  LDSM.16.M88.4 R148, [R2+0x11080] ;  /* 0x011080000294783b */ /* 0x000f640000000200 */
[----:B------:R-:W2:Y:S02]  /*3390*/  MUFU.TANH R159, R10 ;  /* 0x0000000a009f7308 */ /* 0x000ea40000002400 */
[----:B---3--:R-:W-:Y:S11]  /*33a0*/  LDSM.16.M88.4 R4, [R232+0x13080] ;  /* 0x01308000e804783b */ /* 0x008ff60000000200 */
[C---:B-1----:R-:W-:Y:S08]  /*33b0*/  HMMA.16816.F32.BF16 R12, R152.reuse, R176, R12 ;  /* 0x000000b0980c723c */ /* 0x042ff0000004180c */
[----:B------:R-:W-:Y:S01]  /*33c0*/  HMMA.16816.F32.BF16 R16, R152, R178, R16 ;  /* 0x000000b29810723c */ /* 0x000fe20000041810 */
[----:B------:R-:W1:-:S15]  /*33d0*/  LDSM.16.M88.4 R152, [R3+0x11080] ;  /* 0x011080000398783b */ /* 0x000e5e0000000200 */
[C---:B-----5:R-:W-:Y:S08]  /*33e0*/  HMMA.16816.F32.BF16 R12, R148.reuse, R180, R12 ;  /* 0x000000b4940c723c */ /* 0x060ff0000004180c */
        /* <DEDUP_REMOVED lines=24> */
[----:B------:R-:W-:Y:S07]  /*3570*/  HMMA.16816.F32.BF16 R16, R148, R214, R16 ;  /* 0x000000d69410723c */ /* 0x000fee0000041810 */
[----:B------:R-:W-:Y:S05]  /*3580*/  IADD3 R148, -R231, R8, RZ ;  /* 0x00000008e7947210 */ /* 0x000fea0007ffe1ff */
[----:B------:R-:W-:Y:S02]  /*3590*/  IMNMX R149, R230, R148, PT ;  /* 0x00000094e6957217 */ /* 0x000fe40003800200 */
[----:B------:R-:W-:Y:S02]  /*35a0*/  IADD3 R148, R148, 0x8, RZ ;  /* 0x0000000894947810 */ /* 0x000fe40007ffe0ff */
[C---:B------:R-:W-:Y:S01]  /*35b0*/  ISETP.GT.AND P0, PT, R149.reuse, RZ, PT ;  /* 0x000000ff9500720c */ /* 0x040fe20003f04270 */
[C---:B-1----:R-:W-:Y:S05]  /*35c0*/  HMMA.16816.F32.BF16 R12, R152.reuse, R216, R12 ;  /* 0x000000d8980c723c */ /* 0x042fea000004180c */
[----:B------:R-:W-:Y:S03]  /*35d0*/  IMNMX R148, R230, R148, PT ;  /* 0x00000094e6947217 */ /* 0x000fe60003800200 */
[----:B------:R-:W-:Y:S01]  /*35e0*/  HMMA.16816.F32.BF16 R16, R152, R218, R16 ;  /* 0x000000da9810723c */ /* 0x000fe20000041810 */
[----:B------:R-:W3:Y:S01]  /*35f0*/  LDL R155, [R1+0x68] ;  /* 0x00006800019b7983 */ /* 0x000ee20000100800 */
[----:B------:R1:W5:Y:S01]  /*3600*/  MUFU.TANH R154, R11 ;  /* 0x0000000b009a7308 */ /* 0x0003620000002400 */
[----:B------:R-:W-:Y:S04]  /*3610*/  ISETP.GT.AND P1, PT, R148, 0x20, PT ;  /* 0x000000209400780c */ /* 0x000fe80003f24270 */
[----:B----4-:R-:W-:Y:S02]  /*3620*/  FSEL R153, R162, -INF , P0 ;  /* 0xff800000a2997808 */ /* 0x010fe40000000000 */
[----:B------:R-:W-:Y:S03]  /*3630*/  ISETP.GT.AND P0, PT, R149, 0x1, PT ;  /* 0x000000019500780c */ /* 0x000fe60003f04270 */
[--C-:B------:R-:W-:Y:S01]  /*3640*/  FFMA.FTZ R153, R153, c[0x0][0x29c], -R160.reuse ;  /* 0x0000a70099997a23 */ /* 0x100fe200000108a0 */
[----:B------:R-:W-:Y:S02]  /*3650*/  FSEL R150, R158, -INF , P0 ;  /* 0xff8000009e967808 */ /* 0x000fe40000000000 */
[----:B------:R-:W-:Y:S01]  /*3660*/  ISETP.GT.AND P0, PT, R148, RZ, PT ;  /* 0x000000ff9400720c */ /* 0x000fe20003f04270 */
[C---:B------:R-:W-:Y:S02]  /*3670*/  HMMA.16816.F32.BF16 R12, R4.reuse, R220, R12 ;  /* 0x000000dc040c723c */ /* 0x040fe4000004180c */
[----:B------:R-:W4:Y:S03]  /*3680*/  MUFU.EX2 R153, R153 ;  /* 0x0000009900997308 */ /* 0x000f260000000800 */
[--C-:B------:R-:W-:Y:S03]  /*3690*/  FFMA.FTZ R150, R150, c[0x0][0x29c], -R160.reuse ;  /* 0x0000a70096967a23 */ /* 0x100fe600000108a0 */
[----:B------:R-:W-:Y:S01]  /*36a0*/  HMMA.16816.F32.BF16 R16, R4, R222, R16 ;  /* 0x000000de0410723c */ /* 0x000fe20000041810 */
[----:B------:R-:W-:Y:S03]  /*36b0*/  LDS R5, [R229.X4+0x14100] ;  /* 0x01410000e5057984 */ /* 0x000fe60000004800 */
[----:B------:R2:W-:Y:S01]  /*36c0*/  MUFU.EX2 R152, R150 ;  /* 0x0000009600987308 */ /* 0x0005e20000000800 */
[----:B-1----:R-:W1:Y:S04]  /*36d0*/  LDSM.16.M88.4 R8, [R252+0x13080] ;  /* 0x01308000fc08783b */ /* 0x002e680000000200 */
[----:B------:R-:W4:Y:S03]  /*36e0*/  LDS R4, [R229.X4+0x14120] ;  /* 0x01412000e5047984 */ /* 0x000f260000004800 */
[----:B--2---:R-:W-:Y:S02]  /*36f0*/  FSEL R150, R228, -INF , P0 ;  /* 0xff800000e4967808 */ /* 0x004fe40000000000 */
[----:B------:R-:W-:Y:S03]  /*3700*/  ISETP.GT.AND P0, PT, R148, 0x1, PT ;  /* 0x000000019400780c */ /* 0x000fe60003f04270 */
[--C-:B------:R-:W-:Y:S01]  /*3710*/  FFMA.FTZ R150, R150, c[0x0][0x29c], -R161.reuse ;  /* 0x0000a70096967a23 */ /* 0x100fe200000108a1 */
[----:B------:R-:W-:Y:S02]  /*3720*/  FSEL R151, R163, -INF , P0 ;  /* 0xff800000a3977808 */ /* 0x000fe40000000000 */
[----:B------:R-:W-:Y:S03]  /*3730*/  ISETP.GT.AND P0, PT, R149, 0x20, PT ;  /* 0x000000209500780c */ /* 0x000fe60003f04270 */
[----:B------:R-:W-:Y:S01]  /*3740*/  MUFU.EX2 R150, R150 ;  /* 0x0000009600967308 */ /* 0x000fe20000000800 */
[----:B------:R-:W-:Y:S01]  /*3750*/  FSEL R6, R157, -INF , P0 ;  /* 0xff8000009d067808 */ /* 0x000fe20000000000 */
[--C-:B------:R-:W-:Y:S01]  /*3760*/  FFMA.FTZ R151, R151, c[0x0][0x29c], -R161.reuse ;  /* 0x0000a70097977a23 */ /* 0x100fe200000108a1 */
[----:B------:R-:W-:Y:S02]  /*3770*/  ISETP.GT.AND P0, PT, R149, 0x21, PT ;  /* 0x000000219500780c */ /* 0x000fe40003f04270 */
[----:B------:R-:W2:Y:S01]  /*3780*/  LDL R149, [R1+0x6c] ;  /* 0x00006c0001957983 */ /* 0x000ea20000100800 */
[C---:B-1----:R-:W-:Y:S04]  /*3790*/  HMMA.16816.F32.BF16 R12, R8.reuse, R224, R12 ;  /* 0x000000e0080c723c */ /* 0x042fe8000004180c */
[----:B------:R-:W-:Y:S01]  /*37a0*/  MUFU.EX2 R151, R151 ;  /* 0x0000009700977308 */ /* 0x000fe20000000800 */
[----:B------:R-:W-:Y:S01]  /*37b0*/  FSEL R7, R156, -INF , P0 ;  /* 0xff8000009c077808 */ /* 0x000fe20000000000 */
[--C-:B------:R-:W-:Y:S01]  /*37c0*/  FFMA.FTZ R6, R6, c[0x0][0x29c], -R160.reuse ;  /* 0x0000a70006067a23 */ /* 0x100fe200000108a0 */
[----:B------:R-:W-:Y:S01]  /*37d0*/  ISETP.GT.AND P0, PT, R148, 0x21, PT ;  /* 0x000000219400780c */ /* 0x000fe20003f04270 */
[----:B------:R-:W-:Y:S04]  /*37e0*/  HMMA.16816.F32.BF16 R16, R8, R226, R16 ;  /* 0x000000e20810723c */ /* 0x000fe80000041810 */
[----:B------:R-:W-:Y:S02]  /*37f0*/  FFMA.FTZ R160, R7, c[0x0][0x29c], -R160 ;  /* 0x0000a70007a07a23 */ /* 0x000fe400000108a0 */
[----:B------:R-:W1:Y:S01]  /*3800*/  MUFU.EX2 R6, R6 ;  /* 0x0000000600067308 */ /* 0x000e620000000800 */
[----:B------:R-:W-:Y:S01]  /*3810*/  FFMA.FTZ R148, -R157, R157, 1 ;  /* 0x3f8000009d947423 */ /* 0x000fe2000001019d */
[----:B------:R-:W-:Y:S04]  /*3820*/  FSEL R11, R159, -INF , P1 ;  /* 0xff8000009f0b7808 */ /* 0x000fe80000800000 */
[----:B-----5:R-:W-:Y:S01]  /*3830*/  FSEL R8, R154, -INF , P0 ;  /* 0xff8000009a087808 */ /* 0x020fe20000000000 */
[----:B------:R-:W-:Y:S03]  /*3840*/  FFMA.FTZ R11, R11, c[0x0][0x29c], -R161 ;  /* 0x0000a7000b0b7a23 */ /* 0x000fe600000108a1 */
[----:B------:R-:W5:Y:S01]  /*3850*/  MUFU.EX2 R7, R160 ;  /* 0x000000a000077308 */ /* 0x000f620000000800 */
[--C-:B------:R-:W-:Y:S02]  /*3860*/  FADD.FTZ R12, R12, -R5.reuse ;  /* 0x800000050c0c7221 */ /* 0x100fe40000010000 */
[--C-:B------:R-:W-:Y:S02]  /*3870*/  FADD.FTZ R10, R13, -R5.reuse ;  /* 0x800000050d0a7221 */ /* 0x100fe40000010000 */
[----:B------:R-:W-:Y:S02]  /*3880*/  FFMA.FTZ R13, -R162, R162, 1 ;  /* 0x3f800000a20d7423 */ /* 0x000fe400000101a2 */
[----:B----4-:R-:W-:Y:S02]  /*3890*/  FMUL.FTZ R12, R153, R12 ;  /* 0x0000000c990c7220 */ /* 0x010fe40000410000 */
[--C-:B------:R-:W-:Y:S01]  /*38a0*/  FADD.FTZ R9, R16, -R5.reuse ;  /* 0x8000000510097221 */ /* 0x100fe20000010000 */
[----:B------:R-:W4:Y:S01]  /*38b0*/  MUFU.EX2 R11, R11 ;  /* 0x0000000b000b7308 */ /* 0x000f220000000800 */
[----:B------:R-:W-:Y:S02]  /*38c0*/  FADD.FTZ R5, R17, -R5 ;  /* 0x8000000511057221 */ /* 0x000fe40000010000 */
[----:B------:R-:W-:Y:S02]  /*38d0*/  FFMA.FTZ R17, -R156, R156, 1 ;  /* 0x3f8000009c117423 */ /* 0x000fe4000001019c */
[----:B-1----:R-:W-:Y:S02]  /*38e0*/  FMUL.FTZ R9, R6, R9 ;  /* 0x0000000906097220 */ /* 0x002fe40000410000 */
[----:B------:R-:W-:Y:S02]  /*38f0*/  FMUL.FTZ R13, R13, R12 ;  /* 0x0000000c0d0d7220 */ /* 0x000fe40000410000 */
[----:B------:R-:W-:Y:S02]  /*3900*/  FMUL.FTZ R12, R148, R9 ;  /* 0x00000009940c7220 */ /* 0x000fe40000410000 */
[----:B------:R-:W-:Y:S02]  /*3910*/  FFMA.FTZ R161, R8, c[0x0][0x29c], -R161 ;  /* 0x0000a70008a17a23 */ /* 0x000fe400000108a1 */
[--C-:B------:R-:W-:Y:S02]  /*3920*/  FADD.FTZ R19, R19, -R4.reuse ;  /* 0x8000000413137221 */ /* 0x100fe40000010000 */
[C---:B-----5:R-:W-:Y:S01]  /*3930*/  FMUL.FTZ R5, R7.reuse, R5 ;  /* 0x0000000507057220 */ /* 0x060fe20000410000 */
[----:B------:R-:W1:Y:S01]  /*3940*/  MUFU.EX2 R8, R161 ;  /* 0x000000a100087308 */ /* 0x000e620000000800 */
[--C-:B------:R-:W-:Y:S01]  /*3950*/  FADD.FTZ R14, R14, -R4.reuse ;  /* 0x800000040e0e7221 */ /* 0x100fe20000010000 */
[----:B------:R-:W-:Y:S01]  /*3960*/  F2FP.BF16.PACK_AB R7, R7, R6 ;  /* 0x000000060707723e */ /* 0x000fe200000010ff */
[----:B------:R-:W-:Y:S01]  /*3970*/  FMUL.FTZ R9, R17, R5 ;  /* 0x0000000511097220 */ /* 0x000fe20000410000 */
[----:B------:R-:W-:Y:S01]  /*3980*/  F2FP.BF16.PACK_AB R5, R152, R153 ;  /* 0x000000999805723e */ /* 0x000fe200000010ff */
[----:B------:R-:W-:Y:S02]  /*3990*/  FFMA.FTZ R16, -R158, R158, 1 ;  /* 0x3f8000009e107423 */ /* 0x000fe4000001019e */
[----:B------:R-:W-:Y:S01]  /*39a0*/  FMUL.FTZ R10, R152, R10 ;  /* 0x0000000a980a7220 */ /* 0x000fe20000410000 */
[----:B------:R-:W-:Y:S01]  /*39b0*/  F2FP.BF16.PACK_AB R9, R9, R12 ;  /* 0x0000000c0909723e */ /* 0x000fe200000010ff */
[--C-:B------:R-:W-:Y:S02]  /*39c0*/  FADD.FTZ R12, R18, -R4.reuse ;  /* 0x80000004120c7221 */ /* 0x100fe40000010000 */
[----:B------:R-:W-:Y:S02]  /*39d0*/  FMUL.FTZ R10, R16, R10 ;  /* 0x0000000a100a7220 */ /* 0x000fe40000410000 */
[----:B------:R-:W-:Y:S02]  /*39e0*/  FMUL.FTZ R14, R150, R14 ;  /* 0x0000000e960e7220 */ /* 0x000fe40000410000 */
[----:B----4-:R-:W-:Y:S01]  /*39f0*/  FMUL.FTZ R12, R11, R12 ;  /* 0x0000000c0b0c7220 */ /* 0x010fe20000410000 */
[----:B------:R-:W-:Y:S01]  /*3a00*/  F2FP.BF16.PACK_AB R10, R10, R13 ;  /* 0x0000000d0a0a723e */ /* 0x000fe200000010ff */
[----:B------:R-:W-:Y:S02]  /*3a10*/  FFMA.FTZ R13, -R163, R163, 1 ;  /* 0x3f800000a30d7423 */ /* 0x000fe400000101a3 */
[----:B------:R-:W-:Y:S01]  /*3a20*/  FFMA.FTZ R16, -R154, R154, 1 ;  /* 0x3f8000009a107423 */ /* 0x000fe2000001019a */
[----:B-1----:R-:W-:Y:S01]  /*3a30*/  F2FP.BF16.PACK_AB R6, R8, R11 ;  /* 0x0000000b0806723e */ /* 0x002fe200000010ff */
[----:B------:R-:W-:Y:S02]  /*3a40*/  FFMA.FTZ R11, -R228, R228, 1 ;  /* 0x3f800000e40b7423 */ /* 0x000fe400000101e4 */
[----:B------:R-:W-:Y:S02]  /*3a50*/  FMUL.FTZ R8, R8, R19 ;  /* 0x0000001308087220 */ /* 0x000fe40000410000 */
[----:B------:R-:W-:Y:S02]  /*3a60*/  FMUL.FTZ R11, R11, R14 ;  /* 0x0000000e0b0b7220 */ /* 0x000fe40000410000 */
[----:B------:R-:W-:Y:S01]  /*3a70*/  FMUL.FTZ R8, R16, R8 ;  /* 0x0000000810087220 */ /* 0x000fe20000410000 */
[----:B---3--:R1:W-:Y:S02]  /*3a80*/  STS [R155+0x14180], R5 ;  /* 0x014180059b007388 */ /* 0x0083e40000000800 */
[----:B-1----:R-:W-:Y:S01]  /*3a90*/  FADD.FTZ R5, R15, -R4 ;  /* 0x800000040f057221 */ /* 0x002fe20000010000 */
[----:B------:R-:W-:Y:S01]  /*3aa0*/  F2FP.BF16.PACK_AB R4, R151, R150 ;  /* 0x000000969704723e */ /* 0x000fe200000010ff */
[----:B------:R-:W-:Y:S02]  /*3ab0*/  FFMA.FTZ R15, -R159, R159, 1 ;  /* 0x3f8000009f0f7423 */ /* 0x000fe4000001019f */
[----:B------:R-:W-:Y:S02]  /*3ac0*/  FMUL.FTZ R5, R151, R5 ;  /* 0x0000000597057220 */ /* 0x000fe40000410000 */
[----:B------:R1:W-:Y:S01]  /*3ad0*/  STS [R155+0x14580], R4 ;  /* 0x014580049b007388 */ /* 0x0003e20000000800 */
[----:B------:R-:W-:Y:S02]  /*3ae0*/  FMUL.FTZ R12, R15, R12 ;  /* 0x0000000c0f0c7220 */ /* 0x000fe40000410000 */
[----:B------:R-:W-:Y:S05]  /*3af0*/  FMUL.FTZ R5, R13, R5 ;  /* 0x000000050d057220 */ /* 0x000fea0000410000 */
[----:B------:R-:W-:Y:S02]  /*3b00*/  F2FP.BF16.PACK_AB R5, R5, R11 ;  /* 0x0000000b0505723e */ /* 0x000fe400000010ff */
[----:B-1----:R-:W-:Y:S01]  /*3b10*/  F2FP.BF16.PACK_AB R4, R8, R12 ;  /* 0x0000000c0804723e */ /* 0x002fe200000010ff */
[----:B--2---:R-:W-:Y:S04]  /*3b20*/  STS [R149], R7 ;  /* 0x0000000795007388 */ /* 0x004fe80000000800 */
[----:B------:R-:W-:Y:S04]  /*3b30*/  STS [R149+0x400], R6 ;  /* 0x0004000695007388 */ /* 0x000fe80000000800 */
[----:B------:R-:W-:Y:S06]  /*3b40*/  BAR.SYNC.DEFER_BLOCKING 0x0 ;  /* 0x0000000000007b1d */ /* 0x000fec0000010000 */
        /* <DEDUP_REMOVED lines=67> */
[----:B------:R4:W-:Y:S01]  /*3f80*/  STL [R1+0xc8], R0 ;  /* 0x0000c80001007387 */ /* 0x0009e20000100800 */
[----:B------:R-:W-:Y:S01]  /*3f90*/  IMAD.U32 R244, RZ, RZ, UR22 ;  /* 0x00000016fff47e24 */ /* 0x000fe2000f8e00ff */
[----:B------:R-:W-:Y:S01]  /*3fa0*/  UIMAD UR20, UR20, UR4, URZ ;  /* 0x00000004141472a4 */ /* 0x000fe2000f8e023f */
[----:B------:R-:W-:Y:S01]  /*3fb0*/  IMAD.U32 R245, RZ, RZ, UR22 ;  /* 0x00000016fff57e24 */ /* 0x000fe2000f8e00ff */
[----:B------:R-:W-:Y:S02]  /*3fc0*/  UIMAD UR4, UR15, UR8, UR6 ;  /* 0x000000080f0472a4 */ /* 0x000fe4000f8e0206 */
[----:B------:R-:W-:Y:S04]  /*3fd0*/  UIMAD UR20, UR15, UR5, UR20 ;  /* 0x000000050f1472a4 */ /* 0x000fe8000f8e0214 */
[----:B------:R-:W-:Y:S01]  /*3fe0*/  UIADD3 UR20, UR23, UR20, URZ ;  /* 0x0000001417147290 */ /* 0x000fe2000fffe03f */
[----:B-1--4-:R-:W4:Y:S04]  /*3ff0*/  LDL R0, [R1+0x60] ;  /* 0x0000600001007983 */ /* 0x012f280000100800 */
[----:B------:R1:W-:Y:S04]  /*4000*/  STL.64 [R1+0xc0], R2 ;  /* 0x0000c00201007387 */ /* 0x0003e80000100a00 */
[----:B------:R-:W4:Y:S04]  /*4010*/  LDL.64 R250, [R1+0x88] ;  /* 0x0000880001fa7983 */ /* 0x000f280000100a00 */
[----:B-1----:R-:W4:Y:S04]  /*4020*/  LDL.64 R2, [R1+0x58] ;  /* 0x0000580001027983 */ /* 0x002f280000100a00 */
[----:B--2---:R-:W2:Y:S01]  /*4030*/  LDL R247, [R1+0xa8] ;  /* 0x0000a80001f77983 */ /* 0x004ea20000100800 */
[----:B------:R-:W-:Y:S01]  /*4040*/  LEA R245, P0, R245, R246, 0x5 ;  /* 0x000000f6f5f57211 */ /* 0x000fe200078028ff */
[----:B------:R-:W-:Y:S05]  /*4050*/  IMAD.U32 R246, RZ, RZ, UR20 ;  /* 0x00000014fff67e24 */ /* 0x000fea000f8e00ff */
[----:B---3--:R-:W-:Y:S02]  /*4060*/  LEA.HI.X R246, R244, R249, R246, 0x5, P0 ;  /* 0x000000f9f4f67211 */ /* 0x008fe400000f2cf6 */
[----:B------:R-:W3:Y:S01]  /*4070*/  LDL.64 R248, [R1+0x70] ;  /* 0x0000700001f87983 */ /* 0x000ee20000100a00 */
[C---:B------:R-:W-:Y:S04]  /*4080*/  LEA R244, P0, R245.reuse, c[0x0][0x1f0], 0x1 ;  /* 0x00007c00f5f47a11 */ /* 0x040fe800078008ff */
[----:B------:R-:W-:Y:S02]  /*4090*/  LEA.HI.X R245, R245, c[0x0][0x1f4], R246, 0x1, P0 ;  /* 0x00007d00f5f57a11 */ /* 0x000fe400000f0cf6 */
[----:B------:R-:W2:Y:S01]  /*40a0*/  LDL R246, [R1+0x50] ;  /* 0x0000500001f67983 */ /* 0x000ea20000100800 */
[C---:B----4-:R-:W-:Y:S02]  /*40b0*/  LOP3.LUT P2, RZ, R0.reuse, 0x1, RZ, 0xc0, !PT ;  /* 0x0000000100ff7812 */ /* 0x050fe4000784c0ff */
[C---:B------:R-:W-:Y:S02]  /*40c0*/  LOP3.LUT P1, RZ, R0.reuse, 0x2, RZ, 0xc0, !PT ;  /* 0x0000000200ff7812 */ /* 0x040fe4000782c0ff */
[C---:B------:R-:W-:Y:S02]  /*40d0*/  LOP3.LUT P0, RZ, R0.reuse, 0x4, RZ, 0xc0, !PT ;  /* 0x0000000400ff7812 */ /* 0x040fe4000780c0ff */
[----:B------:R-:W-:Y:S02]  /*40e0*/  LOP3.LUT P3, RZ, R0, 0x8, RZ, 0xc0, !PT ;  /* 0x0000000800ff7812 */ /* 0x000fe4000786c0ff */
[----:B------:R1:W5:Y:S01]  /*40f0*/  LDL.LU R0, [R1+0xc8] ;  /* 0x0000c80001007983 */ /* 0x0003620000300800 */
        /* <DEDUP_REMOVED lines=8> */
[----:B--2---:R2:W-:Y:S04]  /*4180*/  LDGSTS.E.BYPASS.LTC128B.128 [R246+0x10080], [R244.64], !P4 ;  /* 0x10080000f4f67fae */ /* 0x0045e8000e101d50 */
[----:B------:R2:W-:Y:S04]  /*4190*/  LDGSTS.E.BYPASS.LTC128B.128 [R246+0x11080], [R244.64+0x80], !P2 ;  /* 0x11080080f4f67fae */ /* 0x0005e8000d101d50 */
[----:B------:R2:W-:Y:S04]  /*41a0*/  LDGSTS.E.BYPASS.LTC128B.128 [R246+0x12080], [R244.64+0x100], !P1 ;  /* 0x12080100f4f67fae */ /* 0x0005e8000c901d50 */
[----:B------:R2:W-:Y:S02]  /*41b0*/  LDGSTS.E.BYPASS.LTC128B.128 [R246+0x13080], [R244.64+0x180], !P0 ;  /* 0x13080180f4f67fae */ /* 0x0005e4000c101d50 */
[----:B--2---:R-:W-:Y:S05]  /*41c0*/  IMAD.U32 R244, RZ, RZ, UR19 ;  /* 0x00000013fff47e24 */ /* 0x004fea000f8e00ff */
[----:B------:R-:W-:Y:S04]  /*41d0*/  @!P5 IADD3 R244, R244, 0x20, RZ ;  /* 0x00000020f4f4d810 */ /* 0x000fe80007ffe0ff */
[C---:B------:R-:W-:Y:S04]  /*41e0*/  @!P5 IADD3 R245, P0, R244.reuse, R250, RZ ;  /* 0x000000faf4f5d210 */ /* 0x040fe80007f1e0ff */
[----:B------:R-:W-:Y:S02]  /*41f0*/  @!P5 LEA.HI.X.SX32 R246, R244, R247, 0x1, P0 ;  /* 0x000000f7f4f6d211 */ /* 0x000fe400000f0eff */
[C---:B------:R-:W-:Y:S04]  /*4200*/  @!P5 LEA R244, P0, R245.reuse, c[0x0][0x280], 0x2 ;  /* 0x0000a000f5f4da11 */ /* 0x040fe800078010ff */
[----:B------:R-:W-:Y:S01]  /*4210*/  @!P5 LEA.HI.X R245, R245, c[0x0][0x284], R246, 0x2, P0 ;  /* 0x0000a100f5f5da11 */ /* 0x000fe200000f14f6 */
[----:B---3--:R-:W-:Y:S05]  /*4220*/  @!P5 IMAD.SHL.U32 R246, R248, 0x10, RZ ;  /* 0x00000010f8f6d824 */ /* 0x008fea00078e00ff */
[----:B------:R1:W-:Y:S03]  /*4230*/  @!P5 LDGSTS.E.BYPASS.LTC128B.128 [R246+0x14100], [R244.64] ;  /* 0x14100000f4f6dfae */ /* 0x0003e6000b901d50 */
.L_x_345:
        /* <DEDUP_REMOVED lines=59> */
[----:B------:R-:W3:Y:S02]  /*45f0*/  LDL.64 R150, [R1+0x58] ;  /* 0x0000580001967983 */ /* 0x000ee40000100a00 */
[----:B------:R-:W-:Y:S02]  /*4600*/  UIMAD UR19, UR15, UR5, UR19 ;  /* 0x000000050f1372a4 */ /* 0x000fe4000f8e0213 */
[----:B------:R-:W3:Y:S01]  /*4610*/  LDL R149, [R1+0x50] ;  /* 0x0000500001957983 */ /* 0x000ee20000100800 */
[----:B------:R-:W-:Y:S02]  /*4620*/  USHF.L.U32 UR5, UR15, 0x5, URZ ;  /* 0x000000050f057899 */ /* 0x000fe4000800063f */
[----:B------:R-:W-:Y:S01]  /*4630*/  UIADD3 UR19, UR21, UR19, URZ ;  /* 0x0000001315137290 */ /* 0x000fe2000fffe03f */
[----:B------:R-:W3:Y:S01]  /*4640*/  LDL.64 R10, [R1+0x90] ;  /* 0x00009000010a7983 */ /* 0x000ee20000100a00 */
[----:B------:R-:W-:Y:S03]  /*4650*/  UIADD3 UR4, -UR5, UR9, URZ ;  /* 0x0000000905047290 */ /* 0x000fe6000fffe13f */
[----:B------:R-:W3:Y:S01]  /*4660*/  LDL R7, [R1+0xac] ;  /* 0x0000ac0001077983 */ /* 0x000ee20000100800 */
[----:B------:R-:W-:Y:S03]  /*4670*/  IMAD.U32 R6, RZ, RZ, UR19 ;  /* 0x00000013ff067e24 */ /* 0x000fe6000f8e00ff */
[----:B------:R-:W3:Y:S01]  /*4680*/  LDL.64 R8, [R1+0x70] ;  /* 0x0000700001087983 */ /* 0x000ee20000100a00 */
[----:B--2---:R-:W-:Y:S02]  /*4690*/  LEA R5, P0, R5, R14, 0x5 ;  /* 0x0000000e05057211 */ /* 0x004fe400078028ff */
[C---:B----4-:R-:W-:Y:S02]  /*46a0*/  LOP3.LUT P2, RZ, R12.reuse, 0x1, RZ, 0xc0, !PT ;  /* 0x000000010cff7812 */ /* 0x050fe4000784c0ff */
[----:B------:R-:W-:Y:S02]  /*46b0*/  LOP3.LUT P1, RZ, R12, 0x2, RZ, 0xc0, !PT ;  /* 0x000000020cff7812 */ /* 0x000fe4000782c0ff */
[----:B---3--:R-:W-:Y:S02]  /*46c0*/  LEA.HI.X R6, R4, R13, R6, 0x5, P0 ;  /* 0x0000000d04067211 */ /* 0x008fe400000f2c06 */
[C---:B------:R-:W-:Y:S02]  /*46d0*/  LEA R4, P0, R5.reuse, c[0x0][0x160], 0x1 ;  /* 0x0000580005047a11 */ /* 0x040fe400078008ff */
        /* <DEDUP_REMOVED lines=15> */
[----:B-1----:R-:W-:Y:S04]  /*47d0*/  IADD3 R5, P0, R10, UR5, RZ ;  /* 0x000000050a057c10 */ /* 0x002fe8000ff1e0ff */
[----:B------:R-:W-:Y:S02]  /*47e0*/  LEA.HI.X.SX32 R6, R6, R7, 0x1, P0 ;  /* 0x0000000706067211 */ /* 0x000fe400000f0eff */
[C---:B------:R-:W-:Y:S04]  /*47f0*/  LEA R4, P0, R5.reuse, c[0x0][0x258], 0x2 ;  /* 0x0000960005047a11 */ /* 0x040fe800078010ff */
[----:B------:R-:W-:Y:S01]  /*4800*/  LEA.HI.X R5, R5, c[0x0][0x25c], R6, 0x2, P0 ;  /* 0x0000970005057a11 */ /* 0x000fe200000f1406 */
[----:B------:R-:W-:Y:S05]  /*4810*/  @!P5 IMAD.SHL.U32 R6, R8, 0x10, RZ ;  /* 0x000000100806d824 */ /* 0x000fea00078e00ff */
[----:B------:R1:W-:Y:S03]  /*4820*/  @!P5 LDGSTS.E.BYPASS.LTC128B.128 [R6+0x14080], [R4.64] ;  /* 0x140800000406dfae */ /* 0x0003e6000b901d50 */
.L_x_346:
        /* <DEDUP_REMOVED lines=167> */
.L_x_344:
[----:B------:R-:W-:Y:S05]  /*52a0*/  @P0 BRA `(.L_x_348) ;  /* 0x00001d8000000947 */ /* 0x000fea0003800000 */
[----:B------:R-:W2:Y:S01]  /*52b0*/  LDL.LU.64 R148, [R1+0x70] ;  /* 0x0000700001947983 */ /* 0x000ea20000300a00 */
[----:B------:R-:W-:Y:S01]  /*52c0*/  F2FP.BF16.PACK_AB R39, R39, R38 ;  /* 0x000000262727723e */ /* 0x000fe200000010ff */
[----:B------:R-:W-:Y:S01]  /*52d0*/  ULDC UR7, c[0x0][0x2f0] ;  /* 0x0000bc0000077ab9 */ /* 0x000fe20000000800 */
[----:B------:R-:W-:Y:S01]  /*52e0*/  F2FP.BF16.PACK_AB R38, R3, R5 ;  /* 0x000000050326723e */ /* 0x000fe200000010ff */
[----:B------:R-:W-:Y:S01]  /*52f0*/  UIADD3 UR8, -UR10, UR7, URZ ;  /* 0x000000070a087290 */ /* 0x000fe2000fffe13f */
[----:B------:R-:W-:Y:S01]  /*5300*/  F2FP.BF16.PACK_AB R84, R37, R36 ;  /* 0x000000242554723e */ /* 0x000fe200000010ff */
[----:B------:R-:W-:Y:S01]  /*5310*/  USHF.R.S32.HI UR6, URZ, 0x1f, UR12 ;  /* 0x0000001f3f067899 */ /* 0x000fe2000801140c */
[----:B------:R-:W-:Y:S01]  /*5320*/  F2FP.BF16.PACK_AB R37, R0, R4 ;  /* 0x000000040025723e */ /* 0x000fe200000010ff */
[----:B------:R-:W-:Y:S01]  /*5330*/  UISETP.LT.AND UP0, UPT, UR8, 0x40, UPT ;  /* 0x000000400800788c */ /* 0x000fe2000bf01270 */
[----:B------:R-:W-:Y:S01]  /*5340*/  F2FP.BF16.PACK_AB R36, R89, R2 ;  /* 0x000000025924723e */ /* 0x000fe200000010ff */
[----:B------:R-:W-:Y:S01]  /*5350*/  ULDC.64 UR4, c[0x0][0x338] ;  /* 0x0000ce0000047ab9 */ /* 0x000fe20000000a00 */
[----:B------:R-:W-:Y:S01]  /*5360*/  F2FP.BF16.PACK_AB R129, R21, R20 ;  /* 0x000000141581723e */ /* 0x000fe200000010ff */
[----:B------:R-:W-:Y:S01]  /*5370*/  UIMAD UR4, UR6, UR4, URZ ;  /* 0x00000004060472a4 */ /* 0x000fe2000f8e023f */
[----:B------:R-:W-:Y:S01]  /*5380*/  F2FP.BF16.PACK_AB R127, R23, R22 ;  /* 0x00000016177f723e */ /* 0x000fe200000010ff */
[----:B------:R-:W-:Y:S01]  /*5390*/  USEL UR8, UR8, 0x40, UP0 ;  /* 0x0000004008087887 */ /* 0x000fe20008000000 */
[----:B------:R-:W-:Y:S01]  /*53a0*/  F2FP.BF16.PACK_AB R88, R33, R32 ;  /* 0x000000202158723e */ /* 0x000fe200000010ff */
[----:B------:R-:W-:Y:S01]  /*53b0*/  UIMAD UR5, UR12, UR5, UR4 ;  /* 0x000000050c0572a4 */ /* 0x000fe2000f8e0204 */
[----:B------:R-:W-:Y:S01]  /*53c0*/  F2FP.BF16.PACK_AB R87, R35, R34 ;  /* 0x000000222357723e */ /* 0x000fe200000010ff */
[----:B------:R-:W-:Y:S01]  /*53d0*/  USHF.R.S32.HI UR7, URZ, 0x1f, UR13 ;  /* 0x0000001f3f077899 */ /* 0x000fe2000801140d */
[----:B------:R-:W-:Y:S01]  /*53e0*/  F2FP.BF16.PACK_AB R125, R25, R24 ;  /* 0x00000018197d723e */ /* 0x000fe200000010ff */
[----:B------:R-:W-:Y:S01]  /*53f0*/  BSSY B0, `(.L_x_349) ;  /* 0x00000c9000007945 */ /* 0x000fe20003800000 */
        /* <DEDUP_REMOVED lines=160> */
[----:B------:R3:W-:Y:S01]  /*5e00*/  STS [R2+0x7480], R4 ;  /* 0x0074800402007388 */ /* 0x0007e20000000800 */
[----:B-1----:R-:W-:-:S03]  /*5e10*/  IMAD.SHL.U32 R0, R7, 0x2, RZ ;  /* 0x0000000207007824 */ /* 0x002fc600078e00ff */
[----:B------:R-:W-:Y:S01]  /*5e20*/  BAR.SYNC.DEFER_BLOCKING 0x1, 0x100 ;  /* 0x0044000000007b1d */ /* 0x000fe20000010000 */
[--C-:B------:R-:W-:Y:S01]  /*5e30*/  SHF.R.S32.HI R7, RZ, 0x1f, R6.reuse ;  /* 0x0000001fff077819 */ /* 0x100fe20000011406 */
[----:B--2---:R-:W-:Y:S02]  /*5e40*/  IMAD.U32 R5, RZ, RZ, UR14 ;  /* 0x0000000eff057e24 */ /* 0x004fe4000f8e00ff */
[----:B---3--:R-:W-:Y:S02]  /*5e50*/  IMAD.U32 R2, RZ, RZ, UR12 ;  /* 0x0000000cff027e24 */ /* 0x008fe4000f8e00ff */
[----:B------:R-:W-:Y:S02]  /*5e60*/  IMAD.U32 R4, RZ, RZ, UR13 ;  /* 0x0000000dff047e24 */ /* 0x000fe4000f8e00ff */
[----:B------:R-:W-:-:S05]  /*5e70*/  IMAD.WIDE.U32 R2, R2, c[0x0][0x338], R6 ;  /* 0x0000ce0002027a25 */ /* 0x000fca00078e0006 */
[----:B------:R-:W-:Y:S01]  /*5e80*/  IADD3 R3, R3, UR5, RZ ;  /* 0x0000000503037c10 */ /* 0x000fe2000fffe0ff */
[----:B------:R-:W-:Y:S02]  /*5e90*/  ULDC.64 UR4, c[0x0][0x340] ;  /* 0x0000d00000047ab9 */ /* 0x000fe40000000a00 */
[----:B------:R-:W-:Y:S02]  /*5ea0*/  UIMAD UR4, UR7, UR4, URZ ;  /* 0x00000004070472a4 */ /* 0x000fe4000f8e023f */
[----:B------:R-:W-:Y:S02]  /*5eb0*/  IMAD.WIDE.U32 R10, R4, c[0x0][0x340], R2 ;  /* 0x0000d000040a7a25 */ /* 0x000fe400078e0002 */
[----:B------:R-:W-:Y:S01]  /*5ec0*/  UIMAD UR4, UR13, UR5, UR4 ;  /* 0x000000050d0472a4 */ /* 0x000fe2000f8e0204 */
[----:B------:R1:W2:Y:S01]  /*5ed0*/  LDS.128 R20, [R0+0x8480] ;  /* 0x0084800000147984 */ /* 0x0002a20000000c00 */
[----:B------:R-:W-:-:S03]  /*5ee0*/  IMAD.WIDE R2, R5, 0x40, R8 ;  /* 0x0000004005027825 */ /* 0x000fc600078e0208 */
[----:B------:R1:W3:Y:S01]  /*5ef0*/  LDS.128 R24, [R0+0x8880] ;  /* 0x0088800000187984 */ /* 0x0002e20000000c00 */
[----:B------:R-:W-:-:S03]  /*5f00*/  IADD3 R5, R11, UR4, RZ ;  /* 0x000000040b057c10 */ /* 0x000fc6000fffe0ff */
[----:B------:R1:W4:Y:S04]  /*5f10*/  LDS.128 R28, [R0+0x8c80] ;  /* 0x008c8000001c7984 */ /* 0x0003280000000c00 */
        /* <DEDUP_REMOVED lines=22> */
.L_x_350:
[----:B--234-:R-:W-:Y:S05]  /*6080*/  BSYNC B0 ;  /* 0x0000000000007941 */ /* 0x01cfea0003800000 */
.L_x_349:
        /* <DEDUP_REMOVED lines=17> */
.L_x_352:
[----:B------:R-:W-:Y:S05]  /*61a0*/  BSYNC B0 ;  /* 0x0000000000007941 */ /* 0x000fea0003800000 */
.L_x_351:
        /* <DEDUP_REMOVED lines=17> */
.L_x_354:
[----:B------:R-:W-:Y:S05]  /*62c0*/  BSYNC B0 ;  /* 0x0000000000007941 */ /* 0x000fea0003800000 */
.L_x_353:
        /* <DEDUP_REMOVED lines=16> */
.L_x_356:
[----:B------:R-:W-:Y:S05]  /*63d0*/  BSYNC B0 ;  /* 0x0000000000007941 */ /* 0x000fea0003800000 */
.L_x_355:
        /* <DEDUP_REMOVED lines=16> */
.L_x_358:
[----:B------:R-:W-:Y:S05]  /*64e0*/  BSYNC B0 ;  /* 0x0000000000007941 */ /* 0x000fea0003800000 */
.L_x_357:
        /* <DEDUP_REMOVED lines=16> */
.L_x_360:
[----:B------:R-:W-:Y:S05]  /*65f0*/  BSYNC B0 ;  /* 0x0000000000007941 */ /* 0x000fea0003800000 */
.L_x_359:
        /* <DEDUP_REMOVED lines=16> */
.L_x_362:
[----:B------:R-:W-:Y:S05]  /*6700*/  BSYNC B0 ;  /* 0x0000000000007941 */ /* 0x000fea0003800000 */
.L_x_361:
        /* <DEDUP_REMOVED lines=15> */
.L_x_364:
[----:B------:R-:W-:Y:S05]  /*6800*/  BSYNC B0 ;  /* 0x0000000000007941 */ /* 0x000fea0003800000 */
.L_x_363:
[----:B------:R-:W-:Y:S01]  /*6810*/  ULDC.64 UR4, c[0x0][0x308] ;  /* 0x0000c20000047ab9 */ /* 0x000fe20000000a00 */
[----:B------:R-:W-:Y:S01]  /*6820*/  IMAD.U32 R0, RZ, RZ, UR12 ;  /* 0x0000000cff007e24 */ /* 0x000fe2000f8e00ff */
[----:B------:R-:W-:Y:S01]  /*6830*/  UIMAD UR4, UR6, UR4, URZ ;  /* 0x00000004060472a4 */ /* 0x000fe2000f8e023f */
[----:B------:R-:W-:Y:S01]  /*6840*/  ISETP.GE.OR P0, PT, R6, c[0x0][0x2f4], P2 ;  /* 0x0000bd0006007a0c */ /* 0x000fe20001706670 */
[----:B------:R-:W-:Y:S01]  /*6850*/  BSSY B0, `(.L_x_365) ;  /* 0x0000013000007945 */ /* 0x000fe20003800000 */
[----:B--2---:R-:W-:Y:S01]  /*6860*/  IMAD.WIDE.U32 R4, R0, c[0x0][0x308], R6 ;  /* 0x0000c20000047a25 */ /* 0x004fe200078e0006 */
[----:B------:R-:W-:Y:S01]  /*6870*/  UIMAD UR12, UR12, UR5, UR4 ;  /* 0x000000050c0c72a4 */ /* 0x000fe2000f8e0204 */
[----:B------:R-:W-:Y:S02]  /*6880*/  MOV R0, UR13 ;  /* 0x0000000d00007c02 */ /* 0x000fe40008000f00 */
[----:B------:R-:W-:Y:S02]  /*6890*/  ULDC.64 UR4, c[0x0][0x310] ;  /* 0x0000c40000047ab9 */ /* 0x000fe40000000a00 */
[----:B------:R-:W-:Y:S01]  /*68a0*/  UIMAD UR4, UR7, UR4, URZ ;  /* 0x00000004070472a4 */ /* 0x000fe2000f8e023f */
[----:B------:R-:W-:-:S03]  /*68b0*/  IADD3 R5, R5, UR12, RZ ;  /* 0x0000000c05057c10 */ /* 0x000fc6000fffe0ff */
[----:B------:R-:W-:Y:S02]  /*68c0*/  UIMAD UR4, UR13, UR5, UR4 ;  /* 0x000000050d0472a4 */ /* 0x000fe4000f8e0204 */
        /* <DEDUP_REMOVED lines=11> */
.L_x_366:
[----:B------:R-:W-:Y:S05]  /*6980*/  BSYNC B0 ;  /* 0x0000000000007941 */ /* 0x000fea0003800000 */
.L_x_365:
        /* <DEDUP_REMOVED lines=15> */
.L_x_368:
[----:B------:R-:W-:Y:S05]  /*6a80*/  BSYNC B0 ;  /* 0x0000000000007941 */ /* 0x000fea0003800000 */
.L_x_367:
        /* <DEDUP_REMOVED lines=15> */
.L_x_370:
[----:B------:R-:W-:Y:S05]  /*6b80*/  BSYNC B0 ;  /* 0x0000000000007941 */ /* 0x000fea0003800000 */
.L_x_369:
        /* <DEDUP_REMOVED lines=14> */
.L_x_372:
[----:B------:R-:W-:Y:S05]  /*6c70*/  BSYNC B0 ;  /* 0x0000000000007941 */ /* 0x000fea0003800000 */
.L_x_371:
        /* <DEDUP_REMOVED lines=14> */
.L_x_374:
[----:B------:R-:W-:Y:S05]  /*6d60*/  BSYNC B0 ;  /* 0x0000000000007941 */ /* 0x000fea0003800000 */
.L_x_373:
        /* <DEDUP_REMOVED lines=14> */
.L_x_376:
[----:B------:R-:W-:Y:S05]  /*6e50*/  BSYNC B0 ;  /* 0x0000000000007941 */ /* 0x000fea0003800000 */
.L_x_375:
        /* <DEDUP_REMOVED lines=14> */
.L_x_378:
[----:B------:R-:W-:Y:S05]  /*6f40*/  BSYNC B0 ;  /* 0x0000000000007941 */ /* 0x000fea0003800000 */
.L_x_377:
        /* <DEDUP_REMOVED lines=14> */
.L_x_348:
[----:B------:R-:W2:Y:S01]  /*7030*/  LDL.LU.64 R2, [R1+0x70] ;  /* 0x0000700001027983 */ /* 0x000ea20000300a00 */
[----:B------:R-:W-:Y:S01]  /*7040*/  USHF.R.S32.HI UR6, URZ, 0x1f, UR12 ;  /* 0x0000001f3f067899 */ /* 0x000fe2000801140c */
[----:B------:R-:W-:Y:S01]  /*7050*/  IMAD.U32 R10, RZ, RZ, UR12 ;  /* 0x0000000cff0a7e24 */ /* 0x000fe2000f8e00ff */
[----:B------:R-:W-:Y:S01]  /*7060*/  ULDC.64 UR4, c[0x0][0x308] ;  /* 0x0000c20000047ab9 */ /* 0x000fe20000000a00 */
[----:B------:R-:W-:Y:S01]  /*7070*/  BSSY B0, `(.L_x_379) ;  /* 0x0000023000007945 */ /* 0x000fe20003800000 */
[----:B------:R-:W-:Y:S02]  /*7080*/  UIMAD UR4, UR6, UR4, URZ ;  /* 0x00000004060472a4 */ /* 0x000fe4000f8e023f */
[----:B------:R-:W-:Y:S02]  /*7090*/  USHF.R.S32.HI UR7, URZ, 0x1f, UR13 ;  /* 0x0000001f3f077899 */ /* 0x000fe4000801140d */
[----:B------:R-:W-:-:S03]  /*70a0*/  UIMAD UR5, UR12, UR5, UR4 ;  /* 0x000000050c0572a4 */ /* 0x000fc6000f8e0204 */
[----:B------:R-:W-:Y:S02]  /*70b0*/  ULDC UR4, c[0x0][0x2f0] ;  /* 0x0000bc0000047ab9 */ /* 0x000fe40000000800 */
[----:B------:R-:W-:Y:S01]  /*70c0*/  UIADD3 UR10, -UR10, UR4, URZ ;  /* 0x000000040a0a7290 */ /* 0x000fe2000fffe13f */
[----:B--2---:R-:W-:-:S04]  /*70d0*/  SHF.R.S32.HI R0, RZ, 0x1f, R2 ;  /* 0x0000001fff007819 */ /* 0x004fc80000011402 */
[----:B------:R-:W-:-:S04]  /*70e0*/  LEA.HI R0, R0, R2, RZ, 0x5 ;  /* 0x0000000200007211 */ /* 0x000fc800078f28ff */
[----:B------:R-:W-:Y:S02]  /*70f0*/  LOP3.LUT R4, R0, 0x1fffffe0, RZ, 0xc0, !PT ;  /* 0x1fffffe000047812 */ /* 0x000fe400078ec0ff */
[----:B------:R-:W-:Y:S01]  /*7100*/  SHF.R.S32.HI R6, RZ, 0x5, R0 ;  /* 0x00000005ff067819 */ /* 0x000fe20000011400 */
[----:B------:R-:W-:Y:S02]  /*7110*/  IMAD.U32 R0, RZ, RZ, UR13 ;  /* 0x0000000dff007e24 */ /* 0x000fe4000f8e00ff */
[----:B------:R-:W-:Y:S01]  /*7120*/  IMAD.IADD R4, R2, 0x1, -R4 ;  /* 0x0000000102047824 */ /* 0x000fe200078e0a04 */
[----:B------:R-:W-:Y:S01]  /*7130*/  ISETP.GE.AND P2, PT, R6, UR10, PT ;  /* 0x0000000a06007c0c */ /* 0x000fe2000bf46270 */
[----:B------:R-:W-:Y:S01]  /*7140*/  IMAD.U32 R2, RZ, RZ, UR14 ;  /* 0x0000000eff027e24 */ /* 0x000fe2000f8e00ff */
[----:B------:R-:W-:Y:S01]  /*7150*/  SHF.R.S32.HI R7, RZ, 0x1f, R6 ;  /* 0x0000001fff077819 */ /* 0x000fe20000011406 */
[----:B------:R-:W-:-:S04]  /*7160*/  IMAD.SHL.U32 R4, R4, 0x8, RZ ;  /* 0x0000000804047824 */ /* 0x000fc800078e00ff */
[----:B------:R-:W-:Y:S01]  /*7170*/  IMAD.WIDE R2, R2, 0x40, R6 ;  /* 0x0000004002027825 */ /* 0x000fe200078e0206 */
[----:B------:R-:W-:Y:S02]  /*7180*/  SHF.R.S32.HI R5, RZ, 0x1f, R4 ;  /* 0x0000001fff057819 */ /* 0x000fe40000011404 */
[----:B------:R-:W-:-:S03]  /*7190*/  ISETP.GE.OR P0, PT, R4, c[0x0][0x2f4], P2 ;  /* 0x0000bd0004007a0c */ /* 0x000fc60001706670 */
[----:B------:R-:W-:-:S05]  /*71a0*/  IMAD.WIDE.U32 R10, R10, c[0x0][0x308], R4 ;  /* 0x0000c2000a0a7a25 */ /* 0x000fca00078e0004 */
[----:B------:R-:W-:Y:S01]  /*71b0*/  IADD3 R11, R11, UR5, RZ ;  /* 0x000000050b0b7c10 */ /* 0x000fe2000fffe0ff */
[----:B------:R-:W-:Y:S02]  /*71c0*/  ULDC.64 UR4, c[0x0][0x310] ;  /* 0x0000c40000047ab9 */ /* 0x000fe40000000a00 */
[----:B------:R-:W-:Y:S02]  /*71d0*/  UIMAD UR4, UR7, UR4, URZ ;  /* 0x00000004070472a4 */ /* 0x000fe4000f8e023f */
[----:B------:R-:W-:Y:S02]  /*71e0*/  IMAD.WIDE.U32 R10, R0, c[0x0][0x310], R10 ;  /* 0x0000c400000a7a25 */ /* 0x000fe400078e000a */
[----:B------:R-:W-:-:S06]  /*71f0*/  UIMAD UR4, UR13, UR5, UR4 ;  /* 0x000000050d0472a4 */ /* 0x000fcc000f8e0204 */
        /* <DEDUP_REMOVED lines=10> */
.L_x_380:
[----:B------:R-:W-:Y:S05]  /*72a0*/  BSYNC B0 ;  /* 0x0000000000007941 */ /* 0x000fea0003800000 */
.L_x_379:
        /* <DEDUP_REMOVED lines=17> */
.L_x_382:
[----:B------:R-:W-:Y:S05]  /*73c0*/  BSYNC B0 ;  /* 0x0000000000007941 */ /* 0x000fea0003800000 */
.L_x_381:
        /* <DEDUP_REMOVED lines=17> */
.L_x_384:
[----:B------:R-:W-:Y:S05]  /*74e0*/  BSYNC B0 ;  /* 0x0000000000007941 */ /* 0x000fea0003800000 */
.L_x_383:
        /* <DEDUP_REMOVED lines=16> */
.L_x_386:
[----:B------:R-:W-:Y:S05]  /*75f0*/  BSYNC B0 ;  /* 0x0000000000007941 */ /* 0x000fea0003800000 */
.L_x_385:
        /* <DEDUP_REMOVED lines=16> */
.L_x_388:
[----:B------:R-:W-:Y:S05]  /*7700*/  BSYNC B0 ;  /* 0x0000000000007941 */ /* 0x000fea0003800000 */
.L_x_387:
        /* <DEDUP_REMOVED lines=16> */
.L_x_390:
[----:B------:R-:W-:Y:S05]  /*7810*/  BSYNC B0 ;  /* 0x0000000000007941 */ /* 0x000fea0003800000 */
.L_x_389:
        /* <DEDUP_REMOVED lines=16> */
.L_x_392:
[----:B------:R-:W-:Y:S05]  /*7920*/  BSYNC B0 ;  /* 0x0000000000007941 */ /* 0x000fea0003800000 */
.L_x_391:
        /* <DEDUP_REMOVED lines=15> */
.L_x_394:
[----:B------:R-:W-:Y:S05]  /*7a20*/  BSYNC B0 ;  /* 0x0000000000007941 */ /* 0x000fea0003800000 */
.L_x_393:
[----:B------:R-:W-:Y:S01]  /*7a30*/  ULDC.64 UR4, c[0x0][0x338] ;  /* 0x0000ce0000047ab9 */ /* 0x000fe20000000a00 */
[----:B------:R-:W-:Y:S01]  /*7a40*/  IMAD.U32 R8, RZ, RZ, UR12 ;  /* 0x0000000cff087e24 */ /* 0x000fe2000f8e00ff */
[----:B------:R-:W-:Y:S01]  /*7a50*/  UIMAD UR4, UR6, UR4, URZ ;  /* 0x00000004060472a4 */ /* 0x000fe2000f8e023f */
[----:B------:R-:W-:Y:S01]  /*7a60*/  ISETP.GE.OR P0, PT, R4, c[0x0][0x324], P2 ;  /* 0x0000c90004007a0c */ /* 0x000fe20001706670 */
[----:B------:R-:W-:Y:S01]  /*7a70*/  BSSY B0, `(.L_x_395) ;  /* 0x0000013000007945 */ /* 0x000fe20003800000 */
[----:B------:R-:W-:Y:S01]  /*7a80*/  IMAD.WIDE.U32 R8, R8, c[0x0][0x338], R4 ;  /* 0x0000ce0008087a25 */ /* 0x000fe200078e0004 */
[----:B------:R-:W-:Y:S01]  /*7a90*/  UIMAD UR12, UR12, UR5, UR4 ;  /* 0x000000050c0c72a4 */ /* 0x000fe2000f8e0204 */
[----:B------:R-:W-:Y:S02]  /*7aa0*/  MOV R0, UR13 ;  /* 0x0000000d00007c02 */ /* 0x000fe40008000f00 */
[----:B------:R-:W-:Y:S02]  /*7ab0*/  ULDC.64 UR4, c[0x0][0x340] ;  /* 0x0000d00000047ab9 */ /* 0x000fe40000000a00 */
[----:B------:R-:W-:Y:S01]  /*7ac0*/  UIMAD UR4, UR7, UR4, URZ ;  /* 0x00000004070472a4 */ /* 0x000fe2000f8e023f */
[----:B------:R-:W-:-:S03]  /*7ad0*/  IADD3 R9, R9, UR12, RZ ;  /* 0x0000000c09097c10 */ /* 0x000fc6000fffe0ff */
[----:B------:R-:W-:Y:S02]  /*7ae0*/  UIMAD UR4, UR13, UR5, UR4 ;  /* 0x000000050d0472a4 */ /* 0x000fe4000f8e0204 */
[----:B------:R-:W-:-:S05]  /*7af0*/  IMAD.WIDE.U32 R8, R0, c[0x0][0x340], R8 ;  /* 0x0000d00000087a25 */ /* 0x000fca00078e0008 */
[----:B--2---:R-:W-:Y:S01]  /*7b00*/  IADD3 R7, R9, UR4, RZ ;  /* 0x0000000409077c10 */ /* 0x004fe2000fffe0ff */
        /* <DEDUP_REMOVED lines=9> */
.L_x_396:
[----:B------:R-:W-:Y:S05]  /*7ba0*/  BSYNC B0 ;  /* 0x0000000000007941 */ /* 0x000fea0003800000 */
.L_x_395:
        /* <DEDUP_REMOVED lines=15> */
.L_x_398:
[----:B------:R-:W-:Y:S05]  /*7ca0*/  BSYNC B0 ;  /* 0x0000000000007941 */ /* 0x000fea0003800000 */
.L_x_397:
        /* <DEDUP_REMOVED lines=15> */
.L_x_400:
[----:B------:R-:W-:Y:S05]  /*7da0*/  BSYNC B0 ;  /* 0x0000000000007941 */ /* 0x000fea0003800000 */
.L_x_399:
        /* <DEDUP_REMOVED lines=14> */
.L_x_402:
[----:B------:R-:W-:Y:S05]  /*7e90*/  BSYNC B0 ;  /* 0x0000000000007941 */ /* 0x000fea0003800000 */
.L_x_401:
        /* <DEDUP_REMOVED lines=14> */
.L_x_404:
[----:B------:R-:W-:Y:S05]  /*7f80*/  BSYNC B0 ;  /* 0x0000000000007941 */ /* 0x000fea0003800000 */
.L_x_403:
        /* <DEDUP_REMOVED lines=14> */
.L_x_406:
[----:B------:R-:W-:Y:S05]  /*8070*/  BSYNC B0 ;  /* 0x0000000000007941 */ /* 0x000fea0003800000 */
.L_x_405:
        /* <DEDUP_REMOVED lines=14> */
.L_x_408:
[----:B------:R-:W-:Y:S05]  /*8160*/  BSYNC B0 ;  /* 0x0000000000007941 */ /* 0x000fea0003800000 */
.L_x_407:
        /* <DEDUP_REMOVED lines=13> */
.L_x_409:
        /* <DEDUP_REMOVED lines=12> */
.L_x_1154:


//--------------------- .text._ZN7cutlass13device_kernelIN5flash19enable_sm80_to_sm89INS1_16FlashAttnBwdSm80INS1_25CollectiveMainloopBwdSm80ILi1ELi1EN4cute5tupleIJNS5_1CILi32EEENS7_ILi64EEENS7_ILi256EEEEEENS_10bfloat16_tEfNS_4arch4Sm80ELb1ELb0ELb1ELb0ELb0ELb0ELb0ELb0ELi2ELi2ELi2ELi1ELb1EEENS1_24CollectiveEpilogueBwdGQAISB_fSE_Li256ELb0ELb0EEENS1_25SingleTileBwdLPTSchedulerILb0ELi64ELb0EEEEEEEEEvNT_6ParamsE --------------------------
	.section	.text._ZN7cutlass13device_kernelIN5flash19enable_sm80_to_sm89INS1_16FlashAttnBwdSm80INS1_25CollectiveMainloopBwdSm80ILi1ELi1EN4cute5tupleIJNS5_1CILi32EEENS7_ILi64EEENS7_ILi256EEEEEENS_10bfloat16_tEfNS_4arch4Sm80ELb1ELb0ELb1ELb0ELb0ELb0ELb0ELb0ELi2ELi2ELi2ELi1ELb1EEENS1_24CollectiveEpilogueBwdGQAISB_fSE_Li256ELb0ELb0EEENS1_25SingleTileBwdLPTSchedulerILb0ELi64ELb0EEEEEEEEEvNT_6ParamsE,"ax",@progbits
	.sectioninfo	@"SHI_REGISTERS=255"
	.align	128
.text._ZN7cutlass13device_kernelIN5flash19enable_sm80_to_sm89INS1_16FlashAttnBwdSm80INS1_25CollectiveMainloopBwdSm80ILi1ELi1EN4cute5tupleIJNS5_1CILi32EEENS7_ILi64EEENS7_ILi256EEEEEENS_10bfloat16_tEfNS_4arch4Sm80ELb1ELb0ELb1ELb0ELb0ELb0ELb0ELb0ELi2ELi2ELi2ELi1ELb1EEENS1_24CollectiveEpilogueBwdGQAISB_fSE_Li256ELb0ELb0EEENS1_25SingleTileBwdLPTSchedulerILb0ELi64ELb0EEEEEEEEEvNT_6ParamsE:
        .type           _ZN7cutlass13device_kernelIN5flash19enable_sm80_to_sm89INS1_16FlashAttnBwdSm80INS1_25CollectiveMainloopBwdSm80ILi1ELi1EN4cute5tupleIJNS5_1CILi32EEENS7_ILi64EEENS7_ILi256EEEEEENS_10bfloat16_tEfNS_4arch4Sm80ELb1ELb0ELb1ELb0ELb0ELb0ELb0ELb0ELi2ELi2ELi2ELi1ELb1EEENS1_24CollectiveEpilogueBwdGQAISB_fSE_Li256ELb0ELb0EEENS1_25SingleTileBwdLPTSchedulerILb0ELi64ELb0EEEEEEEEEvNT_6ParamsE,@function
        .size           _ZN7cutlass13device_kernelIN5flash19enable_sm80_to_sm89INS1_16FlashAttnBwdSm80INS1_25CollectiveMainloopBwdSm80ILi1ELi1EN4cute5tupleIJNS5_1CILi32EEENS7_ILi64EEENS7_ILi256EEEEEENS_10bfloat16_tEfNS_4arch4Sm80ELb1ELb0ELb1ELb0ELb0ELb0ELb0ELb0ELi2ELi2ELi2ELi1ELb1EEENS1_24CollectiveEpilogueBwdGQAISB_fSE_Li256ELb0ELb0EEENS1_25SingleTileBwdLPTSchedulerILb0ELi64ELb0EEEEEEEEEvNT_6ParamsE,(.L_x_1155 - _ZN7cutlass13device_kernelIN5flash19enable_sm80_to_sm89INS1_16FlashAttnBwdSm80INS1_25CollectiveMainloopBwdSm80ILi1ELi1EN4cute5tupleIJNS5_1CILi32EEENS7_ILi64EEENS7_ILi256EEEEEENS_10bfloat16_tEfNS_4arch4Sm80ELb1ELb0ELb1ELb0ELb0ELb0ELb0ELb0ELi2ELi2ELi2ELi1ELb1EEENS1_24CollectiveEpilogueBwdGQAISB_fSE_Li256ELb0ELb0EEENS1_25SingleTileBwdLPTSchedulerILb0ELi64ELb0EEEEEEEEEvNT_6ParamsE)
        .other          _ZN7cutlass13device_kernelIN5flash19enable_sm80_to_sm89INS1_16FlashAttnBwdSm80INS1_25CollectiveMainloopBwdSm80ILi1ELi1EN4cute5tupleIJNS5_1CILi32EEENS7_ILi64EEENS7_ILi256EEEEEENS_10bfloat16_tEfNS_4arch4Sm80ELb1ELb0ELb1ELb0ELb0ELb0ELb0ELb0ELi2ELi2ELi2ELi1ELb1EEENS1_24CollectiveEpilogueBwdGQAISB_fSE_Li256ELb0ELb0EEENS1_25SingleTileBwdLPTSchedulerILb0ELi64ELb0EEEEEEEEEvNT_6ParamsE,@"STO_CUDA_ENTRY STV_DEFAULT"
_ZN7cutlass13device_kernelIN5flash19enable_sm80_to_sm89INS1_16FlashAttnBwdSm80INS1_25CollectiveMainloopBwdSm80ILi1ELi1EN4cute5tupleIJNS5_1CILi32EEENS7_ILi64EEENS7_ILi256EEEEEENS_10bfloat16_tEfNS_4arch4Sm80ELb1ELb0ELb1ELb0ELb0ELb0ELb0ELb0ELi2ELi2ELi2ELi1ELb1EEENS1_24CollectiveEpilogueBwdGQAISB_fSE_Li256ELb0ELb0EEENS1_25SingleTileBwdLPTSchedulerILb0ELi64ELb0EEEEEEEEEvNT_6ParamsE:
        /* <DEDUP_REMOVED lines=32> */
.L_x_411:
[----:B------:R-:W-:Y:S02]  /*0200*/  ULDC UR8, c[0x0][0x3b4] ;  /* 0x0000ed0000087ab9 */ /* 0x000fe40000000800 */
[----:B------:R-:W-:Y:S02]  /*0210*/  UISETP.NE.AND UP0, UPT, UR8, 0x1, UPT ;  /* 0x000000010800788c */ /* 0x000fe4000bf05270 */
[----:B------:R-:W-:Y:S02]  /*0220*/  ULDC.64 UR4, c[0x0][0x3b8] ;  /* 0x0000ee0000047ab9 */ /* 0x000fe40000000a00 */
[----:B------:R-:W-:Y:S02]  /*0230*/  UIMAD.WIDE.U32 UR10, UR7, UR4, URZ ;  /* 0x00000004070a72a5 */ /* 0x000fe4000f8e003f */
[----:B------:R-:W-:-:S05]  /*0240*/  UMOV UR14, UR7 ;  /* 0x00000007000e7c82 */ /* 0x000fca0008000000 */
[----:B------:R-:W-:-:S04]  /*0250*/  @UP0 USHF.R.U32.HI UR14, URZ, UR5, UR11 ;  /* 0x000000053f0e0299 */ /* 0x000fc8000801160b */
[----:B------:R-:W-:Y:S02]  /*0260*/  UIMAD UR8, UR14, UR8, URZ ;  /* 0x000000080e0872a4 */ /* 0x000fe4000f8e023f */
.L_x_412:
        /* <DEDUP_REMOVED lines=11> */
.L_x_410:
        /* <DEDUP_REMOVED lines=20> */
.L_x_414:
[----:B------:R-:W-:Y:S02]  /*0460*/  ULDC UR8, c[0x0][0x3b4] ;  /* 0x0000ed0000087ab9 */ /* 0x000fe40000000800 */
[----:B------:R-:W-:Y:S02]  /*0470*/  UISETP.NE.AND UP0, UPT, UR8, 0x1, UPT ;  /* 0x000000010800788c */ /* 0x000fe4000bf05270 */
[----:B------:R-:W-:Y:S02]  /*0480*/  ULDC.64 UR4, c[0x0][0x3b8] ;  /* 0x0000ee0000047ab9 */ /* 0x000fe40000000a00 */
[----:B------:R-:W-:Y:S02]  /*0490*/  UIMAD.WIDE.U32 UR10, UR7, UR4, URZ ;  /* 0x00000004070a72a5 */ /* 0x000fe4000f8e003f */
[----:B------:R-:W-:-:S05]  /*04a0*/  UMOV UR14, UR7 ;  /* 0x00000007000e7c82 */ /* 0x000fca0008000000 */
[----:B------:R-:W-:-:S04]  /*04b0*/  @UP0 USHF.R.U32.HI UR14, URZ, UR5, UR11 ;  /* 0x000000053f0e0299 */ /* 0x000fc8000801160b */
[----:B------:R-:W-:Y:S02]  /*04c0*/  UIMAD UR8, UR14, UR8, URZ ;  /* 0x000000080e0872a4 */ /* 0x000fe4000f8e023f */
.L_x_415:
        /* <DEDUP_REMOVED lines=10> */
.L_x_413:
        /* <DEDUP_REMOVED lines=16> */
[----:B------:R-:W-:Y:S01]  /*0670*/  UMOV UR7, 0x1f ;  /* 0x0000001f00077882 */ /* 0x000fe20000000000 */
[----:B------:R-:W-:Y:S01]  /*0680*/  CS2R R134, SRZ ;  /* 0x0000000000867805 */ /* 0x000fe2000001ff00 */
[----:B------:R-:W-:Y:S01]  /*0690*/  USHF.R.S32.HI UR4, URZ, 0x1f, UR5 ;  /* 0x0000001f3f047899 */ /* 0x000fe20008011405 */
[----:B------:R-:W-:Y:S01]  /*06a0*/  CS2R R132, SRZ ;  /* 0x0000000000847805 */ /* 0x000fe2000001ff00 */
[----:B------:R-:W-:Y:S01]  /*06b0*/  UIADD3 UR7, UR7, UR6, URZ ;  /* 0x0000000607077290 */ /* 0x000fe2000fffe03f */
[----:B------:R-:W-:Y:S01]  /*06c0*/  CS2R R126, SRZ ;  /* 0x00000000007e7805 */ /* 0x000fe2000001ff00 */
[----:B------:R-:W-:Y:S01]  /*06d0*/  ULEA.HI UR18, UR4, UR5, URZ, 0x5 ;  /* 0x0000000504127291 */ /* 0x000fe2000f8f283f */
[----:B------:R-:W-:Y:S01]  /*06e0*/  CS2R R124, SRZ ;  /* 0x00000000007c7805 */ /* 0x000fe2000001ff00 */
[----:B------:R-:W-:Y:S01]  /*06f0*/  USHF.R.S32.HI UR4, URZ, 0x1f, UR7 ;  /* 0x0000001f3f047899 */ /* 0x000fe20008011407 */
[----:B------:R-:W-:Y:S01]  /*0700*/  CS2R R130, SRZ ;  /* 0x0000000000827805 */ /* 0x000fe2000001ff00 */
[----:B------:R-:W-:Y:S01]  /*0710*/  USHF.R.S32.HI UR18, URZ, 0x5, UR18 ;  /* 0x000000053f127899 */ /* 0x000fe20008011412 */
[----:B------:R-:W-:Y:S01]  /*0720*/  CS2R R128, SRZ ;  /* 0x0000000000807805 */ /* 0x000fe2000001ff00 */
[----:B------:R-:W-:Y:S01]  /*0730*/  ULEA.HI UR4, UR4, UR7, URZ, 0x5 ;  /* 0x0000000704047291 */ /* 0x000fe2000f8f283f */
[----:B------:R-:W-:Y:S01]  /*0740*/  CS2R R122, SRZ ;  /* 0x00000000007a7805 */ /* 0x000fe2000001ff00 */
[----:B------:R-:W-:Y:S01]  /*0750*/  UISETP.LT.AND UP0, UPT, URZ, UR18, UPT ;  /* 0x000000123f00728c */ /* 0x000fe2000bf01270 */
[----:B------:R-:W-:Y:S01]  /*0760*/  CS2R R120, SRZ ;  /* 0x0000000000787805 */ /* 0x000fe2000001ff00 */
[----:B------:R-:W-:Y:S01]  /*0770*/  USHF.R.S32.HI UR11, URZ, 0x5, UR4 ;  /* 0x000000053f0b7899 */ /* 0x000fe20008011404 */
[----:B------:R-:W-:Y:S01]  /*0780*/  CS2R R118, SRZ ;  /* 0x0000000000767805 */ /* 0x000fe2000001ff00 */
[----:B------:R-:W-:Y:S01]  /*0790*/  USEL UR18, URZ, UR18, !UP0 ;  /* 0x000000123f127287 */ /* 0x000fe2000c000000 */
[----:B------:R-:W-:Y:S01]  /*07a0*/  CS2R R116, SRZ ;  /* 0x0000000000747805 */ /* 0x000fe2000001ff00 */
[----:B------:R-:W-:Y:S01]  /*07b0*/  ULDC.64 UR16, c[0x0][0x118] ;  /* 0x0000460000107ab9 */ /* 0x000fe20000000a00 */
        /* <DEDUP_REMOVED lines=111> */
[----:B------:R-:W-:Y:S01]  /*0eb0*/  USHF.R.S32.HI UR20, URZ, 0x1f, UR18 ;  /* 0x0000001f3f147899 */ /* 0x000fe20008011412 */
        /* <DEDUP_REMOVED lines=12> */
[----:B------:R-:W-:Y:S01]  /*0f80*/  UMOV UR21, 0x5 ;  /* 0x0000000500157882 */ /* 0x000fe20000000000 */
[----:B------:R-:W-:Y:S01]  /*0f90*/  IMAD.IADD R11, R7, 0x1, R0 ;  /* 0x00000001070b7824 */ /* 0x000fe200078e0200 */
[----:B------:R-:W-:Y:S01]  /*0fa0*/  ULDC.64 UR4, c[0x0][0x1e8] ;  /* 0x00007a0000047ab9 */ /* 0x000fe20000000a00 */
[----:B------:R-:W-:Y:S01]  /*0fb0*/  IMAD.SHL.U32 R0, R10, 0x40, RZ ;  /* 0x000000400a007824 */ /* 0x000fe200078e00ff */
[----:B------:R-:W-:Y:S01]  /*0fc0*/  UIMAD UR4, UR8, UR4, URZ ;  /* 0x00000004080472a4 */ /* 0x000fe2000f8e023f */
[----:B------:R-:W-:Y:S01]  /*0fd0*/  IMAD.MOV.U32 R8, RZ, RZ, R4 ;  /* 0x000000ffff087224 */ /* 0x000fe200078e0004 */
[----:B------:R-:W-:Y:S01]  /*0fe0*/  CS2R R146, SRZ ;  /* 0x0000000000927805 */ /* 0x000fe2000001ff00 */
        /* <DEDUP_REMOVED lines=59> */
[----:B------:R-:W-:Y:S01]  /*13a0*/  ULDC.64 UR4, c[0x0][0x188] ;  /* 0x0000620000047ab9 */ /* 0x000fe20000000a00 */
[----:B------:R-:W-:Y:S01]  /*13b0*/  IMAD.SHL.U32 R19, R0, 0x2, RZ ;  /* 0x0000000200137824 */ /* 0x000fe200078e00ff */
[----:B------:R-:W-:Y:S01]  /*13c0*/  UIADD3 UR15, -UR10, UR15, URZ ;  /* 0x0000000f0a0f7290 */ /* 0x000fe2000fffe13f */
        /* <DEDUP_REMOVED lines=16> */
[----:B------:R2:W-:Y:S01]  /*14d0*/  STL [R1+0x6c], R40 ;  /* 0x00006c2801007387 */ /* 0x0005e20000100800 */
[----:B------:R-:W-:Y:S01]  /*14e0*/  ISETP.GE.AND P4, PT, R17, c[0x0][0x1cc], PT ;  /* 0x0000730011007a0c */ /* 0x000fe20003f86270 */
[----:B------:R-:W-:Y:S01]  /*14f0*/  UIMAD UR22, UR20, UR4, URZ ;  /* 0x00000004141672a4 */ /* 0x000fe2000f8e023f */
[----:B------:R-:W-:Y:S01]  /*1500*/  IMAD.SHL.U32 R26, R26, 0x2, RZ ;  /* 0x000000021a1a7824 */ /* 0x000fe200078e00ff */
[----:B------:R-:W-:Y:S01]  /*1510*/  UIMAD.WIDE.U32 UR24, UR18, UR4, URZ ;  /* 0x00000004121872a5 */ /* 0x000fe2000f8e003f */
[----:B------:R-:W-:Y:S01]  /*1520*/  IMAD.MOV.U32 R148, RZ, RZ, 0x20 ;  /* 0x00000020ff947424 */ /* 0x000fe200078e00ff */
[----:B------:R-:W-:Y:S01]  /*1530*/  UIMAD UR22, UR18, UR5, UR22 ;  /* 0x00000005121672a4 */ /* 0x000fe2000f8e0216 */
[----:B------:R-:W-:Y:S01]  /*1540*/  CS2R R118, SRZ ;  /* 0x0000000000767805 */ /* 0x000fe2000001ff00 */
[----:B------:R-:W-:Y:S01]  /*1550*/  ULDC.64 UR6, c[0x0][0x208] ;  /* 0x0000820000067ab9 */ /* 0x000fe20000000a00 */
[----:B------:R-:W-:Y:S01]  /*1560*/  CS2R R116, SRZ ;  /* 0x0000000000747805 */ /* 0x000fe2000001ff00 */
[----:B------:R-:W-:Y:S01]  /*1570*/  UIADD3 UR22, UR25, UR22, URZ ;  /* 0x0000001619167290 */ /* 0x000fe2000fffe03f */
[----:B------:R-:W-:Y:S01]  /*1580*/  CS2R R114, SRZ ;  /* 0x0000000000727805 */ /* 0x000fe2000001ff00 */
        /* <DEDUP_REMOVED lines=13> */
[----:B------:R-:W-:Y:S01]  /*1660*/  LEA R8, P0, R0, R4, 0x6 ;  /* 0x0000000400087211 */ /* 0x000fe200078030ff */
[----:B--2---:R-:W-:Y:S01]  /*1670*/  IMAD.WIDE.U32 R40, R18, c[0x0][0x188], R10 ;  /* 0x0000620012287a25 */ /* 0x004fe200078e000a */
[C---:B------:R-:W-:Y:S01]  /*1680*/  LEA R10, P1, R3.reuse, R6, 0x6 ;  /* 0x00000006030a7211 */ /* 0x040fe200078230ff */
[----:B------:R-:W-:Y:S01]  /*1690*/  USHF.L.U64.HI UR7, UR6, UR21, UR7 ;  /* 0x0000001506077299 */ /* 0x000fe20008010207 */
[----:B------:R-:W-:Y:S01]  /*16a0*/  LEA.HI.X R9, R0, R5, R9, 0x6, P0 ;  /* 0x0000000500097211 */ /* 0x000fe200000f3409 */
[----:B------:R-:W-:Y:S01]  /*16b0*/  IMAD.MOV.U32 R11, RZ, RZ, c[0x0][0x1dc] ;  /* 0x00007700ff0b7624 */ /* 0x000fe200078e00ff */
[----:B------:R-:W-:Y:S01]  /*16c0*/  IADD3 R0, -R38, UR15, RZ ;  /* 0x0000000f26007c10 */ /* 0x000fe2000fffe1ff */
[----:B------:R-:W-:Y:S01]  /*16d0*/  IMAD.U32 R13, RZ, RZ, UR25 ;  /* 0x00000019ff0d7e24 */ /* 0x000fe2000f8e00ff */
[----:B------:R-:W-:Y:S01]  /*16e0*/  IADD3 R18, R2, 0x80, RZ ;  /* 0x0000008002127810 */ /* 0x000fe20007ffe0ff */
[----:B------:R-:W-:Y:S01]  /*16f0*/  IMAD.U32 R16, RZ, RZ, UR22 ;  /* 0x00000016ff107e24 */ /* 0x000fe2000f8e00ff */
[----:B------:R-:W-:Y:S01]  /*1700*/  LEA.HI.X R11, R3, R7, R11, 0x6, P1 ;  /* 0x00000007030b7211 */ /* 0x000fe200008f340b */
[----:B------:R-:W-:Y:S01]  /*1710*/  IMAD.U32 R3, RZ, RZ, UR13 ;  /* 0x0000000dff037e24 */ /* 0x000fe2000f8e00ff */
[C---:B------:R-:W-:Y:S01]  /*1720*/  ISETP.LT.OR P1, PT, R0.reuse, 0x1, P6 ;  /* 0x000000010000780c */ /* 0x040fe20003721670 */
[----:B------:R1:W-:Y:S01]  /*1730*/  STL.64 [R1+0xa0], R40 ;  /* 0x0000a02801007387 */ /* 0x0003e20000100a00 */
[----:B------:R-:W-:Y:S01]  /*1740*/  ISETP.LT.OR P0, PT, R0, 0x1, P4 ;  /* 0x000000010000780c */ /* 0x000fe20002701670 */
[----:B------:R-:W-:Y:S01]  /*1750*/  UIMAD UR4, UR13, UR5, UR4 ;  /* 0x000000050d0472a4 */ /* 0x000fe2000f8e0204 */
[----:B------:R-:W-:Y:S01]  /*1760*/  ISETP.GE.AND P5, PT, R18, c[0x0][0x1cc], PT ;  /* 0x0000730012007a0c */ /* 0x000fe20003fa6270 */
[----:B------:R-:W-:Y:S01]  /*1770*/  USHF.L.U32 UR6, UR6, 0x5, URZ ;  /* 0x0000000506067899 */ /* 0x000fe2000800063f */
[----:B------:R-:W-:Y:S01]  /*1780*/  IADD3 R42, R41, UR19, RZ ;  /* 0x00000013292a7c10 */ /* 0x000fe2000fffe0ff */
[----:B------:R-:W-:Y:S01]  /*1790*/  UIMAD UR7, UR7, UR18, URZ ;  /* 0x00000012070772a4 */ /* 0x000fe2000f8e023f */
[C---:B------:R-:W-:Y:S01]  /*17a0*/  ISETP.LT.OR P3, PT, R0.reuse, 0x1, P5 ;  /* 0x000000010000780c */ /* 0x040fe20002f61670 */
[----:B------:R-:W-:Y:S01]  /*17b0*/  USHF.L.U32 UR19, UR18, 0x5, URZ ;  /* 0x0000000512137899 */ /* 0x000fe2000800063f */
[C---:B------:R-:W-:Y:S01]  /*17c0*/  ISETP.LT.OR P4, PT, R0.reuse, 0x21, P4 ;  /* 0x000000210000780c */ /* 0x040fe20002781670 */
        /* <DEDUP_REMOVED lines=9> */
[C---:B------:R-:W-:Y:S01]  /*1860*/  ISETP.LT.OR P1, PT, R0.reuse, 0x1, P2 ;  /* 0x000000010000780c */ /* 0x040fe20001721670 */
[----:B------:R-:W-:Y:S01]  /*1870*/  UIADD3 UR20, -UR19, UR20, URZ ;  /* 0x0000001413147290 */ /* 0x000fe2000fffe13f */
[----:B------:R-:W-:Y:S01]  /*1880*/  ISETP.LT.OR P2, PT, R0, 0x21, P2 ;  /* 0x000000210000780c */ /* 0x000fe20001741670 */
[----:B------:R2:W-:Y:S01]  /*1890*/  LDGSTS.E.BYPASS.LTC128B.128 [R26+0xa080], [R6.64+0x80], !P0 ;  /* 0x0a080080061a7fae */ /* 0x0005e2000c101d50 */
[C---:B------:R-:W-:Y:S01]  /*18a0*/  LEA R13, P0, R12.reuse, R40, 0x5 ;  /* 0x000000280c0d7211 */ /* 0x040fe200078028ff */
[----:B------:R-:W-:Y:S01]  /*18b0*/  CS2R R108, SRZ ;  /* 0x00000000006c7805 */ /* 0x000fe2000001ff00 */
[----:B------:R-:W-:Y:S01]  /*18c0*/  CS2R R106, SRZ ;  /* 0x00000000006a7805 */ /* 0x000fe2000001ff00 */
[----:B------:R2:W-:Y:S01]  /*18d0*/  LDGSTS.E.BYPASS.LTC128B.128 [R26+0xc080], [R6.64+0x100], !P3 ;  /* 0x0c080100061a7fae */ /* 0x0005e2000d901d50 */
[----:B------:R-:W-:Y:S01]  /*18e0*/  LEA.HI.X R12, R12, R42, R16, 0x5, P0 ;  /* 0x0000002a0c0c7211 */ /* 0x000fe200000f2c10 */
[----:B------:R-:W-:Y:S01]  /*18f0*/  CS2R R104, SRZ ;  /* 0x0000000000687805 */ /* 0x000fe2000001ff00 */
[C---:B------:R-:W-:Y:S01]  /*1900*/  ISETP.LT.OR P0, PT, R0.reuse, 0x21, P6 ;  /* 0x000000210000780c */ /* 0x040fe20003701670 */
[----:B-1----:R-:W-:Y:S01]  /*1910*/  IMAD.WIDE.U32 R40, R3, c[0x0][0x218], R14 ;  /* 0x0000860003287a25 */ /* 0x002fe200078e000e */
[----:B------:R-:W-:Y:S01]  /*1920*/  ISETP.LT.OR P3, PT, R0, 0x21, P5 ;  /* 0x000000210000780c */ /* 0x000fe20002f61670 */
[----:B------:R2:W-:Y:S01]  /*1930*/  LDGSTS.E.BYPASS.LTC128B.128 [R26+0xe080], [R6.64+0x180], !P1 ;  /* 0x0e080180061a7fae */ /* 0x0005e2000c901d50 */
[----:B------:R-:W-:Y:S01]  /*1940*/  ISETP.GE.AND P1, PT, R2, c[0x0][0x19c], PT ;  /* 0x0000670002007a0c */ /* 0x000fe20003f26270 */
[----:B------:R-:W-:Y:S01]  /*1950*/  IMAD.MOV.U32 R14, RZ, RZ, R40 ;  /* 0x000000ffff0e7224 */ /* 0x000fe200078e0028 */
[----:B------:R-:W-:Y:S01]  /*1960*/  ISETP.GE.AND P5, PT, R17, c[0x0][0x19c], PT ;  /* 0x0000670011007a0c */ /* 0x000fe20003fa6270 */
[----:B------:R-:W-:Y:S01]  /*1970*/  STL [R1+0xbc], R42 ;  /* 0x0000bc2a01007387 */ /* 0x000fe20000100800 */
[----:B------:R-:W-:Y:S01]  /*1980*/  IADD3 R15, R41, UR4, RZ ;  /* 0x00000004290f7c10 */ /* 0x000fe2000fffe0ff */
[----:B------:R-:W-:Y:S01]  /*1990*/  ULDC.64 UR4, c[0x0][0x288] ;  /* 0x0000a20000047ab9 */ /* 0x000fe20000000a00 */
[----:B------:R-:W-:Y:S01]  /*19a0*/  CS2R R102, SRZ ;  /* 0x0000000000667805 */ /* 0x000fe2000001ff00 */
[----:B------:R-:W-:Y:S01]  /*19b0*/  STL.64 [R1+0x98], R40 ;  /* 0x0000982801007387 */ /* 0x000fe20000100a00 */
[----:B------:R-:W-:Y:S01]  /*19c0*/  UIMAD UR4, UR9, UR4, URZ ;  /* 0x00000004090472a4 */ /* 0x000fe2000f8e023f */
[----:B------:R-:W-:Y:S01]  /*19d0*/  CS2R R100, SRZ ;  /* 0x0000000000647805 */ /* 0x000fe2000001ff00 */
[----:B------:R-:W-:Y:S01]  /*19e0*/  CS2R R98, SRZ ;  /* 0x0000000000627805 */ /* 0x000fe2000001ff00 */
[----:B------:R1:W-:Y:S01]  /*19f0*/  LDGSTS.E.BYPASS.LTC128B.128 [R26+0x9080], [R10.64], !P0 ;  /* 0x090800000a1a7fae */ /* 0x0003e2000c101d50 */
[C---:B------:R-:W-:Y:S01]  /*1a00*/  ISETP.LT.OR P0, PT, R0.reuse, 0x1, P1 ;  /* 0x000000010000780c */ /* 0x040fe20000f01670 */
[----:B------:R-:W-:Y:S01]  /*1a10*/  UIMAD UR4, UR12, UR5, UR4 ;  /* 0x000000050c0472a4 */ /* 0x000fe2000f8e0204 */
[----:B------:R-:W-:Y:S01]  /*1a20*/  CS2R R96, SRZ ;  /* 0x0000000000607805 */ /* 0x000fe2000001ff00 */
[----:B------:R1:W-:Y:S01]  /*1a30*/  LDGSTS.E.BYPASS.LTC128B.128 [R26+0xb080], [R10.64+0x80], !P4 ;  /* 0x0b0800800a1a7fae */ /* 0x0003e2000e101d50 */
[C---:B------:R-:W-:Y:S01]  /*1a40*/  ISETP.LT.OR P4, PT, R0.reuse, 0x1, P5 ;  /* 0x000000010000780c */ /* 0x040fe20002f81670 */
[----:B------:R-:W-:Y:S01]  /*1a50*/  CS2R R94, SRZ ;  /* 0x00000000005e7805 */ /* 0x000fe2000001ff00 */
[----:B------:R-:W-:Y:S01]  /*1a60*/  ISETP.LT.OR P5, PT, R0, 0x21, P5 ;  /* 0x000000210000780c */ /* 0x000fe20002fa1670 */
[----:B------:R1:W-:Y:S01]  /*1a70*/  LDGSTS.E.BYPASS.LTC128B.128 [R26+0xd080], [R10.64+0x100], !P3 ;  /* 0x0d0801000a1a7fae */ /* 0x0003e2000d901d50 */
[----:B------:R-:W-:Y:S01]  /*1a80*/  ISETP.GE.AND P3, PT, R18, c[0x0][0x19c], PT ;  /* 0x0000670012007a0c */ /* 0x000fe20003f66270 */
[----:B------:R-:W-:Y:S01]  /*1a90*/  CS2R R92, SRZ ;  /* 0x00000000005c7805 */ /* 0x000fe2000001ff00 */
[----:B------:R-:W-:Y:S01]  /*1aa0*/  CS2R R90, SRZ ;  /* 0x00000000005a7805 */ /* 0x000fe2000001ff00 */
[----:B------:R1:W-:Y:S01]  /*1ab0*/  LDGSTS.E.BYPASS.LTC128B.128 [R26+0xf080], [R10.64+0x180], !P2 ;  /* 0x0f0801800a1a7fae */ /* 0x0003e2000d101d50 */
[----:B------:R-:W-:Y:S01]  /*1ac0*/  ISETP.GE.AND P2, PT, R19, c[0x0][0x19c], PT ;  /* 0x0000670013007a0c */ /* 0x000fe20003f46270 */
[----:B------:R-:W-:Y:S01]  /*1ad0*/  CS2R R88, SRZ ;  /* 0x0000000000587805 */ /* 0x000fe2000001ff00 */
[----:B--2---:R-:W-:Y:S01]  /*1ae0*/  IMAD.U32 R6, RZ, RZ, UR6 ;  /* 0x00000006ff067e24 */ /* 0x004fe2000f8e00ff */
[----:B------:R-:W0:Y:S01]  /*1af0*/  LDGDEPBAR ;  /* 0x00000000000079af */ /* 0x000e220000000000 */
[----:B------:R-:W-:Y:S01]  /*1b00*/  ISETP.LT.OR P6, PT, R0, 0x1, P3 ;  /* 0x000000010000780c */ /* 0x000fe20001fc1670 */
[----:B------:R-:W-:Y:S01]  /*1b10*/  CS2R R86, SRZ ;  /* 0x0000000000567805 */ /* 0x000fe2000001ff00 */
[----:B------:R-:W-:Y:S01]  /*1b20*/  IMAD.WIDE.U32 R6, R6, UR18, R14 ;  /* 0x0000001206067c25 */ /* 0x000fe2000f8e000e */
[----:B------:R2:W-:Y:S01]  /*1b30*/  LDGSTS.E.BYPASS.LTC128B.128 [R26+0x80], [R4.64], !P0 ;  /* 0x00080000041a7fae */ /* 0x0005e2000c101d50 */
[C---:B------:R-:W-:Y:S01]  /*1b40*/  ISETP.LT.OR P3, PT, R0.reuse, 0x21, P3 ;  /* 0x000000210000780c */ /* 0x040fe20001f61670 */
[----:B------:R-:W-:Y:S01]  /*1b50*/  CS2R R84, SRZ ;  /* 0x0000000000547805 */ /* 0x000fe2000001ff00 */
[----:B------:R-:W-:Y:S01]  /*1b60*/  CS2R R82, SRZ ;  /* 0x0000000000527805 */ /* 0x000fe2000001ff00 */
[----:B------:R-:W-:Y:S01]  /*1b70*/  IADD3 R3, R7, UR7, RZ ;  /* 0x0000000707037c10 */ /* 0x000fe2000fffe0ff */
[----:B------:R2:W-:Y:S01]  /*1b80*/  LDGSTS.E.BYPASS.LTC128B.128 [R26+0x2080], [R4.64+0x80], !P4 ;  /* 0x02080080041a7fae */ /* 0x0005e2000e101d50 */
[C---:B------:R-:W-:Y:S01]  /*1b90*/  ISETP.LT.OR P4, PT, R0.reuse, 0x1, P2 ;  /* 0x000000010000780c */ /* 0x040fe20001781670 */
[----:B------:R-:W-:Y:S01]  /*1ba0*/  ULDC.64 UR6, c[0x0][0x270] ;  /* 0x00009c0000067ab9 */ /* 0x000fe20000000a00 */
[----:B------:R-:W-:Y:S01]  /*1bb0*/  ISETP.LT.OR P2, PT, R0, 0x21, P2 ;  /* 0x000000210000780c */ /* 0x000fe20001741670 */
[----:B------:R3:W-:Y:S01]  /*1bc0*/  STL.64 [R1+0x80], R14 ;  /* 0x0000800e01007387 */ /* 0x0007e20000100a00 */
[----:B------:R-:W-:Y:S01]  /*1bd0*/  UIMAD UR6, UR9, UR6, URZ ;  /* 0x00000006090672a4 */ /* 0x000fe2000f8e023f */
[----:B------:R-:W-:Y:S01]  /*1be0*/  CS2R R80, SRZ ;  /* 0x0000000000507805 */ /* 0x000fe2000001ff00 */
[----:B------:R-:W-:Y:S01]  /*1bf0*/  CS2R R78, SRZ ;  /* 0x00000000004e7805 */ /* 0x000fe2000001ff00 */
[----:B------:R2:W-:Y:S01]  /*1c00*/  LDGSTS.E.BYPASS.LTC128B.128 [R26+0x4080], [R4.64+0x100], !P6 ;  /* 0x04080100041a7fae */ /* 0x0005e2000f101d50 */
[----:B------:R-:W-:Y:S01]  /*1c10*/  UIMAD UR6, UR12, UR7, UR6 ;  /* 0x000000070c0672a4 */ /* 0x000fe2000f8e0206 */
[----:B------:R-:W-:Y:S01]  /*1c20*/  CS2R R76, SRZ ;  /* 0x00000000004c7805 */ /* 0x000fe2000001ff00 */
[----:B------:R-:W-:Y:S01]  /*1c30*/  CS2R R74, SRZ ;  /* 0x00000000004a7805 */ /* 0x000fe2000001ff00 */
[----:B------:R-:W-:Y:S01]  /*1c40*/  CS2R R72, SRZ ;  /* 0x0000000000487805 */ /* 0x000fe2000001ff00 */
[----:B------:R-:W-:Y:S01]  /*1c50*/  CS2R R70, SRZ ;  /* 0x0000000000467805 */ /* 0x000fe2000001ff00 */
[----:B-1----:R-:W-:Y:S01]  /*1c60*/  LEA R10, P0, R6, c[0x0][0x1f0], 0x1 ;  /* 0x00007c00060a7a11 */ /* 0x002fe200078008ff */
[----:B------:R2:W-:Y:S01]  /*1c70*/  LDGSTS.E.BYPASS.LTC128B.128 [R26+0x6080], [R4.64+0x180], !P4 ;  /* 0x06080180041a7fae */ /* 0x0005e2000e101d50 */
[----:B------:R-:W-:Y:S01]  /*1c80*/  LOP3.LUT P4, RZ, R20, 0x4, RZ, 0xc0, !PT ;  /* 0x0000000414ff7812 */ /* 0x000fe2000788c0ff */
[----:B------:R-:W-:Y:S01]  /*1c90*/  CS2R R68, SRZ ;  /* 0x0000000000447805 */ /* 0x000fe2000001ff00 */
[----:B------:R-:W-:Y:S01]  /*1ca0*/  LEA.HI.X R11, R6, c[0x0][0x1f4], R3, 0x1, P0 ;  /* 0x00007d00060b7a11 */ /* 0x000fe200000f0c03 */
[----:B------:R-:W-:Y:S01]  /*1cb0*/  IMAD R3, R22, 0x800, R23 ;  /* 0x0000080016037824 */ /* 0x000fe200078e0217 */
[----:B------:R-:W-:Y:S01]  /*1cc0*/  ISETP.LT.OR P0, PT, R0, 0x21, P1 ;  /* 0x000000210000780c */ /* 0x000fe20000f01670 */
[----:B------:R-:W-:Y:S01]  /*1cd0*/  IMAD.SHL.U32 R0, R20, 0x40, RZ ;  /* 0x0000004014007824 */ /* 0x000fe200078e00ff */
[C---:B------:R-:W-:Y:S01]  /*1ce0*/  LEA R6, P1, R13.reuse, c[0x0][0x160], 0x1 ;  /* 0x000058000d067a11 */ /* 0x040fe200078208ff */
[----:B------:R-:W-:Y:S01]  /*1cf0*/  CS2R R66, SRZ ;  /* 0x0000000000427805 */ /* 0x000fe2000001ff00 */
[----:B------:R-:W-:Y:S01]  /*1d00*/  CS2R R64, SRZ ;  /* 0x0000000000407805 */ /* 0x000fe2000001ff00 */
[----:B------:R-:W-:Y:S01]  /*1d10*/  CS2R R62, SRZ ;  /* 0x00000000003e7805 */ /* 0x000fe2000001ff00 */
[----:B------:R-:W-:Y:S01]  /*1d20*/  LEA.HI.X R7, R13, c[0x0][0x164], R12, 0x1, P1 ;  /* 0x000059000d077a11 */ /* 0x000fe200008f0c0c */
[----:B------:R-:W-:Y:S01]  /*1d30*/  CS2R R60, SRZ ;  /* 0x00000000003c7805 */ /* 0x000fe2000001ff00 */
[----:B------:R-:W-:Y:S01]  /*1d40*/  LOP3.LUT R12, R0, 0x1c0, RZ, 0xc0, !PT ;  /* 0x000001c0000c7812 */ /* 0x000fe200078ec0ff */
[----:B------:R-:W-:Y:S01]  /*1d50*/  CS2R R58, SRZ ;  /* 0x00000000003a7805 */ /* 0x000fe2000001ff00 */
[----:B------:R-:W-:Y:S01]  /*1d60*/  LOP3.LUT P1, RZ, R20, 0x2, RZ, 0xc0, !PT ;  /* 0x0000000214ff7812 */ /* 0x000fe2000782c0ff */
[----:B------:R-:W-:Y:S01]  /*1d70*/  CS2R R56, SRZ ;  /* 0x0000000000387805 */ /* 0x000fe2000001ff00 */
[----:B------:R-:W-:Y:S01]  /*1d80*/  LOP3.LUT R0, R12, 0x8, R35, 0xf8, !PT ;  /* 0x000000080c007812 */ /* 0x000fe200078ef823 */
[----:B------:R1:W-:Y:S01]  /*1d90*/  LDGSTS.E.BYPASS.LTC128B.128 [R26+0x1080], [R8.64], !P0 ;  /* 0x01080000081a7fae */ /* 0x0003e2000c101d50 */
[----:B------:R-:W-:Y:S01]  /*1da0*/  SHF.R.U32.HI R13, RZ, 0x3, R12 ;  /* 0x00000003ff0d7819 */ /* 0x000fe2000001160c */
[----:B------:R-:W-:Y:S01]  /*1db0*/  CS2R R54, SRZ ;  /* 0x0000000000367805 */ /* 0x000fe2000001ff00 */
[----:B------:R-:W-:Y:S01]  /*1dc0*/  ISETP.LT.AND P0, PT, R38, UR20, PT ;  /* 0x0000001426007c0c */ /* 0x000fe2000bf01270 */
[----:B------:R1:W-:Y:S01]  /*1dd0*/  LDGSTS.E.BYPASS.LTC128B.128 [R26+0x3080], [R8.64+0x80], !P5 ;  /* 0x03080080081a7fae */ /* 0x0003e2000e901d50 */
[----:B------:R-:W-:Y:S01]  /*1de0*/  LOP3.LUT R0, R0, R13, RZ, 0x3c, !PT ;  /* 0x0000000d00007212 */ /* 0x000fe200078e3cff */
[----:B------:R-:W-:Y:S01]  /*1df0*/  CS2R R52, SRZ ;  /* 0x0000000000347805 */ /* 0x000fe2000001ff00 */
[C---:B------:R-:W-:Y:S01]  /*1e00*/  ISETP.GE.OR P5, PT, R2.reuse, c[0x0][0x16c], !P0 ;  /* 0x00005b0002007a0c */ /* 0x040fe200047a6670 */
[----:B------:R1:W-:Y:S01]  /*1e10*/  LDGSTS.E.BYPASS.LTC128B.128 [R26+0x5080], [R8.64+0x100], !P3 ;  /* 0x05080100081a7fae */ /* 0x0003e2000d901d50 */
[C---:B------:R-:W-:Y:S01]  /*1e20*/  ISETP.GE.AND P3, PT, R2.reuse, c[0x0][0x1fc], PT ;  /* 0x00007f0002007a0c */ /* 0x040fe20003f66270 */
[----:B--2---:R-:W-:Y:S01]  /*1e30*/  IMAD.MOV.U32 R4, RZ, RZ, R30 ;  /* 0x000000ffff047224 */ /* 0x004fe200078e001e */
[C---:B------:R-:W-:Y:S01]  /*1e40*/  ISETP.GE.OR P6, PT, R2.reuse, c[0x0][0x1fc], !P0 ;  /* 0x00007f0002007a0c */ /* 0x040fe200047c6670 */
[----:B------:R1:W-:Y:S01]  /*1e50*/  LDGSTS.E.BYPASS.LTC128B.128 [R26+0x7080], [R8.64+0x180], !P2 ;  /* 0x07080180081a7fae */ /* 0x0003e2000d101d50 */
[----:B------:R-:W-:Y:S01]  /*1e60*/  ISETP.GE.AND P2, PT, R2, c[0x0][0x16c], PT ;  /* 0x00005b0002007a0c */ /* 0x000fe20003f46270 */
[----:B------:R-:W-:Y:S01]  /*1e70*/  IMAD.IADD R2, R3, 0x1, R0 ;  /* 0x0000000103027824 */ /* 0x000fe200078e0200 */
[----:B------:R-:W-:Y:S01]  /*1e80*/  SHF.R.S32.HI R0, RZ, 0x1f, R21 ;  /* 0x0000001fff007819 */ /* 0x000fe20000011415 */
[----:B------:R-:W0:Y:S01]  /*1e90*/  LDGDEPBAR ;  /* 0x00000000000079af */ /* 0x000e220000000000 */
[----:B------:R-:W-:Y:S01]  /*1ea0*/  IMAD.MOV.U32 R3, RZ, RZ, 0x40 ;  /* 0x00000040ff037424 */ /* 0x000fe200078e00ff */
[----:B------:R-:W-:Y:S01]  /*1eb0*/  IADD3 R5, R31, UR4, RZ ;  /* 0x000000041f057c10 */ /* 0x000fe2000fffe0ff */
[----:B------:R-:W-:Y:S01]  /*1ec0*/  IMAD.SHL.U32 R38, R2, 0x2, RZ ;  /* 0x0000000202267824 */ /* 0x000fe200078e00ff */
[----:B---3--:R-:W-:Y:S01]  /*1ed0*/  LEA.HI R14, R0, R21, RZ, 0x2 ;  /* 0x00000015000e7211 */ /* 0x008fe200078f10ff */
[----:B------:R-:W-:Y:S01]  /*1ee0*/  ULDC.64 UR4, c[0x0][0x278] ;  /* 0x00009e0000047ab9 */ /* 0x000fe20000000a00 */
[----:B------:R-:W-:Y:S01]  /*1ef0*/  SEL R0, R148, 0xffffffe0, !P1 ;  /* 0xffffffe094007807 */ /* 0x000fe20004800000 */
[----:B------:R-:W-:Y:S01]  /*1f00*/  UIMAD UR4, UR8, UR4, URZ ;  /* 0x00000004080472a4 */ /* 0x000fe2000f8e023f */
[----:B------:R-:W-:Y:S01]  /*1f10*/  SEL R2, R3, 0xffffffc0, !P4 ;  /* 0xffffffc003027807 */ /* 0x000fe20006000000 */
[----:B------:R-:W-:Y:S01]  /*1f20*/  IMAD.U32 R3, RZ, RZ, UR13 ;  /* 0x0000000dff037e24 */ /* 0x000fe2000f8e00ff */
[----:B------:R-:W-:Y:S01]  /*1f30*/  ISETP.GE.OR P4, PT, R17, c[0x0][0x16c], !P0 ;  /* 0x00005b0011007a0c */ /* 0x000fe20004786670 */
[----:B------:R-:W-:Y:S01]  /*1f40*/  IMAD.IADD R20, R38, 0x1, R0 ;  /* 0x0000000126147824 */ /* 0x000fe200078e0200 */
[----:B------:R-:W-:Y:S01]  /*1f50*/  ISETP.GE.OR P1, PT, R18, c[0x0][0x16c], !P0 ;  /* 0x00005b0012007a0c */ /* 0x000fe20004726670 */
[----:B------:R-:W-:Y:S01]  /*1f60*/  IMAD.IADD R16, R38, 0x1, R2 ;  /* 0x0000000126107824 */ /* 0x000fe200078e0202 */
[----:B------:R-:W-:Y:S01]  /*1f70*/  STL [R1+0x28], R38 ;  /* 0x0000282601007387 */ /* 0x000fe20000100800 */
[----:B------:R-:W-:Y:S01]  /*1f80*/  IMAD.IADD R15, R2, 0x1, R20 ;  /* 0x00000001020f7824 */ /* 0x000fe200078e0214 */
[----:B------:R-:W-:Y:S01]  /*1f90*/  UIMAD UR5, UR13, UR5, UR4 ;  /* 0x000000050d0572a4 */ /* 0x000fe2000f8e0204 */
[----:B------:R-:W-:Y:S01]  /*1fa0*/  IMAD.U32 R0, RZ, RZ, UR13 ;  /* 0x0000000dff007e24 */ /* 0x000fe2000f8e00ff */
[----:B------:R-:W-:Y:S01]  /*1fb0*/  STL [R1+0x2c], R20 ;  /* 0x00002c1401007387 */ /* 0x000fe20000100800 */
[----:B------:R-:W-:Y:S01]  /*1fc0*/  LOP3.LUT R14, R14, 0x1ffffffc, RZ, 0xc0, !PT ;  /* 0x1ffffffc0e0e7812 */ /* 0x000fe200078ec0ff */
[----:B------:R-:W-:Y:S01]  /*1fd0*/  CS2R R50, SRZ ;  /* 0x0000000000327805 */ /* 0x000fe2000001ff00 */
[----:B------:R-:W-:Y:S01]  /*1fe0*/  IMAD.WIDE.U32 R150, R0, c[0x0][0x240], R24 ;  /* 0x0000900000967a25 */ /* 0x000fe200078e0018 */
[----:B------:R-:W-:Y:S01]  /*1ff0*/  SEL R25, RZ, 0x1, P2 ;  /* 0x00000001ff197807 */ /* 0x000fe20001000000 */
[----:B------:R-:W-:Y:S01]  /*2000*/  STL [R1+0x34], R16 ;  /* 0x0000341001007387 */ /* 0x000fe20000100800 */
[----:B------:R-:W-:-:S04]  /*2010*/  DEPBAR.LE SB0, 0x1 ;  /* 0x000080400000791a */ /* 0x000fc80000000000 */
[----:B------:R-:W-:Y:S01]  /*2020*/  BAR.SYNC.DEFER_BLOCKING 0x0 ;  /* 0x0000000000007b1d */ /* 0x000fe20000010000 */
[----:B-1----:R-:W-:Y:S01]  /*2030*/  IADD3 R9, R29, UR6, RZ ;  /* 0x000000061d097c10 */ /* 0x002fe2000fffe0ff */
[----:B------:R-:W-:Y:S01]  /*2040*/  IMAD.MOV.U32 R8, RZ, RZ, R28 ;  /* 0x000000ffff087224 */ /* 0x000fe200078e001c */
[----:B------:R-:W-:Y:S01]  /*2050*/  ISETP.GE.AND P2, PT, R19, c[0x0][0x16c], PT ;  /* 0x00005b0013007a0c */ /* 0x000fe20003f46270 */
[----:B------:R-:W-:Y:S01]  /*2060*/  USHF.R.S32.HI UR6, URZ, 0x1f, UR19 ;  /* 0x0000001f3f067899 */ /* 0x000fe20008011413 */
[----:B------:R-:W-:Y:S01]  /*2070*/  LOP3.LUT R0, R34, 0xfffffff0, RZ, 0xc0, !PT ;  /* 0xfffffff022007812 */ /* 0x000fe200078ec0ff */
[----:B------:R-:W-:Y:S01]  /*2080*/  STL [R1+0x30], R15 ;  /* 0x0000300f01007387 */ /* 0x000fe20000100800 */
[----:B------:R-:W-:Y:S01]  /*2090*/  IMAD.IADD R21, R21, 0x1, -R14 ;  /* 0x0000000115157824 */ /* 0x000fe200078e0a0e */
[----:B------:R-:W-:Y:S01]  /*20a0*/  LOP3.LUT R14, R27, 0xffffffe0, RZ, 0xc0, !PT ;  /* 0xffffffe01b0e7812 */ /* 0x000fe200078ec0ff */
[----:B------:R-:W-:Y:S01]  /*20b0*/  CS2R R48, SRZ ;  /* 0x0000000000307805 */ /* 0x000fe2000001ff00 */
[----:B------:R-:W-:Y:S01]  /*20c0*/  IMAD.IADD R0, R152, 0x1, -R0 ;  /* 0x0000000198007824 */ /* 0x000fe200078e0a00 */
[----:B------:R-:W-:Y:S01]  /*20d0*/  STL.64 [R1+0xb0], R150 ;  /* 0x0000b09601007387 */ /* 0x000fe20000100a00 */
[----:B------:R-:W-:Y:S01]  /*20e0*/  SEL R24, RZ, 0x1, P3 ;  /* 0x00000001ff187807 */ /* 0x000fe20001800000 */
[----:B------:R-:W-:Y:S01]  /*20f0*/  CS2R R46, SRZ ;  /* 0x00000000002e7805 */ /* 0x000fe2000001ff00 */
[----:B------:R-:W-:Y:S01]  /*2100*/  ISETP.GE.AND P3, PT, R18, c[0x0][0x1fc], PT ;  /* 0x00007f0012007a0c */ /* 0x000fe20003f66270 */
[----:B------:R-:W-:Y:S01]  /*2110*/  CS2R R44, SRZ ;  /* 0x00000000002c7805 */ /* 0x000fe2000001ff00 */
[----:B------:R-:W-:Y:S01]  /*2120*/  CS2R R42, SRZ ;  /* 0x00000000002a7805 */ /* 0x000fe2000001ff00 */
[----:B------:R-:W-:Y:S01]  /*2130*/  CS2R R40, SRZ ;  /* 0x0000000000287805 */ /* 0x000fe2000001ff00 */
[----:B------:R-:W-:Y:S01]  /*2140*/  CS2R R30, SRZ ;  /* 0x00000000001e7805 */ /* 0x000fe2000001ff00 */
[----:B------:R-:W-:-:S02]  /*2150*/  ULDC UR7, c[0x0][0x198] ;  /* 0x0000660000077ab9 */ /* 0x000fc40000000800 */
[----:B------:R-:W-:Y:S01]  /*2160*/  ULDC UR9, c[0x0][0x168] ;  /* 0x00005a0000097ab9 */ /* 0x000fe20000000800 */
[----:B------:R-:W1:Y:S04]  /*2170*/  LDSM.16.M88.4 R164, [R38+0x8080] ;  /* 0x0080800026a4783b */ /* 0x000e680000000200 */
[----:B------:R-:W2:Y:S04]  /*2180*/  LDSM.16.M88.4 R168, [R20+0x8080] ;  /* 0x0080800014a8783b */ /* 0x000ea80000000200 */
        /* <DEDUP_REMOVED lines=13> */
[----:B------:R2:W1:Y:S04]  /*2260*/  LDSM.16.M88.4 R224, [R15+0xe080] ;  /* 0x00e080000fe0783b */ /* 0x0004680000000200 */
[----:B------:R-:W-:Y:S01]  /*2270*/  BAR.SYNC.DEFER_BLOCKING 0x0 ;  /* 0x0000000000007b1d */ /* 0x000fe20000010000 */
[----:B-----5:R-:W-:Y:S01]  /*2280*/  IMAD.WIDE.U32 R38, R3, c[0x0][0x278], R8 ;  /* 0x00009e0003267a25 */ /* 0x020fe200078e0008 */
[----:B------:R-:W-:-:S03]  /*2290*/  SHF.R.S32.HI R8, RZ, 0x1f, R0 ;  /* 0x0000001fff087819 */ /* 0x000fc60000011400 */
[----:B------:R-:W-:Y:S01]  /*22a0*/  IMAD.U32 R9, RZ, RZ, UR13 ;  /* 0x0000000dff097e24 */ /* 0x000fe2000f8e00ff */
[----:B------:R-:W-:Y:S01]  /*22b0*/  LEA.HI R8, R8, R0, RZ, 0x3 ;  /* 0x0000000008087211 */ /* 0x000fe200078f18ff */
[----:B------:R5:W-:Y:S02]  /*22c0*/  STL.64 [R1+0x90], R38 ;  /* 0x0000902601007387 */ /* 0x000be40000100a00 */
[----:B------:R-:W-:Y:S01]  /*22d0*/  IMAD.WIDE.U32 R28, R9, c[0x0][0x290], R4 ;  /* 0x0000a400091c7a25 */ /* 0x000fe200078e0004 */
[----:B------:R-:W-:Y:S02]  /*22e0*/  LOP3.LUT R9, R8, 0xfffffff8, RZ, 0xc0, !PT ;  /* 0xfffffff808097812 */ /* 0x000fe400078ec0ff */
[----:B--2---:R-:W-:Y:S01]  /*22f0*/  IADD3 R15, R39, UR5, RZ ;  /* 0x00000005270f7c10 */ /* 0x004fe2000fffe0ff */
[----:B------:R-:W-:Y:S01]  /*2300*/  IMAD.SHL.U32 R5, R33, 0x10, RZ ;  /* 0x0000001021057824 */ /* 0x000fe200078e00ff */
[----:B------:R-:W-:Y:S01]  /*2310*/  ULDC.64 UR4, c[0x0][0x290] ;  /* 0x0000a40000047ab9 */ /* 0x000fe20000000a00 */
[----:B------:R-:W-:Y:S01]  /*2320*/  IMAD.IADD R0, R0, 0x1, -R9 ;  /* 0x0000000100007824 */ /* 0x000fe200078e0a09 */
[----:B------:R-:W-:Y:S01]  /*2330*/  UIMAD UR4, UR8, UR4, URZ ;  /* 0x00000004080472a4 */ /* 0x000fe2000f8e023f */
[----:B------:R-:W-:Y:S01]  /*2340*/  @!PT LDS RZ, [RZ] ;  /* 0x00000000fffff984 */ /* 0x000fe20000000800 */
[----:B------:R-:W-:Y:S01]  /*2350*/  @!PT LDS RZ, [RZ] ;  /* 0x00000000fffff984 */ /* 0x000fe20000000800 */
[----:B------:R-:W-:Y:S01]  /*2360*/  @!PT LDS RZ, [RZ] ;  /* 0x00000000fffff984 */ /* 0x000fe20000000800 */
[----:B------:R2:W-:Y:S01]  /*2370*/  LDGSTS.E.BYPASS.LTC128B.128 [R26+0x8080], [R6.64], !P5 ;  /* 0x08080000061a7fae */ /* 0x0005e2000e901d50 */
[----:B------:R-:W-:-:S02]  /*2380*/  ISETP.GE.OR P5, PT, R19, c[0x0][0x16c], !P0 ;  /* 0x00005b0013007a0c */ /* 0x000fc400047a6670 */
[----:B------:R-:W-:Y:S01]  /*2390*/  LOP3.LUT R12, R12, 0x10, R5, 0xf8, !PT ;  /* 0x000000100c0c7812 */ /* 0x000fe200078ef805 */
[----:B------:R2:W-:Y:S01]  /*23a0*/  LDGSTS.E.BYPASS.LTC128B.128 [R26+0x9080], [R6.64+0x80], !P4 ;  /* 0x09080080061a7fae */ /* 0x0005e2000e101d50 */
[C---:B------:R-:W-:Y:S01]  /*23b0*/  ISETP.GE.AND P4, PT, R17.reuse, c[0x0][0x16c], PT ;  /* 0x00005b0011007a0c */ /* 0x040fe20003f86270 */
[----:B------:R-:W-:Y:S02]  /*23c0*/  UIMAD UR4, UR13, UR5, UR4 ;  /* 0x000000050d0472a4 */ /* 0x000fe4000f8e0204 */
[----:B------:R2:W-:Y:S01]  /*23d0*/  LDGSTS.E.BYPASS.LTC128B.128 [R26+0xa080], [R6.64+0x100], !P1 ;  /* 0x0a080100061a7fae */ /* 0x0005e2000c901d50 */
[----:B------:R-:W-:Y:S02]  /*23e0*/  ISETP.GT.AND P1, PT, R152, 0x7, PT ;  /* 0x000000079800780c */ /* 0x000fe40003f24270 */
[----:B------:R-:W-:Y:S01]  /*23f0*/  SEL R20, RZ, 0xffffffff, P4 ;  /* 0xffffffffff147807 */ /* 0x000fe20002000000 */
[----:B------:R1:W-:Y:S01]  /*2400*/  STL [R1+0xac], R15 ;  /* 0x0000ac0f01007387 */ /* 0x0003e20000100800 */
[----:B------:R-:W-:-:S03]  /*2410*/  ISETP.GE.AND P4, PT, R17, c[0x0][0x1fc], PT ;  /* 0x00007f0011007a0c */ /* 0x000fc60003f86270 */
[----:B------:R2:W-:Y:S01]  /*2420*/  LDGSTS.E.BYPASS.LTC128B.128 [R26+0xb080], [R6.64+0x180], !P5 ;  /* 0x0b080180061a7fae */ /* 0x0005e2000e901d50 */
[----:B------:R-:W-:Y:S02]  /*2430*/  ISETP.GE.AND P5, PT, R18, c[0x0][0x16c], PT ;  /* 0x00005b0012007a0c */ /* 0x000fe40003fa6270 */
[----:B------:R-:W-:Y:S01]  /*2440*/  SEL R16, RZ, 0xffffffff, P4 ;  /* 0xffffffffff107807 */ /* 0x000fe20002000000 */
[----:B------:R-:W-:Y:S01]  /*2450*/  STL.64 [R1+0x88], R28 ;  /* 0x0000881c01007387 */ /* 0x000fe20000100a00 */
[----:B------:R-:W-:Y:S02]  /*2460*/  SEL R23, RZ, 0x4, P5 ;  /* 0x00000004ff177807 */ /* 0x000fe40002800000 */
[----:B------:R-:W-:Y:S02]  /*2470*/  ISETP.GE.OR P5, PT, R17, c[0x0][0x1fc], !P0 ;  /* 0x00007f0011007a0c */ /* 0x000fe400047a6670 */
[----:B------:R-:W-:Y:S02]  /*2480*/  SEL R17, RZ, 0x8, P2 ;  /* 0x00000008ff117807 */ /* 0x000fe40001000000 */
[----:B------:R-:W-:-:S02]  /*2490*/  @!P1 IADD3 R3, P2, R38, UR19, RZ ;  /* 0x0000001326039c10 */ /* 0x000fc4000ff5e0ff */
[----:B------:R-:W-:Y:S01]  /*24a0*/  ISETP.GE.OR P4, PT, R18, c[0x0][0x1fc], !P0 ;  /* 0x00007f0012007a0c */ /* 0x000fe20004786670 */
[----:B-----5:R-:W-:Y:S01]  /*24b0*/  CS2R R38, SRZ ;  /* 0x0000000000267805 */ /* 0x020fe2000001ff00 */
[----:B------:R-:W-:Y:S02]  /*24c0*/  ISETP.GE.OR P0, PT, R19, c[0x0][0x1fc], !P0 ;  /* 0x00007f0013007a0c */ /* 0x000fe40004706670 */
[----:B--2---:R-:W-:Y:S01]  /*24d0*/  @!P1 IADD3.X R7, R15, UR6, RZ, P2, !PT ;  /* 0x000000060f079c10 */ /* 0x004fe200097fe4ff */
[----:B-1----:R-:W-:Y:S01]  /*24e0*/  IMAD.SHL.U32 R15, R22, 0x20, RZ ;  /* 0x00000020160f7824 */ /* 0x002fe200078e00ff */
[----:B------:R-:W-:-:S04]  /*24f0*/  @!P1 LEA R6, P2, R3, c[0x0][0x258], 0x2 ;  /* 0x0000960003069a11 */ /* 0x000fc800078410ff */
        /* <DEDUP_REMOVED lines=21> */
[----:B------:R5:W-:Y:S01]  /*2650*/  LDGSTS.E.BYPASS.LTC128B.128 [R26+0x10080], [R10.64], !P6 ;  /* 0x100800000a1a7fae */ /* 0x000be2000f101d50 */
[C---:B------:R-:W-:Y:S01]  /*2660*/  LOP3.LUT P6, RZ, R0.reuse, 0x2, RZ, 0xc0, !PT ;  /* 0x0000000200ff7812 */ /* 0x040fe200078cc0ff */
[----:B------:R-:W-:-:S02]  /*2670*/  IMAD.SHL.U32 R0, R0, 0x40, RZ ;  /* 0x0000004000007824 */ /* 0x000fc400078e00ff */
[----:B------:R-:W-:Y:S03]  /*2680*/  STL [R1+0xa8], R19 ;  /* 0x0000a81301007387 */ /* 0x000fe60000100800 */
[----:B------:R-:W-:Y:S01]  /*2690*/  LOP3.LUT R0, R0, 0x1c0, RZ, 0xc0, !PT ;  /* 0x000001c000007812 */ /* 0x000fe200078ec0ff */
[----:B------:R5:W-:Y:S04]  /*26a0*/  LDGSTS.E.BYPASS.LTC128B.128 [R26+0x11080], [R10.64+0x80], !P5 ;  /* 0x110800800a1a7fae */ /* 0x000be8000e901d50 */
[----:B------:R5:W-:Y:S01]  /*26b0*/  LDGSTS.E.BYPASS.LTC128B.128 [R26+0x12080], [R10.64+0x100], !P4 ;  /* 0x120801000a1a7fae */ /* 0x000be2000e101d50 */
[----:B-1----:R-:W-:Y:S02]  /*26c0*/  LOP3.LUT R5, R12, 0x8, R35, 0xf8, !PT ;  /* 0x000000080c057812 */ /* 0x002fe400078ef823 */
[----:B------:R-:W-:Y:S01]  /*26d0*/  CS2R R34, SRZ ;  /* 0x0000000000227805 */ /* 0x000fe2000001ff00 */
[----:B------:R5:W-:Y:S01]  /*26e0*/  LDGSTS.E.BYPASS.LTC128B.128 [R26+0x13080], [R10.64+0x180], !P0 ;  /* 0x130801800a1a7fae */ /* 0x000be2000c101d50 */
[----:B------:R-:W-:Y:S01]  /*26f0*/  LOP3.LUT R9, R5, R13, RZ, 0x3c, !PT ;  /* 0x0000000d05097212 */ /* 0x000fe200078e3cff */
[----:B------:R-:W-:Y:S01]  /*2700*/  IMAD.SHL.U32 R5, R20, 0x2, RZ ;  /* 0x0000000214057824 */ /* 0x000fe200078e00ff */
[----:B--2---:R-:W-:Y:S01]  /*2710*/  SEL R7, RZ, 0x8, P2 ;  /* 0x00000008ff077807 */ /* 0x004fe20001000000 */
[----:B------:R-:W-:Y:S01]  /*2720*/  IMAD.SHL.U32 R6, R16, 0x2, RZ ;  /* 0x0000000210067824 */ /* 0x000fe200078e00ff */
[----:B------:R-:W-:Y:S01]  /*2730*/  IADD3 R3, P2, R28, UR19, RZ ;  /* 0x000000131c037c10 */ /* 0x000fe2000ff5e0ff */
[----:B------:R-:W-:Y:S01]  /*2740*/  CS2R R20, SRZ ;  /* 0x0000000000147805 */ /* 0x000fe2000001ff00 */
[----:B------:R-:W-:Y:S01]  /*2750*/  LOP3.LUT R5, R5, 0x2, R25, 0xe2, !PT ;  /* 0x0000000205057812 */ /* 0x000fe200078ee219 */
[----:B------:R-:W-:Y:S01]  /*2760*/  CS2R R28, SRZ ;  /* 0x00000000001c7805 */ /* 0x000fe2000001ff00 */
[----:B------:R-:W-:Y:S01]  /*2770*/  IADD3.X R4, R19, UR6, RZ, P2, !PT ;  /* 0x0000000613047c10 */ /* 0x000fe200097fe4ff */
[----:B------:R-:W-:Y:S01]  /*2780*/  ULDC UR6, c[0x0][0x168] ;  /* 0x00005a0000067ab9 */ /* 0x000fe20000000800 */
[----:B------:R-:W-:-:S02]  /*2790*/  LEA R12, P2, R3, c[0x0][0x280], 0x2 ;  /* 0x0000a000030c7a11 */ /* 0x000fc400078410ff */
[----:B------:R-:W-:Y:S02]  /*27a0*/  LOP3.LUT R6, R6, 0x2, R24, 0xe2, !PT ;  /* 0x0000000206067812 */ /* 0x000fe400078ee218 */
[----:B------:R-:W-:Y:S01]  /*27b0*/  LEA.HI.X R13, R3, c[0x0][0x284], R4, 0x2, P2 ;  /* 0x0000a100030d7a11 */ /* 0x000fe200010f1404 */
[----:B------:R-:W-:Y:S01]  /*27c0*/  IMAD.SHL.U32 R4, R22, 0x8, RZ ;  /* 0x0000000816047824 */ /* 0x000fe200078e00ff */
[----:B------:R-:W-:Y:S01]  /*27d0*/  LOP3.LUT R3, R17, R5, R23, 0xfe, !PT ;  /* 0x0000000511037212 */ /* 0x000fe200078efe17 */
[----:B------:R-:W-:Y:S01]  /*27e0*/  IMAD.SHL.U32 R5, R32, 0x8, RZ ;  /* 0x0000000820057824 */ /* 0x000fe200078e00ff */
[----:B------:R-:W-:Y:S01]  /*27f0*/  LOP3.LUT R6, R7, R6, R14, 0xfe, !PT ;  /* 0x0000000607067212 */ /* 0x000fe200078efe0e */
[----:B------:R-:W-:Y:S01]  /*2800*/  CS2R R32, SRZ ;  /* 0x0000000000207805 */ /* 0x000fe2000001ff00 */
[----:B------:R-:W-:Y:S01]  /*2810*/  ISETP.GE.AND P2, PT, R152, 0x8, PT ;  /* 0x000000089800780c */ /* 0x000fe20003f46270 */
[----:B------:R1:W-:Y:S01]  /*2820*/  STL [R1+0x64], R3 ;  /* 0x0000640301007387 */ /* 0x0003e20000100800 */
[C---:B------:R-:W-:Y:S01]  /*2830*/  LOP3.LUT R5, R0.reuse, 0x38, R5, 0xf8, !PT ;  /* 0x0000003800057812 */ /* 0x040fe200078ef805 */
[----:B------:R-:W-:Y:S01]  /*2840*/  CS2R R24, SRZ ;  /* 0x0000000000187805 */ /* 0x000fe2000001ff00 */
[----:B------:R-:W-:Y:S01]  /*2850*/  LOP3.LUT R4, R0, 0x8, R4, 0xf8, !PT ;  /* 0x0000000800047812 */ /* 0x000fe200078ef804 */
[----:B------:R2:W-:Y:S01]  /*2860*/  STL [R1+0x60], R6 ;  /* 0x0000600601007387 */ /* 0x0005e20000100800 */
[----:B-----5:R-:W-:Y:S01]  /*2870*/  IADD3 R10, R151, UR5, RZ ;  /* 0x00000005970a7c10 */ /* 0x020fe2000fffe0ff */
[----:B------:R-:W-:-:S04]  /*2880*/  CS2R R26, SRZ ;  /* 0x00000000001a7805 */ /* 0x000fc8000001ff00 */
[----:B------:R5:W-:Y:S01]  /*2890*/  STL [R1+0xb8], R10 ;  /* 0x0000b80a01007387 */ /* 0x000be20000100800 */
[----:B-1----:R-:W-:Y:S01]  /*28a0*/  SHF.R.U32.HI R3, RZ, 0x3, R0 ;  /* 0x00000003ff037819 */ /* 0x002fe20000011600 */
[----:B--2---:R-:W-:-:S03]  /*28b0*/  IMAD.SHL.U32 R6, R8, 0x40, RZ ;  /* 0x0000004008067824 */ /* 0x004fc600078e00ff */
[----:B------:R-:W-:Y:S01]  /*28c0*/  LOP3.LUT R7, R3, R15, R0, 0x1e, !PT ;  /* 0x0000000f03077212 */ /* 0x000fe200078e1e00 */
[----:B------:R-:W-:Y:S01]  /*28d0*/  IMAD R0, R22, 0x200, R9 ;  /* 0x0000020016007824 */ /* 0x000fe200078e0209 */
[-C--:B------:R-:W-:Y:S01]  /*28e0*/  LOP3.LUT R5, R5, R3.reuse, RZ, 0x3c, !PT ;  /* 0x0000000305057212 */ /* 0x080fe200078e3cff */
[----:B------:R-:W-:Y:S01]  /*28f0*/  IMAD.SHL.U32 R9, R18, 0x2, RZ ;  /* 0x0000000212097824 */ /* 0x000fe200078e00ff */
[----:B------:R-:W-:Y:S02]  /*2900*/  LOP3.LUT R6, R6, 0xfffffe00, RZ, 0xc0, !PT ;  /* 0xfffffe0006067812 */ /* 0x000fe400078ec0ff */
[----:B------:R-:W-:Y:S02]  /*2910*/  LOP3.LUT R4, R4, R3, RZ, 0x3c, !PT ;  /* 0x0000000304047212 */ /* 0x000fe400078e3cff */
[----:B------:R1:W-:Y:S01]  /*2920*/  STL [R1+0x7c], R9 ;  /* 0x00007c0901007387 */ /* 0x0003e20000100800 */
[----:B------:R-:W-:Y:S01]  /*2930*/  IMAD R8, R22, 0x1000, R6 ;  /* 0x0000100016087824 */ /* 0x000fe200078e0206 */
[----:B-----5:R-:W-:Y:S01]  /*2940*/  IADD3 R10, -R9, UR15, RZ ;  /* 0x0000000f090a7c10 */ /* 0x020fe2000fffe1ff */
[----:B------:R-:W-:Y:S01]  /*2950*/  CS2R R22, SRZ ;  /* 0x0000000000167805 */ /* 0x000fe2000001ff00 */
[-C--:B------:R-:W-:Y:S01]  /*2960*/  LOP3.LUT R7, R7, R6.reuse, RZ, 0xfc, !PT ;  /* 0x0000000607077212 */ /* 0x080fe200078efcff */
[----:B------:R-:W-:Y:S01]  /*2970*/  IMAD.IADD R8, R8, 0x1, R5 ;  /* 0x0000000108087824 */ /* 0x000fe200078e0205 */
[CC--:B------:R-:W-:Y:S01]  /*2980*/  IADD3 R3, R4.reuse, R6.reuse, R37 ;  /* 0x0000000604037210 */ /* 0x0c0fe20007ffe025 */
[----:B------:R-:W-:Y:S01]  /*2990*/  IMAD.MOV.U32 R5, RZ, RZ, 0x10 ;  /* 0x00000010ff057424 */ /* 0x000fe200078e00ff */
[----:B------:R-:W-:Y:S01]  /*29a0*/  LOP3.LUT R6, R4, R6, RZ, 0xfc, !PT ;  /* 0x0000000604067212 */ /* 0x000fe200078efcff */
[----:B------:R-:W-:Y:S01]  /*29b0*/  @!P2 IMAD.SHL.U32 R4, R152, 0x10, RZ ;  /* 0x000000109804a824 */ /* 0x000fe200078e00ff */
[----:B------:R-:W-:Y:S01]  /*29c0*/  STL [R1+0x78], R10 ;  /* 0x0000780a01007387 */ /* 0x000fe20000100800 */
[----:B------:R-:W-:Y:S01]  /*29d0*/  CS2R R36, SRZ ;  /* 0x0000000000247805 */ /* 0x000fe2000001ff00 */
[----:B------:R-:W-:-:S02]  /*29e0*/  SEL R5, R5, 0xfffffff0, !P6 ;  /* 0xfffffff005057807 */ /* 0x000fc40007000000 */
[----:B------:R2:W-:Y:S04]  /*29f0*/  @!P2 LDGSTS.E.BYPASS.LTC128B.128 [R4+0x14100], [R12.64] ;  /* 0x141000000c04afae */ /* 0x0005e8000b901d50 */
[----:B------:R-:W0:Y:S01]  /*2a00*/  LDGDEPBAR ;  /* 0x00000000000079af */ /* 0x000e220000000000 */
[C---:B-1----:R-:W-:Y:S02]  /*2a10*/  IMAD R9, R0.reuse, 0x2, R2 ;  /* 0x0000000200097824 */ /* 0x042fe400078e0202 */
[----:B------:R-:W-:Y:S02]  /*2a20*/  IMAD.SHL.U32 R0, R0, 0x2, RZ ;  /* 0x0000000200007824 */ /* 0x000fe400078e00ff */
[----:B------:R-:W-:Y:S01]  /*2a30*/  IMAD.SHL.U32 R2, R3, 0x2, RZ ;  /* 0x0000000203027824 */ /* 0x000fe200078e00ff */
[----:B------:R1:W-:Y:S03]  /*2a40*/  STL [R1+0x38], R9 ;  /* 0x0000380901007387 */ /* 0x0003e60000100800 */
[----:B------:R-:W-:Y:S01]  /*2a50*/  IMAD R3, R5, 0x2, R2 ;  /* 0x0000000205037824 */ /* 0x000fe200078e0202 */
[----:B------:R5:W-:Y:S01]  /*2a60*/  STL [R1+0x3c], R0 ;  /* 0x00003c0001007387 */ /* 0x000be20000100800 */
[----:B--2---:R-:W-:-:S05]  /*2a70*/  SEL R4, R148, 0xffffffe0, !P3 ;  /* 0xffffffe094047807 */ /* 0x004fca0005800000 */
[----:B------:R-:W-:Y:S01]  /*2a80*/  IMAD R252, R4, 0x2, R3 ;  /* 0x0000000204fc7824 */ /* 0x000fe200078e0203 */
[----:B-1----:R-:W-:Y:S02]  /*2a90*/  LEA R9, R6, 0x15180, 0x1 ;  /* 0x0001518006097811 */ /* 0x002fe400078e08ff */
[----:B------:R-:W-:Y:S01]  /*2aa0*/  LEA R6, R8, 0x80, 0x1 ;  /* 0x0000008008067811 */ /* 0x000fe200078e08ff */
[----:B-----5:R-:W-:Y:S02]  /*2ab0*/  IMAD.SHL.U32 R0, R7, 0x2, RZ ;  /* 0x0000000207007824 */ /* 0x020fe400078e00ff */
        /* <DEDUP_REMOVED lines=10> */
.L_x_419:
        /* <DEDUP_REMOVED lines=187> */
[----:B------:R-:W-:Y:S01]  /*3710*/  FFMA.FTZ R11, R11, c[0x0][0x29c], -R161 ;  /* 0x0000a7000b0b7a23 */ /* 0x000fe200000108a1 */
[----:B------:R-:W-:Y:S02]  /*3720*/  PLOP3.LUT P0, PT, PT, PT, UP0, 0x80, 0x0 ;  /* 0x000000000000781c */ /* 0x000fe40003f0f008 */
        /* <DEDUP_REMOVED lines=159> */
.L_x_417:
        /* <DEDUP_REMOVED lines=95> */
.L_x_418:
        /* <DEDUP_REMOVED lines=167> */
.L_x_416:
[----:B------:R-:W-:Y:S05]  /*5180*/  @P1 EXIT ;  /* 0x000000000000194d */ /* 0x000fea0003800000 */
[----:B-1----:R-:W2:Y:S01]  /*5190*/  LDL.LU.64 R4, [R1+0x70] ;  /* 0x0000700001047983 */ /* 0x002ea20000300a00 */
[----:B------:R-:W-:Y:S01]  /*51a0*/  ULDC.64 UR4, c[0x0][0x338] ;  /* 0x0000ce0000047ab9 */ /* 0x000fe20000000a00 */
[----:B------:R-:W-:Y:S01]  /*51b0*/  IMAD.U32 R8, RZ, RZ, UR13 ;  /* 0x0000000dff087e24 */ /* 0x000fe2000f8e00ff */
[----:B------:R-:W-:Y:S01]  /*51c0*/  UISETP.NE.AND UP0, UPT, UR4, 0x1, UPT ;  /* 0x000000010400788c */ /* 0x000fe2000bf05270 */
[----:B------:R-:W-:Y:S01]  /*51d0*/  IMAD.U32 R6, RZ, RZ, UR13 ;  /* 0x0000000dff067e24 */ /* 0x000fe2000f8e00ff */
[----:B------:R-:W-:Y:S02]  /*51e0*/  UIMAD.WIDE.U32 UR6, UR12, UR5, URZ ;  /* 0x000000050c0672a5 */ /* 0x000fe4000f8e003f */
[----:B------:R-:W-:Y:S02]  /*51f0*/  ULDC UR4, c[0x0][0x340] ;  /* 0x0000d00000047ab9 */ /* 0x000fe40000000800 */
[----:B------:R-:W-:-:S02]  /*5200*/  USHF.L.U32 UR14, UR14, 0xe, URZ ;  /* 0x0000000e0e0e7899 */ /* 0x000fc4000800063f */
[----:B------:R-:W-:-:S03]  /*5210*/  USHF.R.S32.HI UR8, URZ, 0x1f, UR13 ;  /* 0x0000001f3f087899 */ /* 0x000fc6000801140d */
[----:B------:R-:W-:Y:S02]  /*5220*/  @UP0 USHF.R.U32.HI UR12, URZ, UR4, UR7 ;  /* 0x000000043f0c0299 */ /* 0x000fe40008011607 */
[----:B------:R-:W-:Y:S02]  /*5230*/  USHF.R.S32.HI UR7, URZ, 0x1f, UR14 ;  /* 0x0000001f3f077899 */ /* 0x000fe4000801140e */
[----:B------:R-:W-:Y:S02]  /*5240*/  USHF.R.S32.HI UR6, URZ, 0x1f, UR12 ;  /* 0x0000001f3f067899 */ /* 0x000fe4000801140c */
[----:B------:R-:W-:Y:S01]  /*5250*/  ULDC.64 UR4, c[0x0][0x328] ;  /* 0x0000ca0000047ab9 */ /* 0x000fe20000000a00 */
[----:B-----5:R-:W-:Y:S01]  /*5260*/  IMAD.U32 R0, RZ, RZ, UR12 ;  /* 0x0000000cff007e24 */ /* 0x020fe2000f8e00ff */
[----:B------:R-:W-:Y:S01]  /*5270*/  UIMAD UR4, UR6, UR4, URZ ;  /* 0x00000004060472a4 */ /* 0x000fe2000f8e023f */
[----:B------:R-:W-:Y:S01]  /*5280*/  BAR.SYNC.DEFER_BLOCKING 0x1, 0x100 ;  /* 0x0044000000007b1d */ /* 0x000fe20000010000 */
[----:B--2---:R-:W-:-:S04]  /*5290*/  IADD3 R2, P0, R4, UR14, RZ ;  /* 0x0000000e04027c10 */ /* 0x004fc8000ff1e0ff */
[----:B------:R-:W-:Y:S01]  /*52a0*/  LEA.HI.X.SX32 R3, R4, UR7, 0x1, P0 ;  /* 0x0000000704037c11 */ /* 0x000fe200080f0eff */
[----:B------:R-:W-:Y:S01]  /*52b0*/  IMAD.U32 R4, RZ, RZ, UR12 ;  /* 0x0000000cff047e24 */ /* 0x000fe2000f8e00ff */
[----:B------:R-:W-:-:S03]  /*52c0*/  UIMAD UR7, UR12, UR5, UR4 ;  /* 0x000000050c0772a4 */ /* 0x000fc6000f8e0204 */
[--C-:B------:R-:W-:Y:S01]  /*52d0*/  IMAD.WIDE.U32 R4, R4, c[0x0][0x328], R2.reuse ;  /* 0x0000ca0004047a25 */ /* 0x100fe200078e0002 */
[----:B------:R-:W-:Y:S02]  /*52e0*/  ULDC.64 UR4, c[0x0][0x300] ;  /* 0x0000c00000047ab9 */ /* 0x000fe40000000a00 */
[----:B------:R-:W-:Y:S01]  /*52f0*/  UIMAD UR4, UR6, UR4, URZ ;  /* 0x00000004060472a4 */ /* 0x000fe2000f8e023f */
[----:B------:R-:W-:Y:S01]  /*5300*/  IMAD.WIDE.U32 R2, R0, c[0x0][0x300], R2 ;  /* 0x0000c00000027a25 */ /* 0x000fe200078e0002 */
[----:B------:R-:W-:Y:S01]  /*5310*/  IADD3 R5, R5, UR7, RZ ;  /* 0x0000000705057c10 */ /* 0x000fe2000fffe0ff */
[----:B------:R-:W-:Y:S02]  /*5320*/  ULDC.64 UR6, c[0x0][0x330] ;  /* 0x0000cc0000067ab9 */ /* 0x000fe40000000a00 */
[----:B------:R-:W-:Y:S02]  /*5330*/  UIMAD UR6, UR8, UR6, URZ ;  /* 0x00000006080672a4 */ /* 0x000fe4000f8e023f */
[----:B------:R-:W-:Y:S01]  /*5340*/  IMAD.WIDE.U32 R8, R8, c[0x0][0x330], R4 ;  /* 0x0000cc0008087a25 */ /* 0x000fe200078e0004 */
[----:B------:R-:W-:-:S02]  /*5350*/  UIMAD UR12, UR12, UR5, UR4 ;  /* 0x000000050c0c72a4 */ /* 0x000fc4000f8e0204 */
[----:B------:R-:W-:Y:S02]  /*5360*/  UIMAD UR6, UR13, UR7, UR6 ;  /* 0x000000070d0672a4 */ /* 0x000fe4000f8e0206 */
[----:B------:R-:W-:Y:S01]  /*5370*/  LEA R4, P1, R8, c[0x0][0x310], 0x2 ;  /* 0x0000c40008047a11 */ /* 0x000fe200078210ff */
[----:B------:R-:W-:Y:S01]  /*5380*/  ULDC.64 UR4, c[0x0][0x308] ;  /* 0x0000c20000047ab9 */ /* 0x000fe20000000a00 */
[----:B------:R-:W-:Y:S01]  /*5390*/  IADD3 R3, R3, UR12, RZ ;  /* 0x0000000c03037c10 */ /* 0x000fe2000fffe0ff */
[----:B------:R-:W-:Y:S01]  /*53a0*/  UIMAD UR4, UR8, UR4, URZ ;  /* 0x00000004080472a4 */ /* 0x000fe2000f8e023f */
[----:B------:R-:W-:-:S03]  /*53b0*/  IADD3 R0, R9, UR6, RZ ;  /* 0x0000000609007c10 */ /* 0x000fc6000fffe0ff */
[----:B------:R-:W-:Y:S01]  /*53c0*/  UIMAD UR4, UR13, UR5, UR4 ;  /* 0x000000050d0472a4 */ /* 0x000fe2000f8e0204 */
[----:B------:R-:W-:Y:S01]  /*53d0*/  LEA.HI.X R5, R8, c[0x0][0x314], R0, 0x2, P1 ;  /* 0x0000c50008057a11 */ /* 0x000fe200008f1400 */
[----:B------:R-:W-:-:S04]  /*53e0*/  IMAD.WIDE.U32 R6, R6, c[0x0][0x308], R2 ;  /* 0x0000c20006067a25 */ /* 0x000fc800078e0002 */
[----:B------:R-:W-:Y:S01]  /*53f0*/  RED.E.ADD.F32.FTZ.RN.STRONG.GPU [R4.64], R20 ;  /* 0x000000140400798e */ /* 0x000fe2000c10e790 */
[C---:B------:R-:W-:Y:S02]  /*5400*/  LEA R2, P0, R6.reuse, c[0x0][0x2e8], 0x2 ;  /* 0x0000ba0006027a11 */ /* 0x040fe400078010ff */
[----:B------:R-:W-:Y:S01]  /*5410*/  IADD3 R3, R7, UR4, RZ ;  /* 0x0000000407037c10 */ /* 0x000fe2000fffe0ff */
[----:B------:R-:W-:Y:S03]  /*5420*/  RED.E.ADD.F32.FTZ.RN.STRONG.GPU [R4.64+0x400], R21 ;  /* 0x000400150400798e */ /* 0x000fe6000c10e790 */
        /* <DEDUP_REMOVED lines=128> */
.L_x_420:
        /* <DEDUP_REMOVED lines=13> */
.L_x_1155:


//--------------------- .text._ZN7cutlass13device_kernelIN5flash22FlashAttnBwdPreprocessIN4cute5tupleIJNS3_1CILi32EEENS5_ILi256EEEEEENS_10bfloat16_tEfNS_4arch4Sm80ELb1ELb0EEEEEvNT_6ParamsE --------------------------
	.section	.text._ZN7cutlass13device_kernelIN5flash22FlashAttnBwdPreprocessIN4cute5tupleIJNS3_1CILi32EEENS5_ILi256EEEEEENS_10bfloat16_tEfNS_4arch4Sm80ELb1ELb0EEEEEvNT_6ParamsE,"ax",@progbits
	.sectioninfo	@"SHI_REGISTERS=61"
	.align	128
.text._ZN7cutlass13device_kernelIN5flash22FlashAttnBwdPreprocessIN4cute5tupleIJNS3_1CILi32EEENS5_ILi256EEEEEENS_10bfloat16_tEfNS_4arch4Sm80ELb1ELb0EEEEEvNT_6ParamsE:
        .type           _ZN7cutlass13device_kernelIN5flash22FlashAttnBwdPreprocessIN4cute5tupleIJNS3_1CILi32EEENS5_ILi256EEEEEENS_10bfloat16_tEfNS_4arch4Sm80ELb1ELb0EEEEEvNT_6ParamsE,@function
        .size           _ZN7cutlass13device_kernelIN5flash22FlashAttnBwdPreprocessIN4cute5tupleIJNS3_1CILi32EEENS5_ILi256EEEEEENS_10bfloat16_tEfNS_4arch4Sm80ELb1ELb0EEEEEvNT_6ParamsE,(.L_x_1156 - _ZN7cutlass13device_kernelIN5flash22FlashAttnBwdPreprocessIN4cute5tupleIJNS3_1CILi32EEENS5_ILi256EEEEEENS_10bfloat16_tEfNS_4arch4Sm80ELb1ELb0EEEEEvNT_6ParamsE)
        .other          _ZN7cutlass13device_kernelIN5flash22FlashAttnBwdPreprocessIN4cute5tupleIJNS3_1CILi32EEENS5_ILi256EEEEEENS_10bfloat16_tEfNS_4arch4Sm80ELb1ELb0EEEEEvNT_6ParamsE,@"STO_CUDA_ENTRY STV_DEFAULT"
_ZN7cutlass13device_kernelIN5flash22FlashAttnBwdPreprocessIN4cute5tupleIJNS3_1CILi32EEENS5_ILi256EEEEEENS_10bfloat16_tEfNS_4arch4Sm80ELb1ELb0EEEEEvNT_6ParamsE:
[----:B------:R-:W-:Y:S02]  /*0000*/  IMAD.MOV.U32 R1, RZ, RZ, c[0x0][0x28] ;  /* 0x00000a00ff017624 */ /* 0x000fe400078e00ff */
[----:B------:R-:W0:Y:S01]  /*0010*/  S2R R51, SR_CTAID.X ;  /* 0x0000000000337919 */ /* 0x000e220000002500 */
[----:B------:R-:W-:Y:S01]  /*0020*/  IMAD.MOV.U32 R58, RZ, RZ, 0x7f800000 ;  /* 0x7f800000ff3a7424 */ /* 0x000fe200078e00ff */
[----:B------:R-:W-:Y:S02]  /*0030*/  ULDC.64 UR6, c[0x0][0x118] ;  /* 0x0000460000067ab9 */ /* 0x000fe40000000a00 */
[----:B------:R-:W1:Y:S04]  /*0040*/  S2R R53, SR_TID.X ;  /* 0x0000000000357919 */ /* 0x000e680000002100 */
[----:B------:R-:W2:Y:S04]  /*0050*/  S2R R55, SR_CTAID.Y ;  /* 0x0000000000377919 */ /* 0x000ea80000002600 */
[----:B------:R-:W3:Y:S01]  /*0060*/  S2R R0, SR_CTAID.Z ;  /* 0x0000000000007919 */ /* 0x000ee20000002700 */
[----:B0-----:R-:W-:Y:S01]  /*0070*/  IMAD.SHL.U32 R2, R51, 0x20, RZ ;  /* 0x0000002033027824 */ /* 0x001fe200078e00ff */
[----:B-1----:R-:W-:-:S04]  /*0080*/  ISETP.GT.AND P0, PT, R53, 0x1f, PT ;  /* 0x0000001f3500780c */ /* 0x002fc80003f04270 */
[----:B------:R-:W-:Y:S02]  /*0090*/  IADD3 R57, -R2, c[0x0][0x168], RZ ;  /* 0x00005a0002397a10 */ /* 0x000fe40007ffe1ff */
[----:B--2---:R-:W-:Y:S02]  /*00a0*/  SHF.R.S32.HI R50, RZ, 0x1f, R55 ;  /* 0x0000001fff327819 */ /* 0x004fe40000011437 */
[----:B------:R-:W-:Y:S02]  /*00b0*/  ISETP.GE.OR P1, PT, R53, R57, P0 ;  /* 0x000000393500720c */ /* 0x000fe40000726670 */
[----:B---3--:R-:W-:-:S11]  /*00c0*/  SHF.R.S32.HI R52, RZ, 0x1f, R0 ;  /* 0x0000001fff347819 */ /* 0x008fd60000011400 */
[----:B------:R-:W-:Y:S01]  /*00d0*/  @!P1 SHF.R.S32.HI R5, RZ, 0x1f, R53 ;  /* 0x0000001fff059819 */ /* 0x000fe20000011435 */
[----:B------:R-:W-:Y:S01]  /*00e0*/  @!P1 IMAD R6, R50, c[0x0][0x1e0], RZ ;  /* 0x0000780032069a24 */ /* 0x000fe200078e02ff */
[----:B------:R-:W-:Y:S01]  /*00f0*/  @!P1 IADD3 R4, P2, R2, R53, RZ ;  /* 0x0000003502049210 */ /* 0x000fe20007f5e0ff */
[----:B------:R-:W-:Y:S02]  /*0100*/  @!P1 IMAD R9, R52, c[0x0][0x1e8], RZ ;  /* 0x00007a0034099a24 */ /* 0x000fe400078e02ff */
[----:B------:R-:W-:Y:S01]  /*0110*/  @!P1 IMAD R7, R55, c[0x0][0x1e4], R6 ;  /* 0x0000790037079a24 */ /* 0x000fe200078e0206 */
[----:B------:R-:W-:Y:S01]  /*0120*/  @!P1 LEA.HI.X.SX32 R5, R2, R5, 0x1, P2 ;  /* 0x0000000502059211 */ /* 0x000fe200010f0eff */
[----:B------:R-:W-:-:S04]  /*0130*/  @!P1 IMAD R9, R0, c[0x0][0x1ec], R9 ;  /* 0x00007b0000099a24 */ /* 0x000fc800078e0209 */
[----:B------:R-:W-:-:S05]  /*0140*/  @!P1 IMAD.WIDE.U32 R4, R55, c[0x0][0x1e0], R4 ;  /* 0x0000780037049a25 */ /* 0x000fca00078e0004 */
[----:B------:R-:W-:-:S05]  /*0150*/  @!P1 IADD3 R5, R5, R7, RZ ;  /* 0x0000000705059210 */ /* 0x000fca0007ffe0ff */
[----:B------:R-:W-:-:S04]  /*0160*/  @!P1 IMAD.WIDE.U32 R4, R0, c[0x0][0x1e8], R4 ;  /* 0x00007a0000049a25 */ /* 0x000fc800078e0004 */
[----:B------:R-:W-:Y:S01]  /*0170*/  @!P1 IMAD.IADD R5, R5, 0x1, R9 ;  /* 0x0000000105059824 */ /* 0x000fe200078e0209 */
[----:B------:R-:W-:-:S04]  /*0180*/  @!P1 LEA R6, P2, R4, c[0x0][0x1d8], 0x2 ;  /* 0x0000760004069a11 */ /* 0x000fc800078410ff */
[----:B------:R-:W-:Y:S02]  /*0190*/  @!P1 LEA.HI.X R7, R4, c[0x0][0x1dc], R5, 0x2, P2 ;  /* 0x0000770004079a11 */ /* 0x000fe400010f1405 */
[----:B------:R-:W-:-:S03]  /*01a0*/  SHF.R.S32.HI R4, RZ, 0x1f, R53 ;  /* 0x0000001fff047819 */ /* 0x000fc60000011435 */
[----:B------:R0:W5:Y:S01]  /*01b0*/  @!P1 LDG.E R58, [R6.64] ;  /* 0x00000006063a9981 */ /* 0x000162000c1e1900 */
[-C--:B------:R-:W-:Y:S01]  /*01c0*/  LEA.HI R38, R4, R53.reuse, RZ, 0x4 ;  /* 0x0000003504267211 */ /* 0x080fe200078f20ff */
[C---:B------:R-:W-:Y:S01]  /*01d0*/  IMAD R4, R50.reuse, c[0x0][0x180], RZ ;  /* 0x0000600032047a24 */ /* 0x040fe200078e02ff */
[----:B------:R-:W-:Y:S01]  /*01e0*/  BSSY B0, `(.L_x_421) ;  /* 0x000002c000007945 */ /* 0x000fe20003800000 */
[----:B------:R-:W-:Y:S01]  /*01f0*/  IMAD R8, R50, c[0x0][0x1a0], RZ ;  /* 0x0000680032087a24 */ /* 0x000fe200078e02ff */
[----:B------:R-:W-:Y:S01]  /*0200*/  LOP3.LUT R56, R38, 0xfffffff0, RZ, 0xc0, !PT ;  /* 0xfffffff026387812 */ /* 0x000fe200078ec0ff */
[C---:B------:R-:W-:Y:S01]  /*0210*/  IMAD R21, R55.reuse, c[0x0][0x184], R4 ;  /* 0x0000610037157a24 */ /* 0x040fe200078e0204 */
[----:B------:R-:W-:Y:S01]  /*0220*/  SHF.R.S32.HI R38, RZ, 0x4, R38 ;  /* 0x00000004ff267819 */ /* 0x000fe20000011426 */
[----:B------:R-:W-:Y:S01]  /*0230*/  IMAD R19, R52, c[0x0][0x188], RZ ;  /* 0x0000620034137a24 */ /* 0x000fe200078e02ff */
[----:B------:R-:W-:Y:S01]  /*0240*/  IADD3 R56, -R56, R53, RZ ;  /* 0x0000003538387210 */ /* 0x000fe20007ffe1ff */
[C---:B------:R-:W-:Y:S01]  /*0250*/  IMAD R9, R55.reuse, c[0x0][0x1a4], R8 ;  /* 0x0000690037097a24 */ /* 0x040fe200078e0208 */
[-C--:B------:R-:W-:Y:S01]  /*0260*/  ISETP.GE.AND P1, PT, R38, R57.reuse, PT ;  /* 0x000000392600720c */ /* 0x080fe20003f26270 */
[----:B------:R-:W-:Y:S01]  /*0270*/  IMAD R23, R0, c[0x0][0x18c], R19 ;  /* 0x0000630000177a24 */ /* 0x000fe200078e0213 */
[----:B------:R-:W-:Y:S01]  /*0280*/  SHF.R.S32.HI R39, RZ, 0x1f, R38 ;  /* 0x0000001fff277819 */ /* 0x000fe20000011426 */
[----:B------:R-:W-:Y:S01]  /*0290*/  IMAD.SHL.U32 R36, R56, 0x8, RZ ;  /* 0x0000000838247824 */ /* 0x000fe200078e00ff */
[----:B------:R-:W-:Y:S01]  /*02a0*/  IADD3 R54, R38, 0x10, RZ ;  /* 0x0000001026367810 */ /* 0x000fe20007ffe0ff */
[----:B0-----:R-:W-:Y:S01]  /*02b0*/  CS2R R6, SRZ ;  /* 0x0000000000067805 */ /* 0x001fe2000001ff00 */
[----:B------:R-:W-:Y:S01]  /*02c0*/  CS2R R10, SRZ ;  /* 0x00000000000a7805 */ /* 0x000fe2000001ff00 */
[----:B------:R-:W-:Y:S01]  /*02d0*/  CS2R R16, SRZ ;  /* 0x0000000000107805 */ /* 0x000fe2000001ff00 */
[--C-:B------:R-:W-:Y:S01]  /*02e0*/  SHF.R.S32.HI R37, RZ, 0x1f, R36.reuse ;  /* 0x0000001fff257819 */ /* 0x100fe20000011424 */
[----:B------:R-:W-:Y:S01]  /*02f0*/  CS2R R12, SRZ ;  /* 0x00000000000c7805 */ /* 0x000fe2000001ff00 */
[----:B------:R-:W-:Y:S01]  /*0300*/  CS2R R14, SRZ ;  /* 0x00000000000e7805 */ /* 0x000fe2000001ff00 */
[----:B------:R-:W-:Y:S01]  /*0310*/  ISETP.GE.AND P2, PT, R54, R57, PT ;  /* 0x000000393600720c */ /* 0x000fe20003f46270 */
[----:B------:R-:W-:Y:S01]  /*0320*/  CS2R R18, SRZ ;  /* 0x0000000000127805 */ /* 0x000fe2000001ff00 */
[----:B------:R-:W-:-:S04]  /*0330*/  IMAD.WIDE.U32 R4, R55, c[0x0][0x180], R36 ;  /* 0x0000600037047a25 */ /* 0x000fc800078e0024 */
[----:B------:R-:W-:Y:S02]  /*0340*/  IMAD.IADD R21, R5, 0x1, R21 ;  /* 0x0000000105157824 */ /* 0x000fe400078e0215 */
[----:B------:R-:W-:Y:S02]  /*0350*/  IMAD.MOV.U32 R20, RZ, RZ, R4 ;  /* 0x000000ffff147224 */ /* 0x000fe400078e0004 */
[----:B------:R-:W-:Y:S01]  /*0360*/  IMAD.WIDE.U32 R42, R55, c[0x0][0x1a0], R36 ;  /* 0x00006800372a7a25 */ /* 0x000fe200078e0024 */
[----:B------:R-:W-:-:S03]  /*0370*/  CS2R R4, SRZ ;  /* 0x0000000000047805 */ /* 0x000fc6000001ff00 */
[----:B------:R-:W-:Y:S01]  /*0380*/  IMAD.WIDE.U32 R20, R0, c[0x0][0x188], R20 ;  /* 0x0000620000147a25 */ /* 0x000fe200078e0014 */
[----:B------:R-:W-:Y:S02]  /*0390*/  IADD3 R43, R43, R9, RZ ;  /* 0x000000092b2b7210 */ /* 0x000fe40007ffe0ff */
[----:B------:R-:W-:Y:S01]  /*03a0*/  CS2R R8, SRZ ;  /* 0x0000000000087805 */ /* 0x000fe2000001ff00 */
[----:B------:R-:W-:-:S04]  /*03b0*/  IMAD.WIDE R40, R51, 0x20, R38 ;  /* 0x0000002033287825 */ /* 0x000fc800078e0226 */
[----:B------:R-:W-:Y:S01]  /*03c0*/  IMAD.IADD R23, R21, 0x1, R23 ;  /* 0x0000000115177824 */ /* 0x000fe200078e0217 */
[----:B------:R-:W-:Y:S05]  /*03d0*/  @P1 BRA `(.L_x_422) ;  /* 0x000000c000001947 */ /* 0x000fea0003800000 */
[----:B------:R-:W-:Y:S01]  /*03e0*/  MOV R22, R20 ;  /* 0x0000001400167202 */ /* 0x000fe20000000f00 */
[----:B------:R-:W-:Y:S01]  /*03f0*/  IMAD R27, R41, c[0x0][0x178], RZ ;  /* 0x00005e00291b7a24 */ /* 0x000fe200078e02ff */
[C---:B------:R-:W-:Y:S02]  /*0400*/  IADD3 R26, R36.reuse, 0x80, RZ ;  /* 0x00000080241a7810 */ /* 0x040fe40007ffe0ff */
[----:B------:R-:W-:Y:S01]  /*0410*/  ISETP.GE.AND P3, PT, R36, c[0x0][0x16c], PT ;  /* 0x00005b0024007a0c */ /* 0x000fe20003f66270 */
[----:B------:R-:W-:Y:S01]  /*0420*/  IMAD.WIDE.U32 R24, R40, c[0x0][0x178], R22 ;  /* 0x00005e0028187a25 */ /* 0x000fe200078e0016 */
[----:B------:R-:W-:-:S03]  /*0430*/  ISETP.GE.AND P4, PT, R26, c[0x0][0x16c], PT ;  /* 0x00005b001a007a0c */ /* 0x000fc60003f86270 */
[----:B------:R-:W-:Y:S01]  /*0440*/  IMAD R27, R40, c[0x0][0x17c], R27 ;  /* 0x00005f00281b7a24 */ /* 0x000fe200078e021b */
[----:B------:R-:W-:-:S03]  /*0450*/  LEA R26, P5, R24, c[0x0][0x160], 0x1 ;  /* 0x00005800181a7a11 */ /* 0x000fc600078a08ff */
[----:B------:R-:W-:-:S05]  /*0460*/  IMAD.IADD R25, R25, 0x1, R27 ;  /* 0x0000000119197824 */ /* 0x000fca00078e021b */
[----:B------:R-:W-:-:S05]  /*0470*/  LEA.HI.X R27, R24, c[0x0][0x164], R25, 0x1, P5 ;  /* 0x00005900181b7a11 */ /* 0x000fca00028f0c19 */
[----:B------:R0:W5:Y:S04]  /*0480*/  @!P3 LDG.E.128 R4, [R26.64] ;  /* 0x000000061a04b981 */ /* 0x000168000c1e1d00 */
[----:B------:R0:W5:Y:S02]  /*0490*/  @!P4 LDG.E.128 R12, [R26.64+0x100] ;  /* 0x000100061a0cc981 */ /* 0x000164000c1e1d00 */
.L_x_422:
[----:B------:R-:W-:Y:S05]  /*04a0*/  BSYNC B0 ;  /* 0x0000000000007941 */ /* 0x000fea0003800000 */
.L_x_421:
[----:B------:R-:W-:Y:S01]  /*04b0*/  BSSY B0, `(.L_x_423) ;  /* 0x0000010000007945 */ /* 0x000fe20003800000 */
[----:B------:R-:W-:Y:S05]  /*04c0*/  @P2 BRA `(.L_x_424) ;  /* 0x000000e000002947 */ /* 0x000fea0003800000 */
[----:B------:R-:W-:Y:S02]  /*04d0*/  IADD3 R21, P3, R40, 0x10, RZ ;  /* 0x0000001028157810 */ /* 0x000fe40007f7e0ff */
[----:B------:R-:W-:-:S03]  /*04e0*/  ISETP.GE.AND P4, PT, R36, c[0x0][0x16c], PT ;  /* 0x00005b0024007a0c */ /* 0x000fc60003f86270 */
[----:B------:R-:W-:-:S04]  /*04f0*/  IMAD.X R22, RZ, RZ, R41, P3 ;  /* 0x000000ffff167224 */ /* 0x000fc800018e0629 */
[----:B------:R-:W-:Y:S01]  /*0500*/  IMAD R24, R22, c[0x0][0x178], RZ ;  /* 0x00005e0016187a24 */ /* 0x000fe200078e02ff */
[----:B------:R-:W-:Y:S02]  /*0510*/  MOV R22, R20 ;  /* 0x0000001400167202 */ /* 0x000fe40000000f00 */
[----:B------:R-:W-:-:S03]  /*0520*/  IADD3 R20, R36, 0x80, RZ ;  /* 0x0000008024147810 */ /* 0x000fc60007ffe0ff */
        /* <DEDUP_REMOVED lines=8> */
.L_x_424:
[----:B------:R-:W-:Y:S05]  /*05b0*/  BSYNC B0 ;  /* 0x0000000000007941 */ /* 0x000fea0003800000 */
.L_x_423:
[----:B------:R-:W-:Y:S01]  /*05c0*/  IMAD R31, R52, c[0x0][0x1a8], RZ ;  /* 0x00006a00341f7a24 */ /* 0x000fe200078e02ff */
[----:B------:R-:W-:Y:S01]  /*05d0*/  BSSY B0, `(.L_x_425) ;  /* 0x0000019000007945 */ /* 0x000fe20003800000 */
[C---:B------:R-:W-:Y:S01]  /*05e0*/  IMAD.WIDE.U32 R42, R0.reuse, c[0x0][0x1a8], R42 ;  /* 0x00006a00002a7a25 */ /* 0x040fe200078e002a */
[----:B------:R-:W-:Y:S01]  /*05f0*/  CS2R R24, SRZ ;  /* 0x0000000000187805 */ /* 0x000fe2000001ff00 */
[----:B-1----:R-:W-:Y:S01]  /*0600*/  CS2R R20, SRZ ;  /* 0x0000000000147805 */ /* 0x002fe2000001ff00 */
[----:B------:R-:W-:Y:S01]  /*0610*/  CS2R R22, SRZ ;  /* 0x0000000000167805 */ /* 0x000fe2000001ff00 */
[----:B------:R-:W-:Y:S01]  /*0620*/  IMAD R45, R0, c[0x0][0x1ac], R31 ;  /* 0x00006b00002d7a24 */ /* 0x000fe200078e021f */
[----:B0-----:R-:W-:Y:S01]  /*0630*/  CS2R R26, SRZ ;  /* 0x00000000001a7805 */ /* 0x001fe2000001ff00 */
[----:B------:R-:W-:Y:S01]  /*0640*/  CS2R R32, SRZ ;  /* 0x0000000000207805 */ /* 0x000fe2000001ff00 */
[----:B------:R-:W-:Y:S01]  /*0650*/  CS2R R28, SRZ ;  /* 0x00000000001c7805 */ /* 0x000fe2000001ff00 */
[----:B------:R-:W-:Y:S01]  /*0660*/  CS2R R30, SRZ ;  /* 0x00000000001e7805 */ /* 0x000fe2000001ff00 */
[----:B------:R-:W-:Y:S01]  /*0670*/  CS2R R34, SRZ ;  /* 0x0000000000227805 */ /* 0x000fe2000001ff00 */
[----:B------:R-:W-:Y:S01]  /*0680*/  IADD3 R45, R43, R45, RZ ;  /* 0x0000002d2b2d7210 */ /* 0x000fe20007ffe0ff */
[----:B------:R-:W-:Y:S05]  /*0690*/  @P1 BRA `(.L_x_426) ;  /* 0x000000c000001947 */ /* 0x000fea0003800000 */
[----:B------:R-:W-:Y:S01]  /*06a0*/  IMAD R49, R41, c[0x0][0x198], RZ ;  /* 0x0000660029317a24 */ /* 0x000fe200078e02ff */
[C---:B------:R-:W-:Y:S01]  /*06b0*/  IADD3 R48, R36.reuse, 0x80, RZ ;  /* 0x0000008024307810 */ /* 0x040fe20007ffe0ff */
[----:B------:R-:W-:Y:S01]  /*06c0*/  IMAD.MOV.U32 R44, RZ, RZ, R42 ;  /* 0x000000ffff2c7224 */ /* 0x000fe200078e002a */
[----:B------:R-:W-:Y:S01]  /*06d0*/  ISETP.GE.AND P3, PT, R36, c[0x0][0x16c], PT ;  /* 0x00005b0024007a0c */ /* 0x000fe20003f66270 */
[----:B------:R-:W-:Y:S01]  /*06e0*/  IMAD R49, R40, c[0x0][0x19c], R49 ;  /* 0x0000670028317a24 */ /* 0x000fe200078e0231 */
[----:B------:R-:W-:Y:S01]  /*06f0*/  ISETP.GE.AND P4, PT, R48, c[0x0][0x16c], PT ;  /* 0x00005b0030007a0c */ /* 0x000fe20003f86270 */
[----:B------:R-:W-:-:S05]  /*0700*/  IMAD.WIDE.U32 R46, R40, c[0x0][0x198], R44 ;  /* 0x00006600282e7a25 */ /* 0x000fca00078e002c */
[----:B------:R-:W-:Y:S02]  /*0710*/  IADD3 R47, R47, R49, RZ ;  /* 0x000000312f2f7210 */ /* 0x000fe40007ffe0ff */
[----:B------:R-:W-:-:S04]  /*0720*/  LEA R48, P1, R46, c[0x0][0x190], 0x1 ;  /* 0x000064002e307a11 */ /* 0x000fc800078208ff */
[----:B------:R-:W-:-:S05]  /*0730*/  LEA.HI.X R49, R46, c[0x0][0x194], R47, 0x1, P1 ;  /* 0x000065002e317a11 */ /* 0x000fca00008f0c2f */
[----:B------:R0:W5:Y:S04]  /*0740*/  @!P3 LDG.E.128 R20, [R48.64] ;  /* 0x000000063014b981 */ /* 0x000168000c1e1d00 */
[----:B------:R0:W5:Y:S02]  /*0750*/  @!P4 LDG.E.128 R28, [R48.64+0x100] ;  /* 0x00010006301cc981 */ /* 0x000164000c1e1d00 */
.L_x_426:
[----:B------:R-:W-:Y:S05]  /*0760*/  BSYNC B0 ;  /* 0x0000000000007941 */ /* 0x000fea0003800000 */
.L_x_425:
[----:B------:R-:W-:Y:S01]  /*0770*/  BSSY B0, `(.L_x_427) ;  /* 0x0000011000007945 */ /* 0x000fe20003800000 */
[----:B------:R-:W-:Y:S05]  /*0780*/  @P2 BRA `(.L_x_428) ;  /* 0x000000f000002947 */ /* 0x000fea0003800000 */
[----:B------:R-:W-:Y:S02]  /*0790*/  IADD3 R37, P1, R40, 0x10, RZ ;  /* 0x0000001028257810 */ /* 0x000fe40007f3e0ff */
[----:B------:R-:W-:Y:S02]  /*07a0*/  MOV R40, R42 ;  /* 0x0000002a00287202 */ /* 0x000fe40000000f00 */
[C---:B------:R-:W-:Y:S01]  /*07b0*/  IADD3 R42, R36.reuse, 0x80, RZ ;  /* 0x00000080242a7810 */ /* 0x040fe20007ffe0ff */
[----:B------:R-:W-:Y:S01]  /*07c0*/  IMAD.X R44, RZ, RZ, R41, P1 ;  /* 0x000000ffff2c7224 */ /* 0x000fe200008e0629 */
[----:B------:R-:W-:Y:S01]  /*07d0*/  ISETP.GE.AND P2, PT, R36, c[0x0][0x16c], PT ;  /* 0x00005b0024007a0c */ /* 0x000fe20003f46270 */
[----:B------:R-:W-:Y:S01]  /*07e0*/  IMAD.MOV.U32 R41, RZ, RZ, R45 ;  /* 0x000000ffff297224 */ /* 0x000fe200078e002d */
[----:B------:R-:W-:Y:S01]  /*07f0*/  ISETP.GE.AND P3, PT, R42, c[0x0][0x16c], PT ;  /* 0x00005b002a007a0c */ /* 0x000fe20003f66270 */
[----:B------:R-:W-:-:S02]  /*0800*/  IMAD R44, R44, c[0x0][0x198], RZ ;  /* 0x000066002c2c7a24 */ /* 0x000fc400078e02ff */
[----:B------:R-:W-:-:S04]  /*0810*/  IMAD.WIDE.U32 R40, R37, c[0x0][0x198], R40 ;  /* 0x0000660025287a25 */ /* 0x000fc800078e0028 */
[----:B------:R-:W-:Y:S01]  /*0820*/  IMAD R37, R37, c[0x0][0x19c], R44 ;  /* 0x0000670025257a24 */ /* 0x000fe200078e022c */
[----:B------:R-:W-:-:S04]  /*0830*/  LEA R36, P1, R40, c[0x0][0x190], 0x1 ;  /* 0x0000640028247a11 */ /* 0x000fc800078208ff */
[----:B------:R-:W-:-:S04]  /*0840*/  IADD3 R37, R41, R37, RZ ;  /* 0x0000002529257210 */ /* 0x000fc80007ffe0ff */
[----:B------:R-:W-:-:S05]  /*0850*/  LEA.HI.X R37, R40, c[0x0][0x194], R37, 0x1, P1 ;  /* 0x0000650028257a11 */ /* 0x000fca00008f0c25 */
[----:B------:R1:W5:Y:S04]  /*0860*/  @!P2 LDG.E.128 R24, [R36.64] ;  /* 0x000000062418a981 */ /* 0x000368000c1e1d00 */
[----:B------:R1:W5:Y:S02]  /*0870*/  @!P3 LDG.E.128 R32, [R36.64+0x100] ;  /* 0x000100062420b981 */ /* 0x000364000c1e1d00 */
.L_x_428:
[----:B------:R-:W-:Y:S05]  /*0880*/  BSYNC B0 ;  /* 0x0000000000007941 */ /* 0x000fea0003800000 */
.L_x_427:
[----:B-1---5:R-:W-:Y:S01]  /*0890*/  LOP3.LUT R36, R4, 0xffff0000, RZ, 0xc0, !PT ;  /* 0xffff000004247812 */ /* 0x022fe200078ec0ff */
[C---:B------:R-:W-:Y:S01]  /*08a0*/  IMAD.U32 R43, R20.reuse, 0x10000, RZ ;  /* 0x00010000142b7824 */ /* 0x040fe200078e00ff */
[----:B------:R-:W-:Y:S01]  /*08b0*/  LOP3.LUT R47, R20, 0xffff0000, RZ, 0xc0, !PT ;  /* 0xffff0000142f7812 */ /* 0x000fe200078ec0ff */
[----:B------:R-:W-:Y:S01]  /*08c0*/  IMAD.U32 R44, R22, 0x10000, RZ ;  /* 0x00010000162c7824 */ /* 0x000fe200078e00ff */
[----:B------:R-:W-:Y:S01]  /*08d0*/  LOP3.LUT R46, R8, 0xffff0000, RZ, 0xc0, !PT ;  /* 0xffff0000082e7812 */ /* 0x000fe200078ec0ff */
[----:B------:R-:W-:Y:S01]  /*08e0*/  IMAD.U32 R4, R4, 0x10000, RZ ;  /* 0x0001000004047824 */ /* 0x000fe200078e00ff */
[----:B0-----:R-:W-:Y:S01]  /*08f0*/  LOP3.LUT R49, R24, 0xffff0000, RZ, 0xc0, !PT ;  /* 0xffff000018317812 */ /* 0x001fe200078ec0ff */
[----:B------:R-:W-:Y:S01]  /*0900*/  FMUL.FTZ R36, R36, R47 ;  /* 0x0000002f24247220 */ /* 0x000fe20000410000 */
[----:B------:R-:W-:Y:S01]  /*0910*/  LOP3.LUT R41, R22, 0xffff0000, RZ, 0xc0, !PT ;  /* 0xffff000016297812 */ /* 0x000fe200078ec0ff */
[----:B------:R-:W-:Y:S01]  /*0920*/  IMAD.U32 R8, R8, 0x10000, RZ ;  /* 0x0001000008087824 */ /* 0x000fe200078e00ff */
[C---:B------:R-:W-:Y:S01]  /*0930*/  SHF.L.U32 R20, R23.reuse, 0x10, RZ ;  /* 0x0000001017147819 */ /* 0x040fe200000006ff */
[----:B------:R-:W-:Y:S01]  /*0940*/  FMUL.FTZ R46, R46, R49 ;  /* 0x000000312e2e7220 */ /* 0x000fe20000410000 */
[----:B------:R-:W-:Y:S01]  /*0950*/  LOP3.LUT R22, R23, 0xffff0000, RZ, 0xc0, !PT ;  /* 0xffff000017167812 */ /* 0x000fe200078ec0ff */
[----:B------:R-:W-:Y:S01]  /*0960*/  FFMA.FTZ R36, R4, R43, R36 ;  /* 0x0000002b04247223 */ /* 0x000fe20000010024 */
[----:B------:R-:W-:Y:S01]  /*0970*/  SHF.L.U32 R23, R24, 0x10, RZ ;  /* 0x0000001018177819 */ /* 0x000fe200000006ff */
[----:B------:R-:W-:Y:S01]  /*0980*/  IMAD.U32 R4, R9, 0x10000, RZ ;  /* 0x0001000009047824 */ /* 0x000fe200078e00ff */
[----:B------:R-:W-:Y:S01]  /*0990*/  SHF.L.U32 R37, R5, 0x10, RZ ;  /* 0x0000001005257819 */ /* 0x000fe200000006ff */
[----:B------:R-:W-:Y:S01]  /*09a0*/  IMAD.U32 R24, R10, 0x10000, RZ ;  /* 0x000100000a187824 */ /* 0x000fe200078e00ff */
[----:B------:R-:W-:Y:S01]  /*09b0*/  SHF.L.U32 R42, R21, 0x10, RZ ;  /* 0x00000010152a7819 */ /* 0x000fe200000006ff */
[----:B------:R-:W-:Y:S01]  /*09c0*/  FFMA.FTZ R23, R8, R23, R46 ;  /* 0x0000001708177223 */ /* 0x000fe2000001002e */
[----:B------:R-:W-:Y:S01]  /*09d0*/  SHF.L.U32 R43, R25, 0x10, RZ ;  /* 0x00000010192b7819 */ /* 0x000fe200000006ff */
[----:B------:R-:W-:Y:S01]  /*09e0*/  BSSY B0, `(.L_x_429) ;  /* 0x0000076000007945 */ /* 0x000fe20003800000 */
[----:B------:R-:W-:Y:S01]  /*09f0*/  LOP3.LUT R40, R5, 0xffff0000, RZ, 0xc0, !PT ;  /* 0xffff000005287812 */ /* 0x000fe200078ec0ff */
[----:B------:R-:W-:Y:S01]  /*0a00*/  FFMA.FTZ R36, R37, R42, R36 ;  /* 0x0000002a25247223 */ /* 0x000fe20000010024 */
[----:B------:R-:W-:Y:S01]  /*0a10*/  LOP3.LUT R45, R21, 0xffff0000, RZ, 0xc0, !PT ;  /* 0xffff0000152d7812 */ /* 0x000fe200078ec0ff */
[----:B------:R-:W-:Y:S01]  /*0a20*/  FFMA.FTZ R43, R4, R43, R23 ;  /* 0x0000002b042b7223 */ /* 0x000fe20000010017 */
[----:B------:R-:W-:Y:S01]  /*0a30*/  LOP3.LUT R8, R9, 0xffff0000, RZ, 0xc0, !PT ;  /* 0xffff000009087812 */ /* 0x000fe200078ec0ff */
[----:B------:R-:W-:Y:S01]  /*0a40*/  IMAD.U32 R21, R6, 0x10000, RZ ;  /* 0x0001000006157824 */ /* 0x000fe200078e00ff */
[----:B------:R-:W-:Y:S01]  /*0a50*/  LOP3.LUT R25, R25, 0xffff0000, RZ, 0xc0, !PT ;  /* 0xffff000019197812 */ /* 0x000fe200078ec0ff */
[----:B------:R-:W-:Y:S01]  /*0a60*/  FFMA.FTZ R36, R40, R45, R36 ;  /* 0x0000002d28247223 */ /* 0x000fe20000010024 */
[----:B------:R-:W-:Y:S01]  /*0a70*/  LOP3.LUT R23, R10, 0xffff0000, RZ, 0xc0, !PT ;  /* 0xffff00000a177812 */ /* 0x000fe200078ec0ff */
[----:B------:R-:W-:Y:S01]  /*0a80*/  IMAD.U32 R37, R28, 0x10000, RZ ;  /* 0x000100001c257824 */ /* 0x000fe200078e00ff */
[C---:B------:R-:W-:Y:S01]  /*0a90*/  SHF.L.U32 R4, R11.reuse, 0x10, RZ ;  /* 0x000000100b047819 */ /* 0x040fe200000006ff */
[----:B------:R-:W-:Y:S01]  /*0aa0*/  FFMA.FTZ R8, R8, R25, R43 ;  /* 0x0000001908087223 */ /* 0x000fe2000001002b */
[----:B------:R-:W-:Y:S01]  /*0ab0*/  LOP3.LUT R10, R11, 0xffff0000, RZ, 0xc0, !PT ;  /* 0xffff00000b0a7812 */ /* 0x000fe200078ec0ff */
[----:B------:R-:W-:Y:S01]  /*0ac0*/  IMAD.U32 R11, R26, 0x10000, RZ ;  /* 0x000100001a0b7824 */ /* 0x000fe200078e00ff */
[----:B------:R-:W-:Y:S01]  /*0ad0*/  LOP3.LUT R6, R6, 0xffff0000, RZ, 0xc0, !PT ;  /* 0xffff000006067812 */ /* 0x000fe200078ec0ff */
[----:B------:R-:W-:Y:S01]  /*0ae0*/  FFMA.FTZ R21, R21, R44, R36 ;  /* 0x0000002c15157223 */ /* 0x000fe20000010024 */
[----:B------:R-:W-:Y:S01]  /*0af0*/  LOP3.LUT R26, R26, 0xffff0000, RZ, 0xc0, !PT ;  /* 0xffff00001a1a7812 */ /* 0x000fe200078ec0ff */
[----:B------:R-:W-:Y:S01]  /*0b00*/  FFMA.FTZ R25, R24, R11, R8 ;  /* 0x0000000b18197223 */ /* 0x000fe20000010008 */
[----:B------:R-:W-:Y:S01]  /*0b10*/  SHF.L.U32 R5, R7, 0x10, RZ ;  /* 0x0000001007057819 */ /* 0x000fe200000006ff */
[----:B------:R-:W-:Y:S01]  /*0b20*/  FFMA.FTZ R41, R6, R41, R21 ;  /* 0x0000002906297223 */ /* 0x000fe20000010015 */
[----:B------:R-:W-:Y:S01]  /*0b30*/  SHF.L.U32 R9, R27, 0x10, RZ ;  /* 0x000000101b097819 */ /* 0x000fe200000006ff */
[----:B------:R-:W-:Y:S01]  /*0b40*/  FFMA.FTZ R36, R23, R26, R25 ;  /* 0x0000001a17247223 */ /* 0x000fe20000010019 */
[----:B------:R-:W-:Y:S01]  /*0b50*/  LOP3.LUT R7, R7, 0xffff0000, RZ, 0xc0, !PT ;  /* 0xffff000007077812 */ /* 0x000fe200078ec0ff */
[----:B------:R-:W-:Y:S01]  /*0b60*/  FFMA.FTZ R41, R5, R20, R41 ;  /* 0x0000001405297223 */ /* 0x000fe20000010029 */
[----:B------:R-:W-:Y:S01]  /*0b70*/  LOP3.LUT R27, R27, 0xffff0000, RZ, 0xc0, !PT ;  /* 0xffff00001b1b7812 */ /* 0x000fe200078ec0ff */
[----:B------:R-:W-:Y:S01]  /*0b80*/  FFMA.FTZ R9, R4, R9, R36 ;  /* 0x0000000904097223 */ /* 0x000fe20000010024 */
[C---:B------:R-:W-:Y:S01]  /*0b90*/  LOP3.LUT R21, R12.reuse, 0xffff0000, RZ, 0xc0, !PT ;  /* 0xffff00000c157812 */ /* 0x040fe200078ec0ff */
[----:B------:R-:W-:Y:S01]  /*0ba0*/  IMAD.U32 R24, R12, 0x10000, RZ ;  /* 0x000100000c187824 */ /* 0x000fe200078e00ff */
[----:B------:R-:W-:Y:S01]  /*0bb0*/  LOP3.LUT R28, R28, 0xffff0000, RZ, 0xc0, !PT ;  /* 0xffff00001c1c7812 */ /* 0x000fe200078ec0ff */
[----:B------:R-:W-:Y:S01]  /*0bc0*/  FFMA.FTZ R22, R7, R22, R41 ;  /* 0x0000001607167223 */ /* 0x000fe20000010029 */
[----:B------:R-:W-:Y:S01]  /*0bd0*/  SHF.L.U32 R7, R32, 0x10, RZ ;  /* 0x0000001020077819 */ /* 0x000fe200000006ff */
[C---:B------:R-:W-:Y:S01]  /*0be0*/  IMAD.U32 R4, R16.reuse, 0x10000, RZ ;  /* 0x0001000010047824 */ /* 0x040fe200078e00ff */
        /* <DEDUP_REMOVED lines=8> */
[----:B------:R-:W-:Y:S01]  /*0c70*/  SHF.L.U32 R7, R33, 0x10, RZ ;  /* 0x0000001021077819 */ /* 0x000fe200000006ff */
[----:B------:R-:W-:Y:S01]  /*0c80*/  IMAD.U32 R4, R17, 0x10000, RZ ;  /* 0x0001000011047824 */ /* 0x000fe200078e00ff */
[----:B------:R-:W-:Y:S01]  /*0c90*/  LOP3.LUT R13, R13, 0xffff0000, RZ, 0xc0, !PT ;  /* 0xffff00000d0d7812 */ /* 0x000fe200078ec0ff */
[----:B------:R-:W-:Y:S01]  /*0ca0*/  FFMA.FTZ R9, R16, R9, R10 ;  /* 0x0000000910097223 */ /* 0x000fe2000001000a */
[----:B------:R-:W-:Y:S01]  /*0cb0*/  LOP3.LUT R20, R29, 0xffff0000, RZ, 0xc0, !PT ;  /* 0xffff00001d147812 */ /* 0x000fe200078ec0ff */
[----:B------:R-:W-:Y:S01]  /*0cc0*/  FFMA.FTZ R11, R11, R26, R21 ;  /* 0x0000001a0b0b7223 */ /* 0x000fe20000010015 */
[----:B------:R-:W-:Y:S01]  /*0cd0*/  LOP3.LUT R17, R17, 0xffff0000, RZ, 0xc0, !PT ;  /* 0xffff000011117812 */ /* 0x000fe200078ec0ff */
[----:B------:R-:W-:Y:S01]  /*0ce0*/  FFMA.FTZ R9, R4, R7, R9 ;  /* 0x0000000704097223 */ /* 0x000fe20000010009 */
[----:B------:R-:W-:Y:S01]  /*0cf0*/  LOP3.LUT R10, R33, 0xffff0000, RZ, 0xc0, !PT ;  /* 0xffff0000210a7812 */ /* 0x000fe200078ec0ff */
[----:B------:R-:W-:Y:S01]  /*0d00*/  IMAD.U32 R8, R14, 0x10000, RZ ;  /* 0x000100000e087824 */ /* 0x000fe200078e00ff */
[----:B------:R-:W-:Y:S01]  /*0d10*/  SHF.L.U32 R7, R34, 0x10, RZ ;  /* 0x0000001022077819 */ /* 0x000fe200000006ff */
[----:B------:R-:W-:Y:S01]  /*0d20*/  IMAD.U32 R25, R30, 0x10000, RZ ;  /* 0x000100001e197824 */ /* 0x000fe200078e00ff */
[----:B------:R-:W-:Y:S01]  /*0d30*/  LOP3.LUT R14, R14, 0xffff0000, RZ, 0xc0, !PT ;  /* 0xffff00000e0e7812 */ /* 0x000fe200078ec0ff */
[----:B------:R-:W-:Y:S01]  /*0d40*/  FFMA.FTZ R11, R13, R20, R11 ;  /* 0x000000140d0b7223 */ /* 0x000fe2000001000b */
[----:B------:R-:W-:Y:S01]  /*0d50*/  LOP3.LUT R23, R30, 0xffff0000, RZ, 0xc0, !PT ;  /* 0xffff00001e177812 */ /* 0x000fe200078ec0ff */
        /* <DEDUP_REMOVED lines=18> */
[----:B------:R-:W-:Y:S01]  /*0e80*/  FFMA.FTZ R5, R15, R12, R5 ;  /* 0x0000000c0f057223 */ /* 0x000fe20000010005 */
[----:B------:R-:W-:Y:S01]  /*0e90*/  ISETP.NE.AND P1, PT, R56, RZ, PT ;  /* 0x000000ff3800720c */ /* 0x000fe20003f25270 */
[----:B------:R-:W-:-:S02]  /*0ea0*/  IMAD.SHL.U32 R14, R53, 0x4, RZ ;  /* 0x00000004350e7824 */ /* 0x000fc400078e00ff */
[----:B------:R-:W-:Y:S02]  /*0eb0*/  FFMA.FTZ R19, R19, R6, R4 ;  /* 0x0000000613137223 */ /* 0x000fe40000010004 */
[----:B------:R-:W0:Y:S04]  /*0ec0*/  SHFL.BFLY PT, R4, R5, 0x8, 0x1f ;  /* 0x0d001f0005047f89 */ /* 0x000e2800000e0000 */
[----:B------:R-:W1:Y:S01]  /*0ed0*/  SHFL.BFLY PT, R6, R19, 0x8, 0x1f ;  /* 0x0d001f0013067f89 */ /* 0x000e6200000e0000 */
[----:B0-----:R-:W-:Y:S01]  /*0ee0*/  FADD.FTZ R4, R5, R4 ;  /* 0x0000000405047221 */ /* 0x001fe20000010000 */
[----:B------:R-:W-:Y:S01]  /*0ef0*/  SHF.L.U32 R5, R51, 0xd, RZ ;  /* 0x0000000d33057819 */ /* 0x000fe200000006ff */
[----:B-1----:R-:W-:-:S03]  /*0f00*/  FADD.FTZ R8, R19, R6 ;  /* 0x0000000613087221 */ /* 0x002fc60000010000 */
[----:B------:R-:W0:Y:S04]  /*0f10*/  SHFL.BFLY PT, R7, R4, 0x4, 0x1f ;  /* 0x0c801f0004077f89 */ /* 0x000e2800000e0000 */
[----:B------:R-:W1:Y:S01]  /*0f20*/  SHFL.BFLY PT, R9, R8, 0x4, 0x1f ;  /* 0x0c801f0008097f89 */ /* 0x000e6200000e0000 */
[----:B0-----:R-:W-:Y:S01]  /*0f30*/  FADD.FTZ R7, R4, R7 ;  /* 0x0000000704077221 */ /* 0x001fe20000010000 */
[----:B------:R-:W-:Y:S01]  /*0f40*/  IADD3 R4, P2, R5, R14, RZ ;  /* 0x0000000e05047210 */ /* 0x000fe20007f5e0ff */
[----:B-1----:R-:W-:-:S03]  /*0f50*/  FADD.FTZ R10, R8, R9 ;  /* 0x00000009080a7221 */ /* 0x002fc60000010000 */
[----:B------:R-:W0:Y:S01]  /*0f60*/  SHFL.BFLY PT, R6, R7, 0x2, 0x1f ;  /* 0x0c401f0007067f89 */ /* 0x000e2200000e0000 */
[----:B------:R-:W-:-:S03]  /*0f70*/  SHF.R.S32.HI R8, RZ, 0x1f, R14 ;  /* 0x0000001fff087819 */ /* 0x000fc6000001140e */
[----:B------:R-:W1:Y:S01]  /*0f80*/  SHFL.BFLY PT, R9, R10, 0x2, 0x1f ;  /* 0x0c401f000a097f89 */ /* 0x000e6200000e0000 */
[----:B------:R-:W-:Y:S01]  /*0f90*/  LEA.HI.X.SX32 R5, R5, R8, 0x1, P2 ;  /* 0x0000000805057211 */ /* 0x000fe200010f0eff */
[----:B0-----:R-:W-:Y:S02]  /*0fa0*/  FADD.FTZ R6, R7, R6 ;  /* 0x0000000607067221 */ /* 0x001fe40000010000 */
[----:B-1----:R-:W-:-:S03]  /*0fb0*/  FADD.FTZ R11, R10, R9 ;  /* 0x000000090a0b7221 */ /* 0x002fc60000010000 */
[----:B------:R-:W0:Y:S01]  /*0fc0*/  SHFL.BFLY PT, R9, R6, 0x1, 0x1f ;  /* 0x0c201f0006097f89 */ /* 0x000e2200000e0000 */
[----:B------:R-:W-:-:S03]  /*0fd0*/  IMAD R10, R50, c[0x0][0x220], RZ ;  /* 0x00008800320a7a24 */ /* 0x000fc600078e02ff */
[----:B------:R-:W1:Y:S01]  /*0fe0*/  SHFL.BFLY PT, R12, R11, 0x1, 0x1f ;  /* 0x0c201f000b0c7f89 */ /* 0x000e6200000e0000 */
[----:B0-----:R-:W-:Y:S02]  /*0ff0*/  FADD.FTZ R13, R6, R9 ;  /* 0x00000009060d7221 */ /* 0x001fe40000010000 */
[----:B-1----:R-:W-:Y:S01]  /*1000*/  FADD.FTZ R12, R11, R12 ;  /* 0x0000000c0b0c7221 */ /* 0x002fe20000010000 */
[----:B------:R-:W-:Y:S05]  /*1010*/  @P1 BRA `(.L_x_430) ;  /* 0x0000012000001947 */ /* 0x000fea0003800000 */
[----:B------:R-:W-:Y:S01]  /*1020*/  SHF.R.S32.HI R3, RZ, 0x1f, R2 ;  /* 0x0000001fff037819 */ /* 0x000fe20000011402 */
[----:B------:R-:W-:Y:S01]  /*1030*/  IMAD R6, R50, c[0x0][0x1c8], RZ ;  /* 0x0000720032067a24 */ /* 0x000fe200078e02ff */
[----:B------:R-:W-:-:S03]  /*1040*/  ISETP.GE.AND P2, PT, R38, R57, PT ;  /* 0x000000392600720c */ /* 0x000fc60003f46270 */
[C---:B------:R-:W-:Y:S02]  /*1050*/  IMAD R9, R55.reuse, c[0x0][0x1cc], R6 ;  /* 0x0000730037097a24 */ /* 0x040fe400078e0206 */
[----:B------:R-:W-:-:S04]  /*1060*/  IMAD.WIDE.U32 R6, R55, c[0x0][0x1c8], R2 ;  /* 0x0000720037067a25 */ /* 0x000fc800078e0002 */
[----:B------:R-:W-:Y:S02]  /*1070*/  IMAD.IADD R7, R7, 0x1, R9 ;  /* 0x0000000107077824 */ /* 0x000fe400078e0209 */
[----:B------:R-:W-:Y:S02]  /*1080*/  IMAD R9, R52, c[0x0][0x1d0], RZ ;  /* 0x0000740034097a24 */ /* 0x000fe400078e02ff */
[----:B------:R-:W-:-:S04]  /*1090*/  IMAD.WIDE.U32 R6, R0, c[0x0][0x1d0], R6 ;  /* 0x0000740000067a25 */ /* 0x000fc800078e0006 */
[----:B------:R-:W-:Y:S01]  /*10a0*/  IMAD R9, R0, c[0x0][0x1d4], R9 ;  /* 0x0000750000097a24 */ /* 0x000fe200078e0209 */
[----:B------:R-:W-:-:S04]  /*10b0*/  IADD3 R8, P1, R38, R6, RZ ;  /* 0x0000000626087210 */ /* 0x000fc80007f3e0ff */
[----:B------:R-:W-:Y:S02]  /*10c0*/  IADD3.X R7, R39, R7, R9, P1, !PT ;  /* 0x0000000727077210 */ /* 0x000fe40000ffe409 */
[----:B------:R-:W-:Y:S02]  /*10d0*/  LEA R6, P3, R8, c[0x0][0x1b0], 0x2 ;  /* 0x00006c0008067a11 */ /* 0x000fe400078610ff */
[----:B------:R-:W-:Y:S02]  /*10e0*/  ISETP.GE.AND P1, PT, R54, R57, PT ;  /* 0x000000393600720c */ /* 0x000fe40003f26270 */
[----:B------:R-:W-:Y:S02]  /*10f0*/  LEA.HI.X R7, R8, c[0x0][0x1b4], R7, 0x2, P3 ;  /* 0x00006d0008077a11 */ /* 0x000fe400018f1407 */
[----:B------:R-:W-:Y:S02]  /*1100*/  FSEL R9, R13, RZ, !P2 ;  /* 0x000000ff0d097208 */ /* 0x000fe40005000000 */
[----:B------:R-:W-:-:S03]  /*1110*/  FSEL R11, R12, RZ, !P1 ;  /* 0x000000ff0c0b7208 */ /* 0x000fc60004800000 */
[----:B------:R0:W-:Y:S04]  /*1120*/  STG.E [R6.64], R9 ;  /* 0x0000000906007986 */ /* 0x0001e8000c101906 */
[----:B------:R0:W-:Y:S02]  /*1130*/  STG.E [R6.64+0x40], R11 ;  /* 0x0000400b06007986 */ /* 0x0001e4000c101906 */
.L_x_430:
[----:B------:R-:W-:Y:S05]  /*1140*/  BSYNC B0 ;  /* 0x0000000000007941 */ /* 0x000fea0003800000 */
.L_x_429:
[----:B------:R-:W-:Y:S01]  /*1150*/  UMOV UR4, 0x1f ;  /* 0x0000001f00047882 */ /* 0x000fe20000000000 */
[C---:B0-----:R-:W-:Y:S01]  /*1160*/  IMAD R7, R55.reuse, c[0x0][0x224], R10 ;  /* 0x0000890037077a24 */ /* 0x041fe200078e020a */
[----:B------:R-:W-:Y:S01]  /*1170*/  ULDC UR5, c[0x0][0x168] ;  /* 0x00005a0000057ab9 */ /* 0x000fe20000000800 */
[----:B------:R-:W-:Y:S01]  /*1180*/  IMAD.WIDE.U32 R4, R55, c[0x0][0x220], R4 ;  /* 0x0000880037047a25 */ /* 0x000fe200078e0004 */
[----:B------:R-:W-:Y:S01]  /*1190*/  UIADD3 UR4, UR4, UR5, URZ ;  /* 0x0000000504047290 */ /* 0x000fe2000fffe03f */
[----:B------:R-:W-:Y:S01]  /*11a0*/  ISETP.NE.U32.AND P1, PT, RZ, c[0x0][0x238], PT ;  /* 0x00008e00ff007a0c */ /* 0x000fe20003f25070 */
[----:B------:R-:W-:Y:S02]  /*11b0*/  BSSY B0, `(.L_x_431) ;  /* 0x0000021000007945 */ /* 0x000fe40003800000 */
[----:B------:R-:W-:Y:S01]  /*11c0*/  USHF.R.S32.HI UR5, URZ, 0x1f, UR4 ;  /* 0x0000001f3f057899 */ /* 0x000fe20008011404 */
[----:B------:R-:W-:Y:S01]  /*11d0*/  IADD3 R5, R5, R7, RZ ;  /* 0x0000000705057210 */ /* 0x000fe20007ffe0ff */
[----:B------:R-:W-:Y:S01]  /*11e0*/  IMAD R7, R52, c[0x0][0x228], RZ ;  /* 0x00008a0034077a24 */ /* 0x000fe200078e02ff */
[----:B------:R-:W-:Y:S01]  /*11f0*/  ISETP.NE.AND.EX P1, PT, RZ, c[0x0][0x23c], PT, P1 ;  /* 0x00008f00ff007a0c */ /* 0x000fe20003f25310 */
[----:B------:R-:W-:-:S02]  /*1200*/  ULEA.HI UR5, UR5, UR4, URZ, 0x5 ;  /* 0x0000000405057291 */ /* 0x000fc4000f8f283f */
[C---:B------:R-:W-:Y:S01]  /*1210*/  IMAD R7, R0.reuse, c[0x0][0x22c], R7 ;  /* 0x00008b0000077a24 */ /* 0x040fe200078e0207 */
[----:B------:R-:W-:Y:S01]  /*1220*/  ISETP.NE.OR P1, PT, R53, RZ, !P1 ;  /* 0x000000ff3500720c */ /* 0x000fe20004f25670 */
[----:B------:R-:W-:Y:S01]  /*1230*/  ULOP3.LUT UR5, UR5, 0xffffffe0, URZ, 0xc0, !UPT ;  /* 0xffffffe005057892 */ /* 0x000fe2000f8ec03f */
[----:B------:R-:W-:-:S04]  /*1240*/  IMAD.WIDE.U32 R4, R0, c[0x0][0x228], R4 ;  /* 0x00008a0000047a25 */ /* 0x000fc800078e0004 */
[----:B------:R-:W-:Y:S01]  /*1250*/  IMAD.IADD R5, R5, 0x1, R7 ;  /* 0x0000000105057824 */ /* 0x000fe200078e0207 */
[----:B------:R-:W-:Y:S02]  /*1260*/  IADD3 R6, -R2, UR5, RZ ;  /* 0x0000000502067c10 */ /* 0x000fe4000fffe1ff */
[C---:B------:R-:W-:Y:S02]  /*1270*/  LEA R8, P2, R4.reuse, c[0x0][0x208], 0x2 ;  /* 0x0000820004087a11 */ /* 0x040fe400078410ff */
[----:B------:R-:W-:Y:S02]  /*1280*/  ISETP.GE.OR P0, PT, R53, R6, P0 ;  /* 0x000000063500720c */ /* 0x000fe40000706670 */
[----:B------:R-:W-:-:S11]  /*1290*/  LEA.HI.X R9, R4, c[0x0][0x20c], R5, 0x2, P2 ;  /* 0x0000830004097a11 */ /* 0x000fd600010f1405 */
[----:B------:R-:W-:Y:S05]  /*12a0*/  @P0 BRA `(.L_x_432) ;  /* 0x0000011000000947 */ /* 0x000fea0003800000 */
[----:B------:R-:W-:Y:S01]  /*12b0*/  SHF.R.S32.HI R3, RZ, 0x1f, R53 ;  /* 0x0000001fff037819 */ /* 0x000fe20000011435 */
[----:B------:R-:W-:Y:S01]  /*12c0*/  IMAD R50, R50, c[0x0][0x1f8], RZ ;  /* 0x00007e0032327a24 */ /* 0x000fe200078e02ff */
[----:B------:R-:W-:Y:S01]  /*12d0*/  IADD3 R4, P0, R2, R53, RZ ;  /* 0x0000003502047210 */ /* 0x000fe20007f1e0ff */
[----:B------:R-:W-:Y:S02]  /*12e0*/  FMUL.FTZ R6, R58, 1.4426950216293334961 ;  /* 0x3fb8aa3b3a067820 */ /* 0x000fe40000410000 */
[----:B------:R-:W-:Y:S01]  /*12f0*/  IMAD R7, R55, c[0x0][0x1fc], R50 ;  /* 0x00007f0037077a24 */ /* 0x000fe200078e0232 */
[----:B------:R-:W-:Y:S02]  /*1300*/  LEA.HI.X.SX32 R5, R2, R3, 0x1, P0 ;  /* 0x0000000302057211 */ /* 0x000fe400000f0eff */
[----:B------:R-:W-:-:S03]  /*1310*/  FSETP.NEU.FTZ.AND P0, PT, R58, -INF , PT ;  /* 0xff8000003a00780b */ /* 0x000fc60003f1d000 */
[----:B------:R-:W-:-:S04]  /*1320*/  IMAD.WIDE.U32 R2, R55, c[0x0][0x1f8], R4 ;  /* 0x00007e0037027a25 */ /* 0x000fc800078e0004 */
[----:B------:R-:W-:Y:S01]  /*1330*/  IMAD R5, R52, c[0x0][0x200], RZ ;  /* 0x0000800034057a24 */ /* 0x000fe200078e02ff */
[----:B------:R-:W-:-:S03]  /*1340*/  IADD3 R3, R3, R7, RZ ;  /* 0x0000000703037210 */ /* 0x000fc60007ffe0ff */
[C---:B------:R-:W-:Y:S02]  /*1350*/  IMAD R5, R0.reuse, c[0x0][0x204], R5 ;  /* 0x0000810000057a24 */ /* 0x040fe400078e0205 */
[----:B------:R-:W-:-:S04]  /*1360*/  IMAD.WIDE.U32 R2, R0, c[0x0][0x200], R2 ;  /* 0x0000800000027a25 */ /* 0x000fc800078e0002 */
[----:B------:R-:W-:Y:S01]  /*1370*/  IMAD.IADD R3, R3, 0x1, R5 ;  /* 0x0000000103037824 */ /* 0x000fe200078e0205 */
[----:B------:R-:W-:-:S04]  /*1380*/  LEA R4, P2, R2, c[0x0][0x1f0], 0x2 ;  /* 0x00007c0002047a11 */ /* 0x000fc800078410ff */
[----:B------:R-:W-:Y:S02]  /*1390*/  LEA.HI.X R5, R2, c[0x0][0x1f4], R3, 0x2, P2 ;  /* 0x00007d0002057a11 */ /* 0x000fe400010f1403 */
[----:B------:R-:W-:-:S05]  /*13a0*/  FSEL R3, R6, RZ, P0 ;  /* 0x000000ff06037208 */ /* 0x000fca0000000000 */
[----:B------:R0:W-:Y:S02]  /*13b0*/  STG.E [R4.64], R3 ;  /* 0x0000000304007986 */ /* 0x0001e4000c101906 */
.L_x_432:
[----:B------:R-:W-:Y:S05]  /*13c0*/  BSYNC B0 ;  /* 0x0000000000007941 */ /* 0x000fea0003800000 */
.L_x_431:
[----:B------:R1:W-:Y:S04]  /*13d0*/  STG.E.128 [R8.64], RZ ;  /* 0x000000ff08007986 */ /* 0x0003e8000c101d06 */
[----:B------:R1:W-:Y:S04]  /*13e0*/  STG.E.128 [R8.64+0x1000], RZ ;  /* 0x001000ff08007986 */ /* 0x0003e8000c101d06 */
[----:B------:R1:W-:Y:S04]  /*13f0*/  STG.E.128 [R8.64+0x2000], RZ ;  /* 0x002000ff08007986 */ /* 0x0003e8000c101d06 */
[----:B------:R1:W-:Y:S04]  /*1400*/  STG.E.128 [R8.64+0x3000], RZ ;  /* 0x003000ff08007986 */ /* 0x0003e8000c101d06 */
[----:B------:R1:W-:Y:S04]  /*1410*/  STG.E.128 [R8.64+0x4000], RZ ;  /* 0x004000ff08007986 */ /* 0x0003e8000c101d06 */
[----:B------:R1:W-:Y:S04]  /*1420*/  STG.E.128 [R8.64+0x5000], RZ ;  /* 0x005000ff08007986 */ /* 0x0003e8000c101d06 */
[----:B------:R1:W-:Y:S04]  /*1430*/  STG.E.128 [R8.64+0x6000], RZ ;  /* 0x006000ff08007986 */ /* 0x0003e8000c101d06 */
[----:B------:R1:W-:Y:S01]  /*1440*/  STG.E.128 [R8.64+0x7000], RZ ;  /* 0x007000ff08007986 */ /* 0x0003e2000c101d06 */
[----:B------:R-:W-:Y:S05]  /*1450*/  @P1 EXIT ;  /* 0x000000000000194d */ /* 0x000fea0003800000 */
[----:B0-----:R-:W-:Y:S01]  /*1460*/  HFMA2.MMA R3, -RZ, RZ, 0, 2.384185791015625e-07 ;  /* 0x00000004ff037435 */ /* 0x001fe200000001ff */
[----:B------:R-:W-:-:S04]  /*1470*/  IMAD R0, R51, c[0x0][0x230], R0 ;  /* 0x00008c0033007a24 */ /* 0x000fc800078e0200 */
[----:B------:R-:W-:-:S05]  /*1480*/  IMAD R0, R0, c[0x0][0x170], R55 ;  /* 0x00005c0000007a24 */ /* 0x000fca00078e0237 */
[----:B------:R-:W-:-:S05]  /*1490*/  IMAD.WIDE R2, R0, R3, c[0x0][0x238] ;  /* 0x00008e0000027625 */ /* 0x000fca00078e0203 */
[----:B------:R-:W-:Y:S01]  /*14a0*/  STG.E [R2.64], RZ ;  /* 0x000000ff02007986 */ /* 0x000fe2000c101906 */
[----:B------:R-:W-:Y:S05]  /*14b0*/  EXIT ;  /* 0x000000000000794d */ /* 0x000fea0003800000 */
.L_x_433:
        /* <DEDUP_REMOVED lines=12> */
.L_x_1156:


//--------------------- .text._ZN7cutlass13device_kernelIN5flash19enable_sm80_to_sm89INS1_16FlashAttnBwdSm80INS1_25CollectiveMainloopBwdSm80ILi1ELi1EN4cute5tupleIJNS5_1CILi32EEENS7_ILi64EEENS7_ILi256EEEEEENS_10bfloat16_tEfNS_4arch4Sm80ELb1ELb0ELb1ELb1ELb0ELb0ELb0ELb0ELi2ELi2ELi2ELi1ELb1EEENS1_21CollectiveEpilogueBwdISB_SC_SE_Li256ELb1ELb0ELi4EEENS1_25SingleTileBwdLPTSchedulerILb1ELi64ELb0EEEEEEEEEvNT_6ParamsE --------------------------
	.section	.text._ZN7cutlass13device_kernelIN5flash19enable_sm80_to_sm89INS1_16FlashAttnBwdSm80INS1_25CollectiveMainloopBwdSm80ILi1ELi1EN4cute5tupleIJNS5_1CILi32EEENS7_ILi64EEENS7_ILi256EEEEEENS_10bfloat16_tEfNS_4arch4Sm80ELb1ELb0ELb1ELb1ELb0ELb0ELb0ELb0ELi2ELi2ELi2ELi1ELb1EEENS1_21CollectiveEpilogueBwdISB_SC_SE_Li256ELb1ELb0ELi4EEENS1_25SingleTileBwdLPTSchedulerILb1ELi64ELb0EEEEEEEEEvNT_6ParamsE,"ax",@progbits
	.sectioninfo	@"SHI_REGISTERS=255"
	.align	128
.text._ZN7cutlass13device_kernelIN5flash19enable_sm80_to_sm89INS1_16FlashAttnBwdSm80INS1_25CollectiveMainloopBwdSm80ILi1ELi1EN4cute5tupleIJNS5_1CILi32EEENS7_ILi64EEENS7_ILi256EEEEEENS_10bfloat16_tEfNS_4arch4Sm80ELb1ELb0ELb1ELb1ELb0ELb0ELb0ELb0ELi2ELi2ELi2ELi1ELb1EEENS1_21CollectiveEpilogueBwdISB_SC_SE_Li256ELb1ELb0ELi4EEENS1_25SingleTileBwdLPTSchedulerILb1ELi64ELb0EEEEEEEEEvNT_6ParamsE:
        .type           _ZN7cutlass13device_kernelIN5flash19enable_sm80_to_sm89INS1_16FlashAttnBwdSm80INS1_25CollectiveMainloopBwdSm80ILi1ELi1EN4cute5tupleIJNS5_1CILi32EEENS7_ILi64EEENS7_ILi256EEEEEENS_10bfloat16_tEfNS_4arch4Sm80ELb1ELb0ELb1ELb1ELb0ELb0ELb0ELb0ELi2ELi2ELi2ELi1ELb1EEENS1_21CollectiveEpilogueBwdISB_SC_SE_Li256ELb1ELb0ELi4EEENS1_25SingleTileBwdLPTSchedulerILb1ELi64ELb0EEEEEEEEEvNT_6ParamsE,@function
        .size           _ZN7cutlass13device_kernelIN5flash19enable_sm80_to_sm89INS1_16FlashAttnBwdSm80INS1_25CollectiveMainloopBwdSm80ILi1ELi1EN4cute5tupleIJNS5_1CILi32EEENS7_ILi64EEENS7_ILi256EEEEEENS_10bfloat16_tEfNS_4arch4Sm80ELb1ELb0ELb1ELb1ELb0ELb0ELb0ELb0ELi2ELi2ELi2ELi1ELb1EEENS1_21CollectiveEpilogueBwdISB_SC_SE_Li256ELb1ELb0ELi4EEENS1_25SingleTileBwdLPTSchedulerILb1ELi64ELb0EEEEEEEEEvNT_6ParamsE,(.L_x_1157 - _ZN7cutlass13device_kernelIN5flash19enable_sm80_to_sm89INS1_16FlashAttnBwdSm80INS1_25CollectiveMainloopBwdSm80ILi1ELi1EN4cute5tupleIJNS5_1CILi32EEENS7_ILi64EEENS7_ILi256EEEEEENS_10bfloat16_tEfNS_4arch4Sm80ELb1ELb0ELb1ELb1ELb0ELb0ELb0ELb0ELi2ELi2ELi2ELi1ELb1EEENS1_21CollectiveEpilogueBwdISB_SC_SE_Li256ELb1ELb0ELi4EEENS1_25SingleTileBwdLPTSchedulerILb1ELi64ELb0EEEEEEEEEvNT_6ParamsE)
        .other          _ZN7cutlass13device_kernelIN5flash19enable_sm80_to_sm89INS1_16FlashAttnBwdSm80INS1_25CollectiveMainloopBwdSm80ILi1ELi1EN4cute5tupleIJNS5_1CILi32EEENS7_ILi64EEENS7_ILi256EEEEEENS_10bfloat16_tEfNS_4arch4Sm80ELb1ELb0ELb1ELb1ELb0ELb0ELb0ELb0ELi2ELi2ELi2ELi1ELb1EEENS1_21CollectiveEpilogueBwdISB_SC_SE_Li256ELb1ELb0ELi4EEENS1_25SingleTileBwdLPTSchedulerILb1ELi64ELb0EEEEEEEEEvNT_6ParamsE,@"STO_CUDA_ENTRY STV_DEFAULT"
_ZN7cutlass13device_kernelIN5flash19enable_sm80_to_sm89INS1_16FlashAttnBwdSm80INS1_25CollectiveMainloopBwdSm80ILi1ELi1EN4cute5tupleIJNS5_1CILi32EEENS7_ILi64EEENS7_ILi256EEEEEENS_10bfloat16_tEfNS_4arch4Sm80ELb1ELb0ELb1ELb1ELb0ELb0ELb0ELb0ELi2ELi2ELi2ELi1ELb1EEENS1_21CollectiveEpilogueBwdISB_SC_SE_Li256ELb1ELb0ELi4EEENS1_25SingleTileBwdLPTSchedulerILb1ELi64ELb0EEEEEEEEEvNT_6ParamsE:
[----:B------:R-:W-:Y:S02]  /*0000*/  MOV R1, c[0x0][0x28] ;  /* 0x00000a0000017a02 */ /* 0x000fe40000000f00 */
[----:B------:R-:W1:Y:S01]  /*0010*/  S2R R84, SR_TID.X ;  /* 0x0000000000547919 */ /* 0x000e620000002100 */
[----:B------:R-:W2:Y:S01]  /*0020*/  S2UR UR4, SR_CTAID.X ;  /* 0x00000000000479c3 */ /* 0x000ea20000002500 */
[----:B------:R-:W-:Y:S01]  /*0030*/  ULDC.64 UR18, c[0x0][0x118] ;  /* 0x0000460000127ab9 */ /* 0x000fe20000000a00 */
[----:B------:R-:W-:Y:S02]  /*0040*/  IADD3 R1, R1, -0xc8, RZ ;  /* 0xffffff3801017810 */ /* 0x000fe40007ffe0ff */
[----:B-1----:R-:W-:-:S06]  /*0050*/  SHF.R.U32.HI R0, RZ, 0x5, R84 ;  /* 0x00000005ff007819 */ /* 0x002fcc0000011654 */
[----:B------:R-:W1:Y:S02]  /*0060*/  SHFL.IDX PT, R0, R0, RZ, 0x1f ;  /* 0x00001fff00007589 */ /* 0x000e6400000e0000 */
[----:B-1----:R-:W-:-:S13]  /*0070*/  ISETP.NE.AND P0, PT, R0, RZ, PT ;  /* 0x000000ff0000720c */ /* 0x002fda0003f05270 */
[----:B--2---:R-:W-:Y:S05]  /*0080*/  @!P0 BRA `(.L_x_434) ;  /* 0x000004a000008947 */ /* 0x004fea0003800000 */
[----:B------:R-:W-:Y:S02]  /*0090*/  ULDC.64 UR6, c[0x0][0x3b8] ;  /* 0x0000ee0000067ab9 */ /* 0x000fe40000000a00 */
[----:B------:R-:W-:Y:S02]  /*00a0*/  UISETP.NE.AND UP0, UPT, UR6, 0x1, UPT ;  /* 0x000000010600788c */ /* 0x000fe4000bf05270 */
[----:B------:R-:W-:Y:S02]  /*00b0*/  UIMAD.WIDE.U32 UR10, UR4, UR7, URZ ;  /* 0x00000007040a72a5 */ /* 0x000fe4000f8e003f */
[----:B------:R-:W-:Y:S02]  /*00c0*/  ULDC UR5, c[0x0][0x3c0] ;  /* 0x0000f00000057ab9 */ /* 0x000fe40000000800 */
[----:B------:R-:W-:-:S05]  /*00d0*/  UMOV UR8, UR4 ;  /* 0x0000000400087c82 */ /* 0x000fca0008000000 */
[----:B------:R-:W-:Y:S02]  /*00e0*/  @UP0 UMOV UR7, UR11 ;  /* 0x0000000b00070c82 */ /* 0x000fe40008000000 */
        /* <DEDUP_REMOVED lines=12> */
[----:B------:R-:W-:Y:S02]  /*01b0*/  @UP0 UMOV UR9, UR11 ;  /* 0x0000000b00090c82 */ /* 0x000fe40008000000 */
[----:B------:R-:W-:-:S04]  /*01c0*/  @UP0 USHF.R.U32.HI UR17, URZ, UR5, UR9 ;  /* 0x000000053f110299 */ /* 0x000fc80008011609 */
[----:B------:R-:W-:Y:S01]  /*01d0*/  UIMAD UR7, UR17, UR7, URZ ;  /* 0x00000007110772a4 */ /* 0x000fe2000f8e023f */
[----:B------:R-:W-:Y:S05]  /*01e0*/  BRA `(.L_x_436) ;  /* 0x0000008000007947 */ /* 0x000fea0003800000 */
.L_x_435:
[----:B------:R-:W-:Y:S02]  /*01f0*/  ULDC UR7, c[0x0][0x3ac] ;  /* 0x0000eb0000077ab9 */ /* 0x000fe40000000800 */
[----:B------:R-:W-:Y:S02]  /*0200*/  UISETP.NE.AND UP0, UPT, UR7, 0x1, UPT ;  /* 0x000000010700788c */ /* 0x000fe4000bf05270 */
[----:B------:R-:W-:Y:S02]  /*0210*/  ULDC.64 UR4, c[0x0][0x3b0] ;  /* 0x0000ec0000047ab9 */ /* 0x000fe40000000a00 */
[----:B------:R-:W-:Y:S02]  /*0220*/  UIMAD.WIDE.U32 UR10, UR6, UR4, URZ ;  /* 0x00000004060a72a5 */ /* 0x000fe4000f8e003f */
[----:B------:R-:W-:-:S05]  /*0230*/  UMOV UR17, UR6 ;  /* 0x0000000600117c82 */ /* 0x000fca0008000000 */
[----:B------:R-:W-:Y:S02]  /*0240*/  @UP0 UMOV UR9, UR11 ;  /* 0x0000000b00090c82 */ /* 0x000fe40008000000 */
[----:B------:R-:W-:-:S04]  /*0250*/  @UP0 USHF.R.U32.HI UR17, URZ, UR5, UR9 ;  /* 0x000000053f110299 */ /* 0x000fc80008011609 */
[----:B------:R-:W-:-:S04]  /*0260*/  UIMAD UR7, UR17, UR7, URZ ;  /* 0x00000007110772a4 */ /* 0x000fc8000f8e023f */
.L_x_436:
[----:B------:R-:W-:Y:S01]  /*0270*/  UIADD3 UR9, UR6, -UR7, URZ ;  /* 0x8000000706097290 */ /* 0x000fe2000fffe03f */
[----:B------:R-:W-:Y:S01]  /*0280*/  ISETP.NE.U32.AND P0, PT, RZ, c[0x0][0x3e0], PT ;  /* 0x0000f800ff007a0c */ /* 0x000fe20003f05070 */
[----:B------:R-:W-:Y:S02]  /*0290*/  ULDC.64 UR4, c[0x0][0x3a8] ;  /* 0x0000ea0000047ab9 */ /* 0x000fe40000000a00 */
[----:B------:R-:W-:Y:S01]  /*02a0*/  ULDC.64 UR6, c[0x0][0x3a0] ;  /* 0x0000e80000067ab9 */ /* 0x000fe20000000a00 */
[----:B------:R-:W-:Y:S01]  /*02b0*/  ISETP.NE.AND.EX P0, PT, RZ, c[0x0][0x3e4], PT, P0 ;  /* 0x0000f900ff007a0c */ /* 0x000fe20003f05300 */
[----:B------:R-:W-:Y:S02]  /*02c0*/  UISETP.NE.AND UP0, UPT, UR6, 0x1, UPT ;  /* 0x000000010600788c */ /* 0x000fe4000bf05270 */
[----:B------:R-:W-:-:S04]  /*02d0*/  UIMAD UR5, UR8, UR5, UR9 ;  /* 0x00000005080572a4 */ /* 0x000fc8000f8e0209 */
[----:B------:R-:W-:-:S03]  /*02e0*/  UIMAD.WIDE.U32 UR8, UR5, UR7, URZ ;  /* 0x00000007050872a5 */ /* 0x000fc6000f8e003f */
[----:B------:R-:W-:-:S04]  /*02f0*/  UMOV UR15, UR5 ;  /* 0x00000005000f7c82 */ /* 0x000fc80008000000 */
[----:B------:R-:W-:Y:S02]  /*0300*/  @UP0 UMOV UR7, UR9 ;  /* 0x0000000900070c82 */ /* 0x000fe40008000000 */
[----:B------:R-:W-:-:S04]  /*0310*/  @UP0 USHF.R.U32.HI UR15, URZ, UR4, UR7 ;  /* 0x000000043f0f0299 */ /* 0x000fc80008011607 */
[----:B------:R-:W-:-:S04]  /*0320*/  UIADD3 UR16, -UR15, URZ, URZ ;  /* 0x0000003f0f107290 */ /* 0x000fc8000fffe13f */
[----:B------:R-:W-:Y:S01]  /*0330*/  UIMAD UR16, UR16, UR6, UR5 ;  /* 0x00000006101072a4 */ /* 0x000fe2000f8e0205 */
[----:B------:R-:W-:Y:S05]  /*0340*/  @!P0 BRA `(.L_x_437) ;  /* 0x0000008000008947 */ /* 0x000fea0003800000 */
[----:B------:R-:W-:Y:S02]  /*0350*/  UMOV UR4, 0x4 ;  /* 0x0000000400047882 */ /* 0x000fe40000000000 */
[----:B------:R-:W-:Y:S02]  /*0360*/  ULDC.64 UR6, c[0x0][0x3e0] ;  /* 0x0000f80000067ab9 */ /* 0x000fe40000000a00 */
[----:B------:R-:W-:-:S06]  /*0370*/  UIMAD.WIDE UR4, UR15, UR4, UR6 ;  /* 0x000000040f0472a5 */ /* 0x000fcc000f8e0206 */
[----:B------:R-:W-:Y:S02]  /*0380*/  MOV R2, UR4 ;  /* 0x0000000400027c02 */ /* 0x000fe40008000f00 */
[----:B------:R-:W-:-:S05]  /*0390*/  MOV R3, UR5 ;  /* 0x0000000500037c02 */ /* 0x000fca0008000f00 */
[----:B------:R-:W2:Y:S02]  /*03a0*/  LDG.E R0, [R2.64] ;  /* 0x0000001202007981 */ /* 0x000ea4000c1e1900 */
[----:B--2---:R1:W2:Y:S02]  /*03b0*/  R2UR UR5, R0 ;  /* 0x00000000000573c2 */ /* 0x0042a400000e0000 */
[----:B-12---:R-:W-:Y:S05]  /*03c0*/  BRA `(.L_x_438) ;  /* 0x000000f000007947 */ /* 0x006fea0003800000 */
.L_x_437:
[----:B------:R-:W-:-:S04]  /*03d0*/  ISETP.NE.U32.AND P0, PT, RZ, c[0x0][0x3d8], PT ;  /* 0x0000f600ff007a0c */ /* 0x000fc80003f05070 */
[----:B------:R-:W-:-:S13]  /*03e0*/  ISETP.NE.AND.EX P0, PT, RZ, c[0x0][0x3dc], PT, P0 ;  /* 0x0000f700ff007a0c */ /* 0x000fda0003f05300 */
[----:B------:R-:W-:Y:S05]  /*03f0*/  @!P0 BRA `(.L_x_439) ;  /* 0x000000b000008947 */ /* 0x000fea0003800000 */
[----:B------:R-:W-:Y:S02]  /*0400*/  UMOV UR4, 0x4 ;  /* 0x0000000400047882 */ /* 0x000fe40000000000 */
[----:B------:R-:W-:Y:S02]  /*0410*/  ULDC.64 UR6, c[0x0][0x3d8] ;  /* 0x0000f60000067ab9 */ /* 0x000fe40000000a00 */
[----:B------:R-:W-:-:S06]  /*0420*/  UIMAD.WIDE UR4, UR15, UR4, UR6 ;  /* 0x000000040f0472a5 */ /* 0x000fcc000f8e0206 */
[----:B------:R-:W-:Y:S02]  /*0430*/  MOV R2, UR4 ;  /* 0x0000000400027c02 */ /* 0x000fe40008000f00 */
[----:B------:R-:W-:-:S05]  /*0440*/  MOV R3, UR5 ;  /* 0x0000000500037c02 */ /* 0x000fca0008000f00 */
[----:B------:R-:W2:Y:S04]  /*0450*/  LDG.E R4, [R2.64] ;  /* 0x0000001202047981 */ /* 0x000ea8000c1e1900 */
[----:B------:R-:W3:Y:S01]  /*0460*/  LDG.E R0, [R2.64+0x4] ;  /* 0x0000041202007981 */ /* 0x000ee2000c1e1900 */
[----:B--2---:R-:W1:Y:S08]  /*0470*/  R2UR UR5, R4 ;  /* 0x00000000040573c2 */ /* 0x004e7000000e0000 */
[----:B---3--:R-:W1:Y:S02]  /*0480*/  R2UR UR4, R0 ;  /* 0x00000000000473c2 */ /* 0x008e6400000e0000 */
[----:B-1----:R-:W-:Y:S01]  /*0490*/  UIADD3 UR5, -UR5, UR4, URZ ;  /* 0x0000000405057290 */ /* 0x002fe2000fffe13f */
[----:B------:R-:W-:Y:S05]  /*04a0*/  BRA `(.L_x_438) ;  /* 0x0000001000007947 */ /* 0x000fea0003800000 */
.L_x_439:
[----:B------:R-:W-:Y:S02]  /*04b0*/  ULDC UR5, c[0x0][0x3d4] ;  /* 0x0000f50000057ab9 */ /* 0x000fe40000000800 */
.L_x_438:
[----:B------:R-:W-:-:S04]  /*04c0*/  UIADD3 UR5, UR5, 0x3f, URZ ;  /* 0x0000003f05057890 */ /* 0x000fc8000fffe03f */
[----:B------:R-:W-:-:S04]  /*04d0*/  USHF.R.S32.HI UR4, URZ, 0x1f, UR5 ;  /* 0x0000001f3f047899 */ /* 0x000fc80008011405 */
[----:B------:R-:W-:-:S04]  /*04e0*/  ULEA.HI UR4, UR4, UR5, URZ, 0x6 ;  /* 0x0000000504047291 */ /* 0x000fc8000f8f303f */
[----:B------:R-:W-:-:S04]  /*04f0*/  USHF.R.S32.HI UR4, URZ, 0x6, UR4 ;  /* 0x000000063f047899 */ /* 0x000fc80008011404 */
[----:B------:R-:W-:-:S04]  /*0500*/  UISETP.GE.AND UP0, UPT, UR17, UR4, UPT ;  /* 0x000000041100728c */ /* 0x000fc8000bf06270 */
[----:B------:R-:W-:Y:S01]  /*0510*/  USEL UR15, UR15, 0xffffffff, !UP0 ;  /* 0xffffffff0f0f7887 */ /* 0x000fe2000c000000 */
[----:B------:R-:W-:Y:S05]  /*0520*/  BRA `(.L_x_440) ;  /* 0x0000049000007947 */ /* 0x000fea0003800000 */
.L_x_434:
        /* <DEDUP_REMOVED lines=22> */
.L_x_441:
        /* <DEDUP_REMOVED lines=8> */
.L_x_442:
        /* <DEDUP_REMOVED lines=22> */
.L_x_443:
        /* <DEDUP_REMOVED lines=14> */
.L_x_445:
[----:B------:R-:W-:Y:S02]  /*0950*/  ULDC UR5, c[0x0][0x3d4] ;  /* 0x0000f50000057ab9 */ /* 0x000fe40000000800 */
.L_x_444:
[----:B------:R-:W-:-:S04]  /*0960*/  UIADD3 UR5, UR5, 0x3f, URZ ;  /* 0x0000003f05057890 */ /* 0x000fc8000fffe03f */
[----:B------:R-:W-:-:S04]  /*0970*/  USHF.R.S32.HI UR4, URZ, 0x1f, UR5 ;  /* 0x0000001f3f047899 */ /* 0x000fc80008011405 */
[----:B------:R-:W-:-:S04]  /*0980*/  ULEA.HI UR4, UR4, UR5, URZ, 0x6 ;  /* 0x0000000504047291 */ /* 0x000fc8000f8f303f */
[----:B------:R-:W-:-:S04]  /*0990*/  USHF.R.S32.HI UR4, URZ, 0x6, UR4 ;  /* 0x000000063f047899 */ /* 0x000fc80008011404 */
[----:B------:R-:W-:-:S04]  /*09a0*/  UISETP.GE.AND UP0, UPT, UR17, UR4, UPT ;  /* 0x000000041100728c */ /* 0x000fc8000bf06270 */
[----:B------:R-:W-:-:S06]  /*09b0*/  USEL UR15, UR15, 0xffffffff, !UP0 ;  /* 0xffffffff0f0f7887 */ /* 0x000fcc000c000000 */
.L_x_440:
[----:B------:R-:W-:-:S13]  /*09c0*/  ISETP.LE.AND P0, PT, RZ, UR15, PT ;  /* 0x0000000fff007c0c */ /* 0x000fda000bf03270 */
[----:B------:R-:W-:Y:S05]  /*09d0*/  @!P0 EXIT ;  /* 0x000000000000894d */ /* 0x000fea0003800000 */
[----:B------:R-:W-:Y:S02]  /*09e0*/  ULDC.64 UR4, c[0x0][0x2c8] ;  /* 0x0000b20000047ab9 */ /* 0x000fe40000000a00 */
[----:B------:R-:W-:Y:S02]  /*09f0*/  UISETP.NE.U32.AND UP2, UPT, URZ, UR4, UPT ;  /* 0x000000043f00728c */ /* 0x000fe4000bf45070 */
[----:B------:R-:W-:Y:S02]  /*0a00*/  UMOV UR6, 0x4 ;  /* 0x0000000400067882 */ /* 0x000fe40000000000 */
[----:B------:R-:W-:Y:S02]  /*0a10*/  UISETP.NE.AND.EX UP2, UPT, URZ, UR5, UPT, UP2 ;  /* 0x000000053f00728c */ /* 0x000fe4000bf45320 */
[----:B------:R-:W-:Y:S02]  /*0a20*/  ULDC.64 UR8, c[0x0][0x2c8] ;  /* 0x0000b20000087ab9 */ /* 0x000fe40000000a00 */
[----:B------:R-:W-:-:S02]  /*0a30*/  UIMAD.WIDE UR8, UR15, UR6, UR8 ;  /* 0x000000060f0872a5 */ /* 0x000fc4000f8e0208 */
[----:B------:R-:W-:Y:S01]  /*0a40*/  PLOP3.LUT P0, PT, PT, PT, UP2, 0x80, 0x0 ;  /* 0x000000000000781c */ /* 0x000fe20003f0f028 */
[----:B------:R-:W-:Y:S02]  /*0a50*/  ULDC.64 UR4, c[0x0][0x2d8] ;  /* 0x0000b60000047ab9 */ /* 0x000fe40000000a00 */
[----:B------:R-:W-:Y:S01]  /*0a60*/  UISETP.NE.U32.AND UP0, UPT, URZ, UR4, UPT ;  /* 0x000000043f00728c */ /* 0x000fe2000bf05070 */
[----:B------:R-:W-:Y:S02]  /*0a70*/  IMAD.U32 R6, RZ, RZ, UR8 ;  /* 0x00000008ff067e24 */ /* 0x000fe4000f8e00ff */
[----:B------:R-:W-:Y:S01]  /*0a80*/  IMAD.U32 R7, RZ, RZ, UR9 ;  /* 0x00000009ff077e24 */ /* 0x000fe2000f8e00ff */
[----:B------:R-:W-:-:S06]  /*0a90*/  UISETP.NE.AND.EX UP0, UPT, URZ, UR5, UPT, UP0 ;  /* 0x000000053f00728c */ /* 0x000fcc000bf05300 */
[----:B------:R-:W2:Y:S01]  /*0aa0*/  @P0 LDG.E R4, [R6.64] ;  /* 0x0000001206040981 */ /* 0x000ea2000c1e1900 */
[----:B------:R-:W-:Y:S01]  /*0ab0*/  ULDC.64 UR4, c[0x0][0x2d8] ;  /* 0x0000b60000047ab9 */ /* 0x000fe20000000a00 */
[----:B------:R-:W-:-:S03]  /*0ac0*/  PLOP3.LUT P1, PT, PT, PT, UP0, 0x80, 0x0 ;  /* 0x000000000000781c */ /* 0x000fc60003f2f008 */
[----:B------:R-:W-:-:S06]  /*0ad0*/  @UP0 UIMAD.WIDE UR4, UR15, UR6, UR4 ;  /* 0x000000060f0402a5 */ /* 0x000fcc000f8e0204 */
[----:B------:R-:W-:Y:S01]  /*0ae0*/  MOV R2, UR4 ;  /* 0x0000000400027c02 */ /* 0x000fe20008000f00 */
[----:B------:R-:W-:Y:S01]  /*0af0*/  IMAD.U32 R3, RZ, RZ, UR5 ;  /* 0x00000005ff037e24 */ /* 0x000fe2000f8e00ff */
[----:B------:R-:W-:Y:S02]  /*0b00*/  ULDC.64 UR4, c[0x0][0x2d0] ;  /* 0x0000b40000047ab9 */ /* 0x000fe40000000a00 */
[----:B------:R-:W-:Y:S01]  /*0b10*/  UISETP.NE.U32.AND UP1, UPT, URZ, UR4, UPT ;  /* 0x000000043f00728c */ /* 0x000fe2000bf25070 */
[----:B------:R-:W-:Y:S01]  /*0b20*/  MOV R13, RZ ;  /* 0x000000ff000d7202 */ /* 0x000fe20000000f00 */
[----:B------:R1:W3:Y:S01]  /*0b30*/  @P1 LDG.E R0, [R2.64] ;  /* 0x0000001202001981 */ /* 0x0002e2000c1e1900 */
[----:B------:R-:W-:Y:S01]  /*0b40*/  IMAD.MOV.U32 R8, RZ, RZ, RZ ;  /* 0x000000ffff087224 */ /* 0x000fe200078e00ff */
[----:B------:R-:W-:-:S03]  /*0b50*/  UISETP.NE.AND.EX UP1, UPT, URZ, UR5, UPT, UP1 ;  /* 0x000000053f00728c */ /* 0x000fc6000bf25310 */
[----:B------:R-:W-:Y:S01]  /*0b60*/  ULDC.64 UR4, c[0x0][0x2d0] ;  /* 0x0000b40000047ab9 */ /* 0x000fe20000000a00 */
[----:B------:R4:W5:Y:S01]  /*0b70*/  @P0 LDG.E R13, [R6.64] ;  /* 0x00000012060d0981 */ /* 0x000962000c1e1900 */
[----:B------:R-:W-:Y:S01]  /*0b80*/  UIMAD.WIDE UR4, UR15, UR6, UR4 ;  /* 0x000000060f0472a5 */ /* 0x000fe2000f8e0204 */
[----:B------:R-:W-:-:S05]  /*0b90*/  PLOP3.LUT P2, PT, PT, PT, UP1, 0x80, 0x0 ;  /* 0x000000000000781c */ /* 0x000fca0003f4f018 */
[----:B-1----:R-:W-:Y:S01]  /*0ba0*/  MOV R2, UR4 ;  /* 0x0000000400027c02 */ /* 0x002fe20008000f00 */
[----:B------:R-:W-:-:S07]  /*0bb0*/  IMAD.U32 R3, RZ, RZ, UR5 ;  /* 0x00000005ff037e24 */ /* 0x000fce000f8e00ff */
[----:B------:R4:W5:Y:S01]  /*0bc0*/  @P2 LDG.E R8, [R2.64] ;  /* 0x0000001202082981 */ /* 0x000962000c1e1900 */
[----:B------:R-:W-:Y:S02]  /*0bd0*/  ULDC UR14, c[0x0][0x168] ;  /* 0x00005a00000e7ab9 */ /* 0x000fe40000000800 */
[----:B------:R-:W-:Y:S02]  /*0be0*/  UMOV UR7, URZ ;  /* 0x0000003f00077c82 */ /* 0x000fe40008000000 */
[----:B------:R-:W-:Y:S01]  /*0bf0*/  ULDC UR13, c[0x0][0x198] ;  /* 0x00006600000d7ab9 */ /* 0x000fe20000000800 */
[----:B--2---:R-:W1:Y:S02]  /*0c00*/  @P0 R2UR UR5, R4 ;  /* 0x00000000040503c2 */ /* 0x004e6400000e0000 */
[----:B-1----:R-:W-:-:S04]  /*0c10*/  @UP2 ULEA UR5, UR15, UR5, 0x5 ;  /* 0x000000050f052291 */ /* 0x002fc8000f8e283f */
[----:B------:R-:W-:-:S04]  /*0c20*/  @UP2 USHF.R.S32.HI UR4, URZ, 0x1f, UR5 ;  /* 0x0000001f3f042899 */ /* 0x000fc80008011405 */
[----:B------:R-:W-:Y:S01]  /*0c30*/  @UP2 ULEA.HI UR4, UR4, UR5, URZ, 0x5 ;  /* 0x0000000504042291 */ /* 0x000fe2000f8f283f */
[----:B---3--:R4:W1:Y:S03]  /*0c40*/  @P1 R2UR UR14, R0 ;  /* 0x00000000000e13c2 */ /* 0x00886600000e0000 */
[----:B------:R-:W-:Y:S01]  /*0c50*/  @UP2 ULOP3.LUT UR7, UR4, 0xffffffe0, URZ, 0xc0, !UPT ;  /* 0xffffffe004072892 */ /* 0x000fe2000f8ec03f */
[----:B-1--4-:R-:W-:Y:S06]  /*0c60*/  @P1 BRA `(.L_x_446) ;  /* 0x0000006000001947 */ /* 0x012fec0003800000 */
[----:B------:R-:W-:Y:S05]  /*0c70*/  @!P0 BRA `(.L_x_446) ;  /* 0x0000005000008947 */ /* 0x000fea0003800000 */
[----:B------:R-:W2:Y:S04]  /*0c80*/  LDG.E R4, [R6.64] ;  /* 0x0000001206047981 */ /* 0x000ea8000c1e1900 */
[----:B------:R-:W3:Y:S01]  /*0c90*/  LDG.E R0, [R6.64+0x4] ;  /* 0x0000041206007981 */ /* 0x000ee2000c1e1900 */
[----:B--2---:R-:W1:Y:S08]  /*0ca0*/  R2UR UR14, R4 ;  /* 0x00000000040e73c2 */ /* 0x004e7000000e0000 */
[----:B---3--:R-:W1:Y:S02]  /*0cb0*/  R2UR UR4, R0 ;  /* 0x00000000000473c2 */ /* 0x008e6400000e0000 */
[----:B-1----:R-:W-:-:S06]  /*0cc0*/  UIADD3 UR14, -UR14, UR4, URZ ;  /* 0x000000040e0e7290 */ /* 0x002fcc000fffe13f */
.L_x_446:
[----:B------:R-:W-:-:S04]  /*0cd0*/  ISETP.NE.U32.AND P0, PT, RZ, c[0x0][0x2e0], PT ;  /* 0x0000b800ff007a0c */ /* 0x000fc80003f05070 */
[----:B------:R-:W-:-:S13]  /*0ce0*/  ISETP.NE.AND.EX P0, PT, RZ, c[0x0][0x2e4], PT, P0 ;  /* 0x0000b900ff007a0c */ /* 0x000fda0003f05300 */
[----:B------:R-:W-:Y:S05]  /*0cf0*/  @!P0 BRA `(.L_x_447) ;  /* 0x0000007000008947 */ /* 0x000fea0003800000 */
[----:B------:R-:W-:Y:S02]  /*0d00*/  ULDC.64 UR4, c[0x0][0x2e0] ;  /* 0x0000b80000047ab9 */ /* 0x000fe40000000a00 */
[----:B------:R-:W-:-:S06]  /*0d10*/  UIMAD.WIDE UR4, UR15, UR6, UR4 ;  /* 0x000000060f0472a5 */ /* 0x000fcc000f8e0204 */
[----:B------:R-:W-:Y:S02]  /*0d20*/  MOV R2, UR4 ;  /* 0x0000000400027c02 */ /* 0x000fe40008000f00 */
[----:B------:R-:W-:-:S05]  /*0d30*/  MOV R3, UR5 ;  /* 0x0000000500037c02 */ /* 0x000fca0008000f00 */
[----:B------:R-:W2:Y:S02]  /*0d40*/  LDG.E R0, [R2.64] ;  /* 0x0000001202007981 */ /* 0x000ea4000c1e1900 */
[----:B--2---:R1:W2:Y:S02]  /*0d50*/  R2UR UR13, R0 ;  /* 0x00000000000d73c2 */ /* 0x0042a400000e0000 */
[----:B-12---:R-:W-:Y:S05]  /*0d60*/  BRA `(.L_x_448) ;  /* 0x0000006000007947 */ /* 0x006fea0003800000 */
.L_x_447:
[----:B------:R-:W-:Y:S05]  /*0d70*/  @!P2 BRA `(.L_x_448) ;  /* 0x000000500000a947 */ /* 0x000fea0003800000 */
[----:B------:R1:W2:Y:S04]  /*0d80*/  LDG.E R0, [R2.64] ;  /* 0x0000001202007981 */ /* 0x0002a8000c1e1900 */
[----:B-1----:R-:W3:Y:S01]  /*0d90*/  LDG.E R2, [R2.64+0x4] ;  /* 0x0000041202027981 */ /* 0x002ee2000c1e1900 */
[----:B--2---:R-:W1:Y:S08]  /*0da0*/  R2UR UR13, R0 ;  /* 0x00000000000d73c2 */ /* 0x004e7000000e0000 */
[----:B---3--:R-:W1:Y:S02]  /*0db0*/  R2UR UR4, R2 ;  /* 0x00000000020473c2 */ /* 0x008e6400000e0000 */
[----:B-1----:R-:W-:-:S06]  /*0dc0*/  UIADD3 UR13, -UR13, UR4, URZ ;  /* 0x000000040d0d7290 */ /* 0x002fcc000fffe13f */
.L_x_448:
[----:B------:R-:W-:Y:S01]  /*0dd0*/  USHF.L.U32 UR9, UR17, 0x6, URZ ;  /* 0x0000000611097899 */ /* 0x000fe2000800063f */
[----:B------:R-:W-:Y:S01]  /*0de0*/  PLOP3.LUT P0, PT, PT, PT, PT, 0x80, 0x0 ;  /* 0x000000000000781c */ /* 0x000fe20003f0f070 */
[----:B------:R-:W-:Y:S01]  /*0df0*/  ULDC UR4, c[0x0][0x2a4] ;  /* 0x0000a90000047ab9 */ /* 0x000fe20000000800 */
[----:B------:R-:W-:Y:S01]  /*0e00*/  CS2R R142, SRZ ;  /* 0x00000000008e7805 */ /* 0x000fe2000001ff00 */
[----:B------:R-:W-:Y:S01]  /*0e10*/  UIADD3 UR6, UR9, UR14, -UR13 ;  /* 0x0000000e09067290 */ /* 0x000fe2000fffe80d */
[----:B------:R-:W-:Y:S01]  /*0e20*/  CS2R R140, SRZ ;  /* 0x00000000008c7805 */ /* 0x000fe2000001ff00 */
[----:B------:R-:W-:Y:S01]  /*0e30*/  UIADD3 UR5, UR14, 0x1f, URZ ;  /* 0x0000001f0e057890 */ /* 0x000fe2000fffe03f */
[----:B------:R-:W-:Y:S01]  /*0e40*/  CS2R R146, SRZ ;  /* 0x0000000000927805 */ /* 0x000fe2000001ff00 */
[----:B------:R-:W-:Y:S01]  /*0e50*/  UIADD3 UR4, UR6, -UR4, URZ ;  /* 0x8000000406047290 */ /* 0x000fe2000fffe03f */
[----:B------:R-:W-:Y:S01]  /*0e60*/  CS2R R144, SRZ ;  /* 0x0000000000907805 */ /* 0x000fe2000001ff00 */
[----:B------:R-:W-:Y:S01]  /*0e70*/  CS2R R6, SRZ ;  /* 0x0000000000067805 */ /* 0x000fe2000001ff00 */
[----:B------:R-:W-:Y:S01]  /*0e80*/  IMAD.MOV.U32 R138, RZ, RZ, RZ ;  /* 0x000000ffff8a7224 */ /* 0x000fe200078e00ff */
[----:B------:R-:W-:Y:S01]  /*0e90*/  USHF.R.S32.HI UR23, URZ, 0x1f, UR4 ;  /* 0x0000001f3f177899 */ /* 0x000fe20008011404 */
[----:B------:R-:W-:Y:S01]  /*0ea0*/  CS2R R136, SRZ ;  /* 0x0000000000887805 */ /* 0x000fe2000001ff00 */
[----:B------:R-:W-:Y:S01]  /*0eb0*/  IMAD.MOV.U32 R9, RZ, RZ, RZ ;  /* 0x000000ffff097224 */ /* 0x000fe200078e00ff */
[----:B------:R-:W-:Y:S01]  /*0ec0*/  MOV R134, RZ ;  /* 0x000000ff00867202 */ /* 0x000fe20000000f00 */
[----:B------:R-:W-:Y:S01]  /*0ed0*/  ULEA.HI UR23, UR23, UR4, URZ, 0x5 ;  /* 0x0000000417177291 */ /* 0x000fe2000f8f283f */
[----:B------:R-:W-:Y:S01]  /*0ee0*/  CS2R R10, SRZ ;  /* 0x00000000000a7805 */ /* 0x000fe2000001ff00 */
[----:B------:R-:W-:Y:S01]  /*0ef0*/  USHF.R.S32.HI UR4, URZ, 0x1f, UR5 ;  /* 0x0000001f3f047899 */ /* 0x000fe20008011405 */
[----:B------:R-:W-:Y:S01]  /*0f00*/  IMAD.MOV.U32 R132, RZ, RZ, RZ ;  /* 0x000000ffff847224 */ /* 0x000fe200078e00ff */
[----:B------:R-:W-:Y:S01]  /*0f10*/  USHF.R.S32.HI UR23, URZ, 0x5, UR23 ;  /* 0x000000053f177899 */ /* 0x000fe20008011417 */
[----:B------:R-:W-:Y:S01]  /*0f20*/  MOV R126, RZ ;  /* 0x000000ff007e7202 */ /* 0x000fe20000000f00 */
[----:B------:R-:W-:Y:S01]  /*0f30*/  ULEA.HI UR4, UR4, UR5, URZ, 0x5 ;  /* 0x0000000504047291 */ /* 0x000fe2000f8f283f */
[----:B------:R-:W-:Y:S01]  /*0f40*/  IMAD.MOV.U32 R12, RZ, RZ, RZ ;  /* 0x000000ffff0c7224 */ /* 0x000fe200078e00ff */
[----:B------:R-:W-:Y:S01]  /*0f50*/  UISETP.LT.AND UP0, UPT, URZ, UR23, UPT ;  /* 0x000000173f00728c */ /* 0x000fe2000bf01270 */
[----:B------:R-:W-:Y:S01]  /*0f60*/  MOV R124, RZ ;  /* 0x000000ff007c7202 */ /* 0x000fe20000000f00 */
[----:B------:R-:W-:Y:S01]  /*0f70*/  USHF.R.S32.HI UR10, URZ, 0x5, UR4 ;  /* 0x000000053f0a7899 */ /* 0x000fe20008011404 */
[----:B------:R-:W-:Y:S01]  /*0f80*/  CS2R R130, SRZ ;  /* 0x0000000000827805 */ /* 0x000fe2000001ff00 */
[----:B------:R-:W-:Y:S01]  /*0f90*/  USEL UR23, URZ, UR23, !UP0 ;  /* 0x000000173f177287 */ /* 0x000fe2000c000000 */
[----:B------:R-:W-:Y:S01]  /*0fa0*/  CS2R R14, SRZ ;  /* 0x00000000000e7805 */ /* 0x000fe2000001ff00 */
[----:B------:R-:W-:Y:S01]  /*0fb0*/  IMAD.MOV.U32 R128, RZ, RZ, RZ ;  /* 0x000000ffff807224 */ /* 0x000fe200078e00ff */
[----:B------:R-:W-:Y:S01]  /*0fc0*/  MOV R122, RZ ;  /* 0x000000ff007a7202 */ /* 0x000fe20000000f00 */
[----:B------:R-:W-:Y:S01]  /*0fd0*/  UISETP.GT.AND UP0, UPT, UR10, UR23, UPT ;  /* 0x000000170a00728c */ /* 0x000fe2000bf04270 */
[----:B------:R-:W-:Y:S01]  /*0fe0*/  CS2R R16, SRZ ;  /* 0x0000000000107805 */ /* 0x000fe2000001ff00 */
[----:B------:R-:W-:Y:S01]  /*0ff0*/  IMAD.MOV.U32 R120, RZ, RZ, RZ ;  /* 0x000000ffff787224 */ /* 0x000fe200078e00ff */
[----:B------:R-:W-:Y:S01]  /*1000*/  MOV R118, RZ ;  /* 0x000000ff00767202 */ /* 0x000fe20000000f00 */
[----:B------:R-:W-:Y:S01]  /*1010*/  CS2R R18, SRZ ;  /* 0x0000000000127805 */ /* 0x000fe2000001ff00 */
[----:B------:R-:W-:Y:S01]  /*1020*/  IMAD.MOV.U32 R116, RZ, RZ, RZ ;  /* 0x000000ffff747224 */ /* 0x000fe200078e00ff */
[----:B------:R-:W-:Y:S01]  /*1030*/  PLOP3.LUT P1, PT, PT, PT, UP0, 0x80, 0x0 ;  /* 0x000000000000781c */ /* 0x000fe20003f2f008 */
[----:B------:R-:W-:Y:S01]  /*1040*/  CS2R R108, SRZ ;  /* 0x00000000006c7805 */ /* 0x000fe2000001ff00 */
[----:B------:R-:W-:Y:S01]  /*1050*/  MOV R110, RZ ;  /* 0x000000ff006e7202 */ /* 0x000fe20000000f00 */
        /* <DEDUP_REMOVED lines=47> */
[----:B------:R-:W-:Y:S01]  /*1350*/  USHF.L.U32 UR4, UR7, 0x8, URZ ;  /* 0x0000000807047899 */ /* 0x000fe2000800063f */
[C---:B------:R-:W-:Y:S01]  /*1360*/  IMAD.SHL.U32 R3, R84.reuse, 0x4, RZ ;  /* 0x0000000454037824 */ /* 0x040fe200078e00ff */
[----:B------:R-:W-:Y:S01]  /*1370*/  USHF.R.S32.HI UR6, URZ, 0x1f, UR7 ;  /* 0x0000001f3f067899 */ /* 0x000fe20008011407 */
[--C-:B------:R-:W-:Y:S01]  /*1380*/  SHF.R.S32.HI R5, RZ, 0x1f, R84.reuse ;  /* 0x0000001fff057819 */ /* 0x100fe20000011454 */
[----:B------:R-:W-:Y:S01]  /*1390*/  IMAD.U32 R6, RZ, RZ, UR16 ;  /* 0x00000010ff067e24 */ /* 0x000fe2000f8e00ff */
[----:B------:R-:W-:Y:S01]  /*13a0*/  SHF.R.S32.HI R35, RZ, 0x1f, R84 ;  /* 0x0000001fff237819 */ /* 0x000fe20000011454 */
[----:B------:R-:W-:Y:S01]  /*13b0*/  IMAD.U32 R0, RZ, RZ, UR4 ;  /* 0x00000004ff007e24 */ /* 0x000fe2000f8e00ff */
[----:B------:R-:W-:Y:S01]  /*13c0*/  IADD3 R4, P0, R84, UR4, RZ ;  /* 0x0000000454047c10 */ /* 0x000fe2000ff1e0ff */
[----:B------:R-:W-:Y:S01]  /*13d0*/  ULDC.64 UR4, c[0x0][0x248] ;  /* 0x0000920000047ab9 */ /* 0x000fe20000000a00 */
[C---:B------:R-:W-:Y:S01]  /*13e0*/  IADD3 R2, P1, R3.reuse, UR7, RZ ;  /* 0x0000000703027c10 */ /* 0x040fe2000ff3e0ff */
[----:B------:R-:W-:Y:S01]  /*13f0*/  UISETP.NE.AND UP0, UPT, UR4, 0x1, UPT ;  /* 0x000000010400788c */ /* 0x000fe2000bf05270 */
[----:B------:R-:W-:Y:S01]  /*1400*/  LEA.HI.X.SX32 R5, R0, R5, 0x1, P0 ;  /* 0x0000000500057211 */ /* 0x000fe200000f0eff */
[----:B------:R-:W-:Y:S01]  /*1410*/  IMAD.U32 R0, RZ, RZ, UR16 ;  /* 0x00000010ff007e24 */ /* 0x000fe2000f8e00ff */
[----:B------:R-:W-:Y:S01]  /*1420*/  LEA.HI.X.SX32 R3, R3, UR6, 0x1, P1 ;  /* 0x0000000603037c11 */ /* 0x000fe200088f0eff */
[----:B------:R-:W-:Y:S01]  /*1430*/  UIMAD.WIDE.U32 UR24, UR16, UR5, URZ ;  /* 0x00000005101872a5 */ /* 0x000fe2000f8e003f */
[CC--:B------:R-:W-:Y:S01]  /*1440*/  LEA.HI R37, R35.reuse, R84.reuse, RZ, 0x3 ;  /* 0x0000005423257211 */ /* 0x0c0fe200078f18ff */
[----:B------:R-:W-:Y:S01]  /*1450*/  IMAD.WIDE.U32 R26, R0, c[0x0][0x238], R4 ;  /* 0x00008e00001a7a25 */ /* 0x000fe200078e0004 */
[----:B------:R-:W-:Y:S01]  /*1460*/  ULDC UR6, c[0x0][0x250] ;  /* 0x0000940000067ab9 */ /* 0x000fe20000000800 */
[CC--:B------:R-:W-:Y:S01]  /*1470*/  LEA.HI R39, R35.reuse, R84.reuse, RZ, 0x4 ;  /* 0x0000005423277211 */ /* 0x0c0fe200078f20ff */
[----:B------:R-:W-:Y:S01]  /*1480*/  UMOV UR21, UR16 ;  /* 0x0000001000157c82 */ /* 0x000fe20008000000 */
[----:B------:R-:W-:Y:S01]  /*1490*/  IMAD.WIDE.U32 R30, R6, c[0x0][0x270], R2 ;  /* 0x00009c00061e7a25 */ /* 0x000fe200078e0002 */
[----:B------:R-:W-:Y:S01]  /*14a0*/  SHF.R.S32.HI R41, RZ, 0x3, R37 ;  /* 0x00000003ff297819 */ /* 0x000fe20000011425 */
[----:B------:R-:W-:Y:S01]  /*14b0*/  @UP0 USHF.R.U32.HI UR21, URZ, UR6, UR25 ;  /* 0x000000063f150299 */ /* 0x000fe20008011619 */
[----:B------:R-:W-:Y:S01]  /*14c0*/  LEA.HI R25, R35, R84, RZ, 0x2 ;  /* 0x0000005423197211 */ /* 0x000fe200078f10ff */
[----:B------:R-:W-:Y:S01]  /*14d0*/  IMAD.WIDE.U32 R28, R0, c[0x0][0x288], R2 ;  /* 0x0000a200001c7a25 */ /* 0x000fe200078e0002 */
[----:B------:R-:W-:Y:S01]  /*14e0*/  LOP3.LUT R2, R37, 0xfffffff8, RZ, 0xc0, !PT ;  /* 0xfffffff825027812 */ /* 0x000fe200078ec0ff */
[----:B------:R-:W-:Y:S01]  /*14f0*/  USHF.R.S32.HI UR20, URZ, 0x1f, UR21 ;  /* 0x0000001f3f147899 */ /* 0x000fe20008011415 */
[----:B------:R-:W-:Y:S01]  /*1500*/  SHF.R.S32.HI R0, RZ, 0x1f, R41 ;  /* 0x0000001fff007819 */ /* 0x000fe20000011429 */
[----:B------:R-:W-:Y:S01]  /*1510*/  ULDC.64 UR4, c[0x0][0x1e0] ;  /* 0x0000780000047ab9 */ /* 0x000fe20000000a00 */
[C---:B-----5:R-:W-:Y:S01]  /*1520*/  IADD3 R14, P1, R41.reuse, R13, RZ ;  /* 0x0000000d290e7210 */ /* 0x060fe20007f3e0ff */
[----:B------:R-:W-:Y:S01]  /*1530*/  IMAD.IADD R20, R84, 0x1, -R2 ;  /* 0x0000000154147824 */ /* 0x000fe200078e0a02 */
[----:B------:R-:W-:Y:S01]  /*1540*/  IADD3 R6, P0, R41, R8, RZ ;  /* 0x0000000829067210 */ /* 0x000fe20007f1e0ff */
[----:B------:R-:W-:Y:S01]  /*1550*/  UIMAD UR4, UR20, UR4, URZ ;  /* 0x00000004140472a4 */ /* 0x000fe2000f8e023f */
[-C--:B------:R-:W-:Y:S01]  /*1560*/  LEA.HI.X.SX32 R13, R13, R0.reuse, 0x1, P1 ;  /* 0x000000000d0d7211 */ /* 0x080fe200008f0eff */
[----:B------:R-:W-:Y:S01]  /*1570*/  IMAD.SHL.U32 R16, R20, 0x8, RZ ;  /* 0x0000000814107824 */ /* 0x000fe200078e00ff */
[----:B------:R-:W-:Y:S01]  /*1580*/  LEA.HI.X.SX32 R7, R8, R0, 0x1, P0 ;  /* 0x0000000008077211 */ /* 0x000fe200000f0eff */
[----:B------:R-:W-:Y:S01]  /*1590*/  IMAD.U32 R4, RZ, RZ, UR21 ;  /* 0x00000015ff047e24 */ /* 0x000fe2000f8e00ff */
[----:B------:R-:W-:Y:S01]  /*15a0*/  SHF.R.S32.HI R8, RZ, 0x4, R39 ;  /* 0x00000004ff087819 */ /* 0x000fe20000011427 */
[----:B------:R-:W-:Y:S01]  /*15b0*/  UIMAD UR6, UR21, UR5, UR4 ;  /* 0x00000005150672a4 */ /* 0x000fe2000f8e0204 */
[--C-:B------:R-:W-:Y:S01]  /*15c0*/  SHF.R.S32.HI R9, RZ, 0x2, R25.reuse ;  /* 0x00000002ff097819 */ /* 0x100fe20000011419 */
[----:B------:R-:W-:Y:S01]  /*15d0*/  USHF.R.S32.HI UR11, URZ, 0x1f, UR15 ;  /* 0x0000001f3f0b7899 */ /* 0x000fe2000801140f */
[----:B------:R-:W-:Y:S01]  /*15e0*/  SHF.R.S32.HI R0, RZ, 0x1f, R25 ;  /* 0x0000001fff007819 */ /* 0x000fe20000011419 */
[----:B------:R-:W-:Y:S01]  /*15f0*/  USEL UR12, UR15, URZ, !UP1 ;  /* 0x0000003f0f0c7287 */ /* 0x000fe2000c800000 */
[----:B------:R-:W-:Y:S01]  /*1600*/  LEA.HI R5, R39, R8, RZ, 0x1 ;  /* 0x0000000827057211 */ /* 0x000fe200078f08ff */
[----:B------:R-:W-:Y:S01]  /*1610*/  USEL UR8, UR11, URZ, !UP1 ;  /* 0x0000003f0b087287 */ /* 0x000fe2000c800000 */
[----:B------:R-:W-:Y:S01]  /*1620*/  LEA.HI R0, R0, R9, RZ, 0x3 ;  /* 0x0000000900007211 */ /* 0x000fe200078f18ff */
[----:B------:R-:W-:Y:S01]  /*1630*/  ULDC.64 UR4, c[0x0][0x1b0] ;  /* 0x00006c0000047ab9 */ /* 0x000fe20000000a00 */
[--C-:B------:R-:W-:Y:S01]  /*1640*/  SHF.R.S32.HI R17, RZ, 0x1f, R16.reuse ;  /* 0x0000001fff117819 */ /* 0x100fe20000011410 */
[----:B------:R-:W-:Y:S01]  /*1650*/  UIMAD UR4, UR20, UR4, URZ ;  /* 0x00000004140472a4 */ /* 0x000fe2000f8e023f */
[----:B------:R-:W-:Y:S01]  /*1660*/  LOP3.LUT R5, R5, 0xfffffffe, RZ, 0xc0, !PT ;  /* 0xfffffffe05057812 */ /* 0x000fe200078ec0ff */
[----:B------:R-:W-:Y:S01]  /*1670*/  IMAD.U32 R10, RZ, RZ, UR12 ;  /* 0x0000000cff0a7e24 */ /* 0x000fe2000f8e00ff */
[----:B------:R-:W-:Y:S01]  /*1680*/  LOP3.LUT R0, R0, 0xfffffff8, RZ, 0xc0, !PT ;  /* 0xfffffff800007812 */ /* 0x000fe200078ec0ff */
[----:B------:R-:W-:Y:S01]  /*1690*/  IMAD.WIDE.U32 R2, R4, c[0x0][0x1e0], R16 ;  /* 0x0000780004027a25 */ /* 0x000fe200078e0010 */
[----:B------:R-:W-:Y:S01]  /*16a0*/  UIMAD UR4, UR21, UR5, UR4 ;  /* 0x00000005150472a4 */ /* 0x000fe2000f8e0204 */
[----:B------:R-:W-:Y:S01]  /*16b0*/  IADD3 R32, R16, 0x40, RZ ;  /* 0x0000004010207810 */ /* 0x000fe20007ffe0ff */
[----:B------:R-:W-:Y:S01]  /*16c0*/  USEL UR11, UR11, URZ, !UP2 ;  /* 0x0000003f0b0b7287 */ /* 0x000fe2000d000000 */
[----:B------:R-:W-:Y:S01]  /*16d0*/  IMAD.IADD R24, R8, 0x1, -R5 ;  /* 0x0000000108187824 */ /* 0x000fe200078e0a05 */
[----:B------:R-:W-:Y:S01]  /*16e0*/  IADD3 R3, R3, UR6, RZ ;  /* 0x0000000603037c10 */ /* 0x000fe2000fffe0ff */
[----:B------:R-:W-:Y:S01]  /*16f0*/  IMAD.IADD R21, R9, 0x1, -R0 ;  /* 0x0000000109157824 */ /* 0x000fe200078e0a00 */
[----:B------:R-:W-:Y:S01]  /*1700*/  LEA.HI R0, R35, R84, RZ, 0x6 ;  /* 0x0000005423007211 */ /* 0x000fe200078f30ff */
[----:B------:R-:W-:Y:S01]  /*1710*/  IMAD.SHL.U32 R5, R41, 0x40, RZ ;  /* 0x0000004029057824 */ /* 0x000fe200078e00ff */
[----:B------:R-:W-:Y:S01]  /*1720*/  ULDC.64 UR6, c[0x0][0x1e8] ;  /* 0x00007a0000067ab9 */ /* 0x000fe20000000a00 */
[----:B------:R-:W-:Y:S01]  /*1730*/  IMAD.U32 R11, RZ, RZ, UR17 ;  /* 0x00000011ff0b7e24 */ /* 0x000fe2000f8e00ff */
[----:B------:R-:W-:Y:S01]  /*1740*/  UIMAD UR6, UR8, UR6, URZ ;  /* 0x00000006080672a4 */ /* 0x000fe2000f8e023f */
[----:B------:R-:W-:Y:S01]  /*1750*/  SHF.R.S32.HI R23, RZ, 0x6, R0 ;  /* 0x00000006ff177819 */ /* 0x000fe20000011400 */
[----:B------:R-:W-:Y:S01]  /*1760*/  IMAD.WIDE.U32 R8, R10, c[0x0][0x1e8], R2 ;  /* 0x00007a000a087a25 */ /* 0x000fe200078e0002 */
[----:B------:R-:W-:Y:S01]  /*1770*/  LOP3.LUT R0, R5, 0x1c0, RZ, 0xc0, !PT ;  /* 0x000001c005007812 */ /* 0x000fe200078ec0ff */
[----:B------:R-:W-:Y:S01]  /*1780*/  UIMAD UR6, UR12, UR7, UR6 ;  /* 0x000000070c0672a4 */ /* 0x000fe2000f8e0206 */
[----:B------:R-:W-:Y:S01]  /*1790*/  ISETP.GE.AND P3, PT, R16, c[0x0][0x1cc], PT ;  /* 0x0000730010007a0c */ /* 0x000fe20003f66270 */
[----:B------:R-:W-:Y:S01]  /*17a0*/  IMAD.WIDE.U32 R4, R4, c[0x0][0x1b0], R16 ;  /* 0x00006c0004047a25 */ /* 0x000fe200078e0010 */
[----:B------:R-:W-:Y:S01]  /*17b0*/  LOP3.LUT R12, R0, 0x38, R16, 0xf8, !PT ;  /* 0x00000038000c7812 */ /* 0x000fe200078ef810 */
[----:B------:R-:W-:Y:S01]  /*17c0*/  ULDC.64 UR20, c[0x0][0x208] ;  /* 0x0000820000147ab9 */ /* 0x000fe20000000a00 */
[----:B------:R-:W-:Y:S01]  /*17d0*/  SHF.R.U32.HI R0, RZ, 0x3, R0 ;  /* 0x00000003ff007819 */ /* 0x000fe20000011600 */
[----:B------:R-:W-:Y:S01]  /*17e0*/  IMAD.SHL.U32 R38, R23, 0x200, RZ ;  /* 0x0000020017267824 */ /* 0x000fe200078e00ff */
[----:B------:R-:W-:Y:S01]  /*17f0*/  IADD3 R3, R5, UR4, RZ ;  /* 0x0000000405037c10 */ /* 0x000fe2000fffe0ff */
[----:B------:R-:W-:Y:S01]  /*1800*/  IMAD.WIDE R6, R11, 0x40, R6 ;  /* 0x000000400b067825 */ /* 0x000fe200078e0206 */
[----:B------:R-:W-:Y:S01]  /*1810*/  IADD3 R5, R9, UR6, RZ ;  /* 0x0000000609057c10 */ /* 0x000fe2000fffe0ff */
[----:B------:R-:W-:Y:S01]  /*1820*/  ULDC.64 UR4, c[0x0][0x1b8] ;  /* 0x00006e0000047ab9 */ /* 0x000fe20000000a00 */
[----:B------:R-:W-:Y:S01]  /*1830*/  LOP3.LUT R22, R38, R12, R0, 0xf6, !PT ;  /* 0x0000000c26167212 */ /* 0x000fe200078ef600 */
[----:B------:R-:W-:Y:S01]  /*1840*/  IMAD.MOV.U32 R2, RZ, RZ, R4 ;  /* 0x000000ffff027224 */ /* 0x000fe200078e0004 */
[----:B------:R-:W-:Y:S01]  /*1850*/  UIMAD UR4, UR8, UR4, URZ ;  /* 0x00000004080472a4 */ /* 0x000fe2000f8e023f */
[----:B------:R-:W-:Y:S01]  /*1860*/  IMAD.MOV.U32 R4, RZ, RZ, R8 ;  /* 0x000000ffff047224 */ /* 0x000fe200078e0008 */
[----:B------:R-:W-:Y:S01]  /*1870*/  UIADD3 UR8, -UR9, UR13, URZ ;  /* 0x0000000d09087290 */ /* 0x000fe2000fffe13f */
[----:B------:R-:W-:Y:S01]  /*1880*/  IMAD R0, R7, c[0x0][0x1d8], RZ ;  /* 0x0000760007007a24 */ /* 0x000fe200078e02ff */
[----:B------:R-:W-:Y:S01]  /*1890*/  ISETP.GE.AND P2, PT, R32, c[0x0][0x1cc], PT ;  /* 0x0000730020007a0c */ /* 0x000fe20003f46270 */
[----:B------:R-:W-:Y:S01]  /*18a0*/  IMAD.WIDE.U32 R10, R10, c[0x0][0x1b8], R2 ;  /* 0x00006e000a0a7a25 */ /* 0x000fe200078e0002 */
[----:B------:R-:W-:Y:S01]  /*18b0*/  UIMAD UR4, UR12, UR5, UR4 ;  /* 0x000000050c0472a4 */ /* 0x000fe2000f8e0204 */
[----:B------:R-:W-:Y:S01]  /*18c0*/  IADD3 R34, R16, 0x80, RZ ;  /* 0x0000008010227810 */ /* 0x000fe20007ffe0ff */
[----:B------:R-:W-:Y:S01]  /*18d0*/  USHF.L.U32 UR22, UR20, 0x5, URZ ;  /* 0x0000000514167899 */ /* 0x000fe2000800063f */
[----:B------:R-:W-:Y:S01]  /*18e0*/  IMAD R0, R6, c[0x0][0x1dc], R0 ;  /* 0x0000770006007a24 */ /* 0x000fe200078e0200 */
[----:B------:R-:W-:Y:S01]  /*18f0*/  IADD3 R33, R16, 0xc0, RZ ;  /* 0x000000c010217810 */ /* 0x000fe20007ffe0ff */
[----:B------:R-:W-:Y:S01]  /*1900*/  IMAD.WIDE.U32 R2, R6, c[0x0][0x1d8], R4 ;  /* 0x0000760006027a25 */ /* 0x000fe200078e0004 */
[----:B------:R-:W-:Y:S01]  /*1910*/  ISETP.GE.AND P1, PT, R34, c[0x0][0x1cc], PT ;  /* 0x0000730022007a0c */ /* 0x000fe20003f26270 */
[----:B------:R-:W-:Y:S01]  /*1920*/  ULDC.64 UR6, c[0x0][0x188] ;  /* 0x0000620000067ab9 */ /* 0x000fe20000000a00 */
[----:B------:R-:W-:Y:S01]  /*1930*/  LEA.HI R35, R35, R84, RZ, 0x5 ;  /* 0x0000005423237211 */ /* 0x000fe200078f28ff */
[----:B------:R-:W-:Y:S01]  /*1940*/  IMAD.IADD R0, R3, 0x1, R0 ;  /* 0x0000000103007824 */ /* 0x000fe200078e0200 */
[C---:B------:R-:W-:Y:S01]  /*1950*/  LEA R4, P0, R2.reuse, c[0x0][0x1c0], 0x1 ;  /* 0x0000700002047a11 */ /* 0x040fe200078008ff */
[C---:B------:R-:W-:Y:S01]  /*1960*/  IMAD R9, R13.reuse, c[0x0][0x178], RZ ;  /* 0x00005e000d097a24 */ /* 0x040fe200078e02ff */
[----:B------:R-:W-:Y:S01]  /*1970*/  SHF.R.S32.HI R36, RZ, 0x5, R35 ;  /* 0x00000005ff247819 */ /* 0x000fe20000011423 */
[----:B------:R-:W-:Y:S01]  /*1980*/  IMAD R8, R13, c[0x0][0x208], RZ ;  /* 0x000082000d087a24 */ /* 0x000fe200078e02ff */
[----:B------:R-:W-:Y:S01]  /*1990*/  LEA.HI.X R5, R2, c[0x0][0x1c4], R0, 0x1, P0 ;  /* 0x0000710002057a11 */ /* 0x000fe200000f0c00 */
[----:B------:R-:W-:Y:S01]  /*19a0*/  IMAD.MOV.U32 R3, RZ, RZ, c[0x0][0x1d8] ;  /* 0x00007600ff037624 */ /* 0x000fe200078e00ff */
[----:B------:R-:W-:Y:S01]  /*19b0*/  IADD3 R0, -R41, UR8, RZ ;  /* 0x0000000829007c10 */ /* 0x000fe2000fffe1ff */
[----:B------:R-:W-:Y:S01]  /*19c0*/  IMAD R2, R7, c[0x0][0x1a8], RZ ;  /* 0x00006a0007027a24 */ /* 0x000fe200078e02ff */
[----:B------:R-:W-:Y:S01]  /*19d0*/  UIMAD UR6, UR11, UR6, URZ ;  /* 0x000000060b0672a4 */ /* 0x000fe2000f8e023f */
[----:B------:R-:W-:Y:S01]  /*19e0*/  IMAD R18, R14, c[0x0][0x17c], R9 ;  /* 0x00005f000e127a24 */ /* 0x000fe200078e0209 */
[----:B------:R-:W-:Y:S01]  /*19f0*/  ISETP.LT.OR P5, PT, R0, 0x1, P3 ;  /* 0x000000010000780c */ /* 0x000fe20001fa1670 */
[----:B------:R-:W-:Y:S01]  /*1a00*/  IMAD R19, R14, c[0x0][0x20c], R8 ;  /* 0x000083000e137a24 */ /* 0x000fe200078e0208 */
[C---:B------:R-:W-:Y:S01]  /*1a10*/  ISETP.LT.OR P4, PT, R0.reuse, 0x1, P2 ;  /* 0x000000010000780c */ /* 0x040fe20001781670 */
[----:B------:R-:W-:Y:S01]  /*1a20*/  IMAD.MOV.U32 R8, RZ, RZ, R10 ;  /* 0x000000ffff087224 */ /* 0x000fe200078e000a */
[----:B------:R-:W-:Y:S01]  /*1a30*/  IADD3 R9, R11, UR4, RZ ;  /* 0x000000040b097c10 */ /* 0x000fe2000fffe0ff */
[----:B------:R-:W-:Y:S01]  /*1a40*/  IMAD.MOV.U32 R11, RZ, RZ, c[0x0][0x1dc] ;  /* 0x00007700ff0b7624 */ /* 0x000fe200078e00ff */
[----:B------:R-:W-:Y:S01]  /*1a50*/  ISETP.LT.OR P6, PT, R0, 0x1, P1 ;  /* 0x000000010000780c */ /* 0x000fe20000fc1670 */
[----:B------:R-:W-:Y:S01]  /*1a60*/  IMAD R10, R6, c[0x0][0x1ac], R2 ;  /* 0x00006b00060a7a24 */ /* 0x000fe200078e0202 */
[C---:B------:R-:W-:Y:S01]  /*1a70*/  LEA R2, P0, R3.reuse, R4, 0x6 ;  /* 0x0000000403027211 */ /* 0x040fe200078030ff */
[----:B------:R-:W-:Y:S01]  /*1a80*/  IMAD.SHL.U32 R40, R22, 0x2, RZ ;  /* 0x0000000216287824 */ /* 0x000fe200078e00ff */
[----:B------:R-:W-:Y:S01]  /*1a90*/  ISETP.LT.OR P2, PT, R0, 0x21, P2 ;  /* 0x000000210000780c */ /* 0x000fe20001741670 */
[----:B------:R-:W-:Y:S01]  /*1aa0*/  IMAD.WIDE.U32 R6, R6, c[0x0][0x1a8], R8 ;  /* 0x00006a0006067a25 */ /* 0x000fe200078e0008 */
[----:B------:R-:W-:Y:S01]  /*1ab0*/  LEA.HI.X R3, R3, R5, R11, 0x6, P0 ;  /* 0x0000000503037211 */ /* 0x000fe200000f340b */
[----:B------:R-:W-:Y:S01]  /*1ac0*/  UMOV UR4, 0x5 ;  /* 0x0000000500047882 */ /* 0x000fe20000000000 */
[----:B------:R-:W-:Y:S01]  /*1ad0*/  @!PT LDS RZ, [RZ] ;  /* 0x00000000fffff984 */ /* 0x000fe20000000800 */
[----:B------:R-:W-:Y:S01]  /*1ae0*/  @!PT LDS RZ, [RZ] ;  /* 0x00000000fffff984 */ /* 0x000fe20000000800 */
[----:B------:R-:W-:Y:S01]  /*1af0*/  @!PT LDS RZ, [RZ] ;  /* 0x00000000fffff984 */ /* 0x000fe20000000800 */
[----:B------:R1:W-:Y:S01]  /*1b00*/  LDGSTS.E.BYPASS.LTC128B.128 [R40+0x8080], [R4.64], !P5 ;  /* 0x0808000004287fae */ /* 0x0003e2000e901d52 */
[----:B------:R-:W-:Y:S01]  /*1b10*/  ISETP.GE.AND P0, PT, R33, c[0x0][0x1cc], PT ;  /* 0x0000730021007a0c */ /* 0x000fe20003f06270 */
[----:B------:R-:W-:Y:S01]  /*1b20*/  IMAD.IADD R7, R7, 0x1, R10 ;  /* 0x0000000107077824 */ /* 0x000fe200078e020a */
[C---:B------:R-:W-:Y:S01]  /*1b30*/  ISETP.LT.OR P1, PT, R0.reuse, 0x21, P1 ;  /* 0x000000210000780c */ /* 0x040fe20000f21670 */
[----:B------:R1:W-:Y:S01]  /*1b40*/  LDGSTS.E.BYPASS.LTC128B.128 [R40+0xa080], [R4.64+0x80], !P4 ;  /* 0x0a08008004287fae */ /* 0x0003e2000e101d52 */
[----:B------:R-:W-:Y:S01]  /*1b50*/  ISETP.LT.OR P4, PT, R0, 0x21, P3 ;  /* 0x000000210000780c */ /* 0x000fe20001f81670 */
[----:B------:R-:W-:Y:S01]  /*1b60*/  USHF.L.U64.HI UR21, UR20, UR4, UR21 ;  /* 0x0000000414157299 */ /* 0x000fe20008010215 */
[----:B------:R-:W-:Y:S01]  /*1b70*/  LEA R8, P3, R6, c[0x0][0x190], 0x1 ;  /* 0x0000640006087a11 */ /* 0x000fe200078608ff */
[----:B------:R1:W-:Y:S01]  /*1b80*/  LDGSTS.E.BYPASS.LTC128B.128 [R40+0xc080], [R4.64+0x100], !P6 ;  /* 0x0c08010004287fae */ /* 0x0003e2000f101d52 */
[----:B------:R-:W-:Y:S01]  /*1b90*/  ISETP.LT.OR P5, PT, R0, 0x1, P0 ;  /* 0x000000010000780c */ /* 0x000fe200007a1670 */
[----:B------:R-:W-:Y:S01]  /*1ba0*/  USHF.R.S32.HI UR20, URZ, 0x1f, UR16 ;  /* 0x0000001f3f147899 */ /* 0x000fe20008011410 */
[----:B------:R-:W-:Y:S01]  /*1bb0*/  LEA.HI.X R9, R6, c[0x0][0x194], R7, 0x1, P3 ;  /* 0x0000650006097a11 */ /* 0x000fe200018f0c07 */
[--C-:B------:R-:W-:Y:S01]  /*1bc0*/  IMAD.WIDE.U32 R12, R14, c[0x0][0x178], R16.reuse ;  /* 0x00005e000e0c7a25 */ /* 0x100fe200078e0010 */
[----:B------:R-:W-:Y:S01]  /*1bd0*/  ISETP.GE.AND P3, PT, R16, c[0x0][0x19c], PT ;  /* 0x0000670010007a0c */ /* 0x000fe20003f66270 */
[----:B------:R-:W-:Y:S01]  /*1be0*/  ULDC.64 UR4, c[0x0][0x180] ;  /* 0x0000600000047ab9 */ /* 0x000fe20000000a00 */
[----:B------:R-:W-:Y:S01]  /*1bf0*/  ISETP.LT.OR P0, PT, R0, 0x21, P0 ;  /* 0x000000210000780c */ /* 0x000fe20000701670 */
[----:B------:R-:W-:Y:S01]  /*1c00*/  IMAD.WIDE.U32 R14, R14, c[0x0][0x208], R16 ;  /* 0x000082000e0e7a25 */ /* 0x000fe200078e0010 */
[C---:B------:R-:W-:Y:S01]  /*1c10*/  ISETP.LT.OR P6, PT, R0.reuse, 0x1, P3 ;  /* 0x000000010000780c */ /* 0x040fe20001fc1670 */
[----:B------:R-:W-:Y:S01]  /*1c20*/  UIMAD UR4, UR20, UR4, URZ ;  /* 0x00000004140472a4 */ /* 0x000fe2000f8e023f */
[----:B------:R-:W-:Y:S01]  /*1c30*/  LEA.HI R11, R35, R36, RZ, 0x1 ;  /* 0x00000024230b7211 */ /* 0x000fe200078f08ff */
[----:B------:R-:W-:Y:S01]  /*1c40*/  USEL UR12, UR15, URZ, !UP2 ;  /* 0x0000003f0f0c7287 */ /* 0x000fe2000d000000 */
[----:B------:R-:W-:Y:S01]  /*1c50*/  STL [R1+0x50], R40 ;  /* 0x0000502801007387 */ /* 0x000fe20000100800 */
[----:B------:R-:W-:Y:S01]  /*1c60*/  UIMAD UR24, UR16, UR5, UR4 ;  /* 0x00000005101872a4 */ /* 0x000fe2000f8e0204 */
[----:B------:R-:W-:Y:S01]  /*1c70*/  LOP3.LUT R11, R11, 0xfffffffe, RZ, 0xc0, !PT ;  /* 0xfffffffe0b0b7812 */ /* 0x000fe200078ec0ff */
[----:B------:R-:W-:Y:S01]  /*1c80*/  UIMAD UR7, UR12, UR7, UR6 ;  /* 0x000000070c0772a4 */ /* 0x000fe2000f8e0206 */
[----:B------:R1:W-:Y:S01]  /*1c90*/  LDGSTS.E.BYPASS.LTC128B.128 [R40+0xe080], [R4.64+0x180], !P5 ;  /* 0x0e08018004287fae */ /* 0x0003e2000e901d52 */
[----:B------:R-:W-:Y:S01]  /*1ca0*/  ULDC.64 UR4, c[0x0][0x210] ;  /* 0x0000840000047ab9 */ /* 0x000fe20000000a00 */
[----:B------:R-:W-:Y:S01]  /*1cb0*/  IMAD.MOV.U32 R148, RZ, RZ, 0x20 ;  /* 0x00000020ff947424 */ /* 0x000fe200078e00ff */
[----:B------:R-:W-:Y:S01]  /*1cc0*/  UIMAD UR4, UR20, UR4, URZ ;  /* 0x00000004140472a4 */ /* 0x000fe2000f8e023f */
[----:B------:R2:W-:Y:S01]  /*1cd0*/  LDGSTS.E.BYPASS.LTC128B.128 [R40+0x9080], [R2.64], !P4 ;  /* 0x0908000002287fae */ /* 0x0005e2000e101d52 */
[----:B------:R-:W-:Y:S01]  /*1ce0*/  ISETP.LT.OR P4, PT, R0, 0x21, P3 ;  /* 0x000000210000780c */ /* 0x000fe20001f81670 */
[----:B------:R-:W-:Y:S01]  /*1cf0*/  UMOV UR6, UR23 ;  /* 0x0000001700067c82 */ /* 0x000fe20008000000 */
[----:B------:R-:W-:Y:S01]  /*1d00*/  CS2R R146, SRZ ;  /* 0x0000000000927805 */ /* 0x000fe2000001ff00 */
[----:B------:R2:W-:Y:S01]  /*1d10*/  LDGSTS.E.BYPASS.LTC128B.128 [R40+0xb080], [R2.64+0x80], !P2 ;  /* 0x0b08008002287fae */ /* 0x0005e2000d101d52 */
[----:B------:R-:W-:Y:S01]  /*1d20*/  ISETP.GE.AND P2, PT, R32, c[0x0][0x19c], PT ;  /* 0x0000670020007a0c */ /* 0x000fe20003f46270 */
[----:B------:R-:W-:Y:S01]  /*1d30*/  UIMAD UR25, UR16, UR5, UR4 ;  /* 0x00000005101972a4 */ /* 0x000fe2000f8e0204 */
[----:B------:R-:W-:Y:S01]  /*1d40*/  P2R R22, PR, RZ, 0x10 ;  /* 0x00000010ff167803 */ /* 0x000fe20000000000 */
[----:B------:R2:W-:Y:S01]  /*1d50*/  LDGSTS.E.BYPASS.LTC128B.128 [R40+0xd080], [R2.64+0x100], !P1 ;  /* 0x0d08010002287fae */ /* 0x0005e2000c901d52 */
[----:B------:R-:W-:Y:S01]  /*1d60*/  ISETP.GE.AND P1, PT, R34, c[0x0][0x19c], PT ;  /* 0x0000670022007a0c */ /* 0x000fe20003f26270 */
[----:B------:R-:W-:Y:S01]  /*1d70*/  ULDC.64 UR4, c[0x0][0x218] ;  /* 0x0000860000047ab9 */ /* 0x000fe20000000a00 */
[C---:B------:R-:W-:Y:S01]  /*1d80*/  ISETP.LT.OR P3, PT, R0.reuse, 0x1, P2 ;  /* 0x000000010000780c */ /* 0x040fe20001761670 */
[----:B------:R2:W-:Y:S01]  /*1d90*/  LDGSTS.E.BYPASS.LTC128B.128 [R40+0xf080], [R2.64+0x180], !P0 ;  /* 0x0f08018002287fae */ /* 0x0005e2000c101d52 */
[----:B------:R-:W-:Y:S01]  /*1da0*/  ISETP.GE.AND P0, PT, R33, c[0x0][0x19c], PT ;  /* 0x0000670021007a0c */ /* 0x000fe20003f06270 */
[----:B------:R-:W-:Y:S01]  /*1db0*/  UIMAD UR4, UR11, UR4, URZ ;  /* 0x000000040b0472a4 */ /* 0x000fe2000f8e023f */
[C---:B------:R-:W-:Y:S01]  /*1dc0*/  ISETP.LT.OR P5, PT, R0.reuse, 0x1, P1 ;  /* 0x000000010000780c */ /* 0x040fe20000fa1670 */
[----:B------:R-:W0:Y:S01]  /*1dd0*/  LDGDEPBAR ;  /* 0x00000000000079af */ /* 0x000e220000000000 */
[C---:B------:R-:W-:Y:S01]  /*1de0*/  ISETP.LT.OR P4, PT, R0.reuse, 0x1, P0 ;  /* 0x000000010000780c */ /* 0x040fe20000781670 */
[----:B------:R-:W-:Y:S01]  /*1df0*/  USHF.R.S32.HI UR23, URZ, 0x1f, UR6 ;  /* 0x0000001f3f177899 */ /* 0x000fe20008011406 */
[C---:B------:R-:W-:Y:S01]  /*1e00*/  ISETP.LT.OR P2, PT, R0.reuse, 0x21, P2 ;  /* 0x000000210000780c */ /* 0x040fe20001741670 */
[----:B------:R3:W-:Y:S01]  /*1e10*/  LDGSTS.E.BYPASS.LTC128B.128 [R40+0x80], [R8.64], !P6 ;  /* 0x0008000008287fae */ /* 0x0007e2000f101d52 */
[C---:B------:R-:W-:Y:S01]  /*1e20*/  ISETP.LT.OR P6, PT, R0.reuse, 0x21, P1 ;  /* 0x000000210000780c */ /* 0x040fe20000fc1670 */
[----:B------:R-:W-:Y:S01]  /*1e30*/  UIMAD UR26, UR12, UR5, UR4 ;  /* 0x000000050c1a72a4 */ /* 0x000fe2000f8e0204 */
[----:B------:R-:W-:Y:S01]  /*1e40*/  ISETP.LT.OR P1, PT, R0, 0x21, P0 ;  /* 0x000000210000780c */ /* 0x000fe20000721670 */
[----:B------:R-:W-:Y:S01]  /*1e50*/  IMAD.MOV.U32 R0, RZ, RZ, c[0x0][0x1a8] ;  /* 0x00006a00ff007624 */ /* 0x000fe200078e00ff */
[----:B------:R-:W-:Y:S01]  /*1e60*/  P2R R17, PR, RZ, 0x4 ;  /* 0x00000004ff117803 */ /* 0x000fe20000000000 */
[----:B-1----:R-:W-:Y:S01]  /*1e70*/  IMAD.MOV.U32 R4, RZ, RZ, R12 ;  /* 0x000000ffff047224 */ /* 0x002fe200078e000c */
[----:B------:R3:W-:Y:S01]  /*1e80*/  LDGSTS.E.BYPASS.LTC128B.128 [R40+0x2080], [R8.64+0x80], !P3 ;  /* 0x0208008008287fae */ /* 0x0007e2000d901d52 */
[----:B------:R-:W-:Y:S01]  /*1e90*/  IMAD.IADD R5, R13, 0x1, R18 ;  /* 0x000000010d057824 */ /* 0x000fe200078e0212 */
[----:B------:R-:W-:Y:S01]  /*1ea0*/  LEA R6, P0, R0, R8, 0x6 ;  /* 0x0000000800067211 */ /* 0x000fe200078030ff */
[----:B------:R-:W-:Y:S01]  /*1eb0*/  IMAD.IADD R18, R36, 0x1, -R11 ;  /* 0x0000000124127824 */ /* 0x000fe200078e0a0b */
[----:B------:R3:W-:Y:S01]  /*1ec0*/  LDGSTS.E.BYPASS.LTC128B.128 [R40+0x4080], [R8.64+0x100], !P5 ;  /* 0x0408010008287fae */ /* 0x0007e2000e901d52 */
[----:B------:R-:W-:Y:S01]  /*1ed0*/  ISETP.NE.AND P5, PT, R17, RZ, PT ;  /* 0x000000ff1100720c */ /* 0x000fe20003fa5270 */
[----:B------:R-:W-:Y:S01]  /*1ee0*/  IMAD.U32 R11, RZ, RZ, UR16 ;  /* 0x00000010ff0b7e24 */ /* 0x000fe2000f8e00ff */
[----:B------:R-:W-:Y:S01]  /*1ef0*/  ULDC.64 UR4, c[0x0][0x178] ;  /* 0x00005e0000047ab9 */ /* 0x000fe20000000a00 */
[----:B------:R3:W-:Y:S01]  /*1f00*/  LDGSTS.E.BYPASS.LTC128B.128 [R40+0x6080], [R8.64+0x180], !P4 ;  /* 0x0608018008287fae */ /* 0x0007e2000e101d52 */
[----:B------:R-:W-:Y:S01]  /*1f10*/  ISETP.NE.AND P4, PT, R22, RZ, PT ;  /* 0x000000ff1600720c */ /* 0x000fe20003f85270 */
[----:B------:R-:W-:Y:S01]  /*1f20*/  IMAD.WIDE.U32 R4, R11, c[0x0][0x180], R4 ;  /* 0x000060000b047a25 */ /* 0x000fe200078e0004 */
[----:B------:R-:W-:Y:S01]  /*1f30*/  UIMAD.WIDE.U32 UR28, UR6, UR4, URZ ;  /* 0x00000004061c72a5 */ /* 0x000fe2000f8e003f */
[----:B------:R-:W-:Y:S01]  /*1f40*/  LOP3.LUT P2, RZ, R20, 0x4, RZ, 0xc0, !PT ;  /* 0x0000000414ff7812 */ /* 0x000fe2000784c0ff */
[----:B------:R-:W-:Y:S01]  /*1f50*/  UIMAD UR21, UR21, UR6, URZ ;  /* 0x00000006151572a4 */ /* 0x000fe2000f8e023f */
[----:B--2---:R-:W-:Y:S01]  /*1f60*/  IMAD.MOV.U32 R2, RZ, RZ, c[0x0][0x1ac] ;  /* 0x00006b00ff027624 */ /* 0x004fe200078e00ff */
[----:B------:R-:W-:Y:S01]  /*1f70*/  IADD3 R5, R5, UR24, RZ ;  /* 0x0000001805057c10 */ /* 0x000fe2000fffe0ff */
[----:B------:R-:W-:Y:S01]  /*1f80*/  IMAD.IADD R3, R15, 0x1, R19 ;  /* 0x000000010f037824 */ /* 0x000fe200078e0213 */
[----:B------:R-:W-:Y:S01]  /*1f90*/  UIMAD UR24, UR23, UR4, URZ ;  /* 0x00000004171872a4 */ /* 0x000fe2000f8e023f */
[----:B------:R-:W-:Y:S01]  /*1fa0*/  IMAD.U32 R15, RZ, RZ, UR12 ;  /* 0x0000000cff0f7e24 */ /* 0x000fe2000f8e00ff */
[----:B------:R-:W-:Y:S01]  /*1fb0*/  LEA.HI.X R7, R0, R9, R2, 0x6, P0 ;  /* 0x0000000900077211 */ /* 0x000fe200000f3402 */
[C---:B------:R-:W-:Y:S01]  /*1fc0*/  IMAD.SHL.U32 R0, R21.reuse, 0x40, RZ ;  /* 0x0000004015007824 */ /* 0x040fe200078e00ff */
[----:B------:R-:W-:Y:S01]  /*1fd0*/  LOP3.LUT P0, RZ, R21, 0x4, RZ, 0xc0, !PT ;  /* 0x0000000415ff7812 */ /* 0x000fe2000780c0ff */
[----:B------:R-:W-:Y:S01]  /*1fe0*/  IMAD.SHL.U32 R2, R23, 0x8, RZ ;  /* 0x0000000817027824 */ /* 0x000fe200078e00ff */
[----:B------:R-:W-:Y:S01]  /*1ff0*/  UIMAD UR24, UR6, UR5, UR24 ;  /* 0x00000005061872a4 */ /* 0x000fe2000f8e0218 */
[----:B------:R-:W-:Y:S01]  /*2000*/  IMAD.SHL.U32 R21, R18, 0x400, RZ ;  /* 0x0000040012157824 */ /* 0x000fe200078e00ff */
[----:B------:R-:W-:Y:S01]  /*2010*/  LOP3.LUT R0, R0, 0x1c0, RZ, 0xc0, !PT ;  /* 0x000001c000007812 */ /* 0x000fe200078ec0ff */
[----:B------:R1:W-:Y:S01]  /*2020*/  LDGSTS.E.BYPASS.LTC128B.128 [R40+0x1080], [R6.64], !P4 ;  /* 0x0108000006287fae */ /* 0x0003e2000e101d52 */
[----:B------:R-:W-:Y:S01]  /*2030*/  LOP3.LUT R19, R2, 0x18, RZ, 0xc0, !PT ;  /* 0x0000001802137812 */ /* 0x000fe200078ec0ff */
[----:B------:R-:W-:Y:S01]  /*2040*/  IMAD.MOV.U32 R2, RZ, RZ, R14 ;  /* 0x000000ffff027224 */ /* 0x000fe200078e000e */
[----:B------:R-:W-:Y:S01]  /*2050*/  SHF.R.U32.HI R10, RZ, 0x3, R0 ;  /* 0x00000003ff0a7819 */ /* 0x000fe20000011600 */
[----:B------:R1:W-:Y:S01]  /*2060*/  LDGSTS.E.BYPASS.LTC128B.128 [R40+0x3080], [R6.64+0x80], !P5 ;  /* 0x0308008006287fae */ /* 0x0003e2000e901d52 */
[----:B------:R-:W-:Y:S01]  /*2070*/  UIADD3 UR24, UR29, UR24, URZ ;  /* 0x000000181d187290 */ /* 0x000fe2000fffe03f */
[----:B------:R-:W-:Y:S01]  /*2080*/  LOP3.LUT P3, RZ, R20, 0x2, RZ, 0xc0, !PT ;  /* 0x0000000214ff7812 */ /* 0x000fe2000786c0ff */
[----:B------:R-:W-:Y:S01]  /*2090*/  UIMAD UR21, UR23, UR22, UR21 ;  /* 0x00000016171572a4 */ /* 0x000fe2000f8e0215 */
[----:B------:R-:W-:Y:S01]  /*20a0*/  LOP3.LUT R12, R10, R0, R19, 0x1e, !PT ;  /* 0x000000000a0c7212 */ /* 0x000fe200078e1e13 */
[----:B------:R-:W-:Y:S01]  /*20b0*/  IMAD.U32 R0, RZ, RZ, UR16 ;  /* 0x00000010ff007e24 */ /* 0x000fe2000f8e00ff */
[----:B------:R-:W-:Y:S01]  /*20c0*/  LOP3.LUT R10, R25, 0x3ffffffc, RZ, 0xc0, !PT ;  /* 0x3ffffffc190a7812 */ /* 0x000fe200078ec0ff */
[----:B------:R1:W-:Y:S01]  /*20d0*/  LDGSTS.E.BYPASS.LTC128B.128 [R40+0x5080], [R6.64+0x100], !P6 ;  /* 0x0508010006287fae */ /* 0x0003e2000f101d52 */
[----:B---3--:R-:W-:Y:S01]  /*20e0*/  IMAD.SHL.U32 R8, R20, 0x40, RZ ;  /* 0x0000004014087824 */ /* 0x008fe200078e00ff */
[----:B------:R-:W-:Y:S01]  /*20f0*/  ULDC.64 UR4, c[0x0][0x270] ;  /* 0x00009c0000047ab9 */ /* 0x000fe20000000a00 */
[----:B------:R-:W-:Y:S01]  /*2100*/  IMAD.WIDE.U32 R2, R0, c[0x0][0x210], R2 ;  /* 0x0000840000027a25 */ /* 0x000fe200078e0002 */
[----:B------:R1:W-:Y:S01]  /*2110*/  LDGSTS.E.BYPASS.LTC128B.128 [R40+0x7080], [R6.64+0x180], !P1 ;  /* 0x0708018006287fae */ /* 0x0003e2000c901d52 */
[----:B------:R-:W-:Y:S01]  /*2120*/  UIMAD UR4, UR20, UR4, URZ ;  /* 0x00000004140472a4 */ /* 0x000fe2000f8e023f */
[----:B------:R-:W-:Y:S01]  /*2130*/  LOP3.LUT R14, R8, 0x1c0, RZ, 0xc0, !PT ;  /* 0x000001c0080e7812 */ /* 0x000fe200078ec0ff */
[----:B------:R-:W-:Y:S01]  /*2140*/  IMAD.IADD R10, R84, 0x1, -R10 ;  /* 0x00000001540a7824 */ /* 0x000fe200078e0a0a */
[----:B------:R-:W-:Y:S01]  /*2150*/  IADD3 R3, R3, UR25, RZ ;  /* 0x0000001903037c10 */ /* 0x000fe2000fffe0ff */
[----:B------:R-:W0:Y:S01]  /*2160*/  LDGDEPBAR ;  /* 0x00000000000079af */ /* 0x000e220000000000 */
[----:B------:R-:W-:Y:S01]  /*2170*/  SHF.R.U32.HI R20, RZ, 0x3, R14 ;  /* 0x00000003ff147819 */ /* 0x000fe2000001160e */
[----:B------:R-:W-:Y:S01]  /*2180*/  IMAD R0, R10, 0x2, R21 ;  /* 0x000000020a007824 */ /* 0x000fe200078e0215 */
[----:B------:R-:W-:Y:S01]  /*2190*/  ISETP.GE.AND P5, PT, R16, c[0x0][0x16c], PT ;  /* 0x00005b0010007a0c */ /* 0x000fe20003fa6270 */
[----:B------:R-:W-:Y:S01]  /*21a0*/  IMAD.WIDE.U32 R42, R15, c[0x0][0x218], R2 ;  /* 0x000086000f2a7a25 */ /* 0x000fe200078e0002 */
[----:B------:R-:W-:Y:S01]  /*21b0*/  CS2R R144, SRZ ;  /* 0x0000000000907805 */ /* 0x000fe2000001ff00 */
[----:B------:R-:W-:Y:S01]  /*21c0*/  CS2R R142, SRZ ;  /* 0x00000000008e7805 */ /* 0x000fe2000001ff00 */
[----:B------:R-:W-:Y:S01]  /*21d0*/  CS2R R140, SRZ ;  /* 0x00000000008c7805 */ /* 0x000fe2000001ff00 */
[----:B------:R-:W-:Y:S01]  /*21e0*/  IMAD.IADD R0, R0, 0x1, R12 ;  /* 0x0000000100007824 */ /* 0x000fe200078e020c */
[----:B------:R-:W-:Y:S01]  /*21f0*/  IADD3 R11, R43, UR26, RZ ;  /* 0x0000001a2b0b7c10 */ /* 0x000fe2000fffe0ff */
[----:B------:R-:W-:Y:S01]  /*2200*/  IMAD.MOV.U32 R10, RZ, RZ, R42 ;  /* 0x000000ffff0a7224 */ /* 0x000fe200078e002a */
[----:B------:R-:W-:Y:S01]  /*2210*/  CS2R R138, SRZ ;  /* 0x00000000008a7805 */ /* 0x000fe2000001ff00 */
[----:B------:R-:W-:Y:S01]  /*2220*/  IMAD.SHL.U32 R44, R0, 0x2, RZ ;  /* 0x00000002002c7824 */ /* 0x000fe200078e00ff */
[----:B------:R-:W-:Y:S01]  /*2230*/  CS2R R136, SRZ ;  /* 0x0000000000887805 */ /* 0x000fe2000001ff00 */
[----:B------:R-:W-:Y:S01]  /*2240*/  IMAD.U32 R2, RZ, RZ, UR22 ;  /* 0x00000016ff027e24 */ /* 0x000fe2000f8e00ff */
[----:B------:R-:W-:Y:S01]  /*2250*/  UIMAD UR22, UR16, UR5, UR4 ;  /* 0x00000005101672a4 */ /* 0x000fe2000f8e0204 */
[----:B------:R-:W-:Y:S01]  /*2260*/  IMAD.MOV.U32 R12, RZ, RZ, R28 ;  /* 0x000000ffff0c7224 */ /* 0x000fe200078e001c */
[C---:B------:R-:W-:Y:S01]  /*2270*/  IADD3 R0, R44.reuse, 0x14180, RZ ;  /* 0x000141802c007810 */ /* 0x040fe20007ffe0ff */
[----:B------:R-:W-:Y:S01]  /*2280*/  STL [R1+0x64], R44 ;  /* 0x0000642c01007387 */ /* 0x000fe20000100800 */
[----:B------:R-:W-:Y:S01]  /*2290*/  IADD3 R3, R44, 0x141c0, RZ ;  /* 0x000141c02c037810 */ /* 0x000fe20007ffe0ff */
[----:B------:R-:W-:Y:S01]  /*22a0*/  ULDC.64 UR4, c[0x0][0x288] ;  /* 0x0000a20000047ab9 */ /* 0x000fe20000000a00 */
[----:B------:R-:W-:Y:S01]  /*22b0*/  @P0 IADD3 R3, R0, -0x40, RZ ;  /* 0xffffffc000030810 */ /* 0x000fe20007ffe0ff */
[----:B------:R2:W-:Y:S01]  /*22c0*/  STL.64 [R1+0x98], R42 ;  /* 0x0000982a01007387 */ /* 0x0005e20000100a00 */
[----:B------:R-:W-:Y:S01]  /*22d0*/  IMAD.U32 R0, RZ, RZ, UR24 ;  /* 0x00000018ff007e24 */ /* 0x000fe2000f8e00ff */
[----:B------:R-:W-:-:S04]  /*22e0*/  DEPBAR.LE SB0, 0x1 ;  /* 0x000080400000791a */ /* 0x000fc80000000000 */
[----:B------:R-:W-:Y:S01]  /*22f0*/  STL.64 [R1+0x70], R10 ;  /* 0x0000700a01007387 */ /* 0x000fe20000100a00 */
[----:B------:R-:W-:Y:S01]  /*2300*/  UIMAD UR4, UR20, UR4, URZ ;  /* 0x00000004140472a4 */ /* 0x000fe2000f8e023f */
[----:B------:R-:W-:Y:S01]  /*2310*/  SEL R28, RZ, 0x1, P5 ;  /* 0x00000001ff1c7807 */ /* 0x000fe20002800000 */
        /* <DEDUP_REMOVED lines=22> */
[----:B------:R-:W-:Y:S01]  /*2480*/  IMAD.U32 R4, RZ, RZ, UR28 ;  /* 0x0000001cff047e24 */ /* 0x000fe2000f8e00ff */
[----:B------:R-:W-:Y:S01]  /*2490*/  STL.64 [R1+0x88], R42 ;  /* 0x0000882a01007387 */ /* 0x000fe20000100a00 */
[----:B------:R-:W-:Y:S01]  /*24a0*/  IMAD.U32 R5, RZ, RZ, UR29 ;  /* 0x0000001dff057e24 */ /* 0x000fe2000f8e00ff */
[----:B------:R-:W-:Y:S01]  /*24b0*/  CS2R R94, SRZ ;  /* 0x00000000005e7805 */ /* 0x000fe2000001ff00 */
[----:B---3--:R-:W-:Y:S01]  /*24c0*/  IMAD.WIDE.U32 R2, R2, UR6, R10 ;  /* 0x0000000602027c25 */ /* 0x008fe2000f8e000a */
[----:B------:R-:W-:Y:S01]  /*24d0*/  IADD3 R10, R43, UR7, RZ ;  /* 0x000000072b0a7c10 */ /* 0x000fe2000fffe0ff */
[----:B------:R-:W-:Y:S01]  /*24e0*/  USHF.L.U32 UR7, UR6, 0x5, URZ ;  /* 0x0000000506077899 */ /* 0x000fe2000800063f */
[C---:B------:R-:W-:Y:S01]  /*24f0*/  LEA R5, P0, R4.reuse, R42, 0x5 ;  /* 0x0000002a04057211 */ /* 0x040fe200078028ff */
[----:B------:R-:W-:Y:S01]  /*2500*/  CS2R R92, SRZ ;  /* 0x00000000005c7805 */ /* 0x000fe2000001ff00 */
[----:B------:R-:W-:Y:S01]  /*2510*/  CS2R R90, SRZ ;  /* 0x00000000005a7805 */ /* 0x000fe2000001ff00 */
[----:B------:R2:W-:Y:S01]  /*2520*/  STL [R1+0xb0], R10 ;  /* 0x0000b00a01007387 */ /* 0x0005e20000100800 */
[----:B------:R-:W-:Y:S01]  /*2530*/  LEA.HI.X R4, R4, R10, R0, 0x5, P0 ;  /* 0x0000000a04047211 */ /* 0x000fe200000f2c00 */
[----:B------:R-:W-:Y:S01]  /*2540*/  CS2R R88, SRZ ;  /* 0x0000000000587805 */ /* 0x000fe2000001ff00 */
[----:B------:R-:W-:Y:S01]  /*2550*/  IADD3 R0, R3, UR21, RZ ;  /* 0x0000001503007c10 */ /* 0x000fe2000fffe0ff */
[----:B------:R-:W-:Y:S01]  /*2560*/  UIMAD UR21, UR16, UR5, UR4 ;  /* 0x00000005101572a4 */ /* 0x000fe2000f8e0204 */
[----:B------:R-:W-:Y:S01]  /*2570*/  LOP3.LUT R3, R14, 0x8, R37, 0xf8, !PT ;  /* 0x000000080e037812 */ /* 0x000fe200078ef825 */
[----:B------:R-:W-:Y:S01]  /*2580*/  CS2R R86, SRZ ;  /* 0x0000000000567805 */ /* 0x000fe2000001ff00 */
[----:B------:R-:W-:Y:S01]  /*2590*/  ULDC.64 UR4, c[0x0][0x238] ;  /* 0x00008e0000047ab9 */ /* 0x000fe20000000a00 */
[----:B------:R-:W-:Y:S01]  /*25a0*/  CS2R R82, SRZ ;  /* 0x0000000000527805 */ /* 0x000fe2000001ff00 */
[----:B------:R-:W-:Y:S01]  /*25b0*/  UIMAD UR4, UR20, UR4, URZ ;  /* 0x00000004140472a4 */ /* 0x000fe2000f8e023f */
[----:B------:R-:W-:Y:S01]  /*25c0*/  IADD3 R13, R29, UR21, RZ ;  /* 0x000000151d0d7c10 */ /* 0x000fe2000fffe0ff */
[----:B------:R-:W-:Y:S01]  /*25d0*/  UIADD3 UR20, -UR7, UR14, URZ ;  /* 0x0000000e07147290 */ /* 0x000fe2000fffe13f */
[----:B------:R-:W-:Y:S01]  /*25e0*/  CS2R R80, SRZ ;  /* 0x0000000000507805 */ /* 0x000fe2000001ff00 */
[----:B------:R-:W-:Y:S01]  /*25f0*/  UIMAD UR4, UR16, UR5, UR4 ;  /* 0x00000005100472a4 */ /* 0x000fe2000f8e0204 */
[----:B------:R-:W-:Y:S01]  /*2600*/  CS2R R78, SRZ ;  /* 0x00000000004e7805 */ /* 0x000fe2000001ff00 */
[----:B------:R-:W-:Y:S01]  /*2610*/  CS2R R76, SRZ ;  /* 0x00000000004c7805 */ /* 0x000fe2000001ff00 */
[----:B------:R-:W-:Y:S01]  /*2620*/  CS2R R74, SRZ ;  /* 0x00000000004a7805 */ /* 0x000fe2000001ff00 */
[----:B------:R-:W-:Y:S01]  /*2630*/  ISETP.LT.AND P1, PT, R41, UR20, PT ;  /* 0x0000001429007c0c */ /* 0x000fe2000bf21270 */
[----:B------:R-:W-:Y:S01]  /*2640*/  USHF.R.S32.HI UR20, URZ, 0x1f, UR7 ;  /* 0x0000001f3f147899 */ /* 0x000fe20008011407 */
[----:B-1----:R-:W-:Y:S01]  /*2650*/  IADD3 R7, R27, UR4, RZ ;  /* 0x000000041b077c10 */ /* 0x002fe2000fffe0ff */
[----:B------:R-:W-:Y:S01]  /*2660*/  ULDC.64 UR4, c[0x0][0x278] ;  /* 0x00009e0000047ab9 */ /* 0x000fe20000000a00 */
[C---:B------:R-:W-:Y:S01]  /*2670*/  ISETP.GE.OR P4, PT, R16.reuse, c[0x0][0x16c], !P1 ;  /* 0x00005b0010007a0c */ /* 0x040fe20004f86670 */
[----:B------:R-:W-:Y:S01]  /*2680*/  UIMAD UR4, UR11, UR4, URZ ;  /* 0x000000040b0472a4 */ /* 0x000fe2000f8e023f */
[----:B------:R-:W-:Y:S01]  /*2690*/  ISETP.GE.OR P6, PT, R16, c[0x0][0x1fc], !P1 ;  /* 0x00007f0010007a0c */ /* 0x000fe20004fc6670 */
[----:B------:R-:W-:Y:S01]  /*26a0*/  CS2R R72, SRZ ;  /* 0x0000000000487805 */ /* 0x000fe2000001ff00 */
[C---:B--2---:R-:W-:Y:S01]  /*26b0*/  LEA R10, P0, R2.reuse, c[0x0][0x1f0], 0x1 ;  /* 0x00007c00020a7a11 */ /* 0x044fe200078008ff */
[----:B------:R-:W-:Y:S01]  /*26c0*/  UIMAD UR5, UR12, UR5, UR4 ;  /* 0x000000050c0572a4 */ /* 0x000fe2000f8e0204 */
[----:B------:R-:W-:Y:S01]  /*26d0*/  P2R R29, PR, RZ, 0x40 ;  /* 0x00000040ff1d7803 */ /* 0x000fe20000000000 */
[----:B------:R-:W-:Y:S01]  /*26e0*/  CS2R R70, SRZ ;  /* 0x0000000000467805 */ /* 0x000fe2000001ff00 */
[----:B------:R-:W-:Y:S01]  /*26f0*/  LEA.HI.X R11, R2, c[0x0][0x1f4], R0, 0x1, P0 ;  /* 0x00007d00020b7a11 */ /* 0x000fe200000f0c00 */
[----:B------:R-:W-:Y:S01]  /*2700*/  IMAD R0, R24, 0x800, R38 ;  /* 0x0000080018007824 */ /* 0x000fe200078e0226 */
[----:B------:R-:W-:Y:S01]  /*2710*/  LOP3.LUT R2, R3, R20, RZ, 0x3c, !PT ;  /* 0x0000001403027212 */ /* 0x000fe200078e3cff */
[----:B------:R-:W-:Y:S01]  /*2720*/  IMAD.MOV.U32 R3, RZ, RZ, 0x40 ;  /* 0x00000040ff037424 */ /* 0x000fe200078e00ff */
[C---:B------:R-:W-:Y:S01]  /*2730*/  LEA R8, P0, R5.reuse, c[0x0][0x160], 0x1 ;  /* 0x0000580005087a11 */ /* 0x040fe200078008ff */
[----:B------:R-:W-:Y:S01]  /*2740*/  CS2R R68, SRZ ;  /* 0x0000000000447805 */ /* 0x000fe2000001ff00 */
[----:B------:R-:W-:Y:S01]  /*2750*/  ISETP.GT.AND P6, PT, R84, 0x7, PT ;  /* 0x000000075400780c */ /* 0x000fe20003fc4270 */
[----:B------:R-:W-:Y:S01]  /*2760*/  IMAD.IADD R2, R0, 0x1, R2 ;  /* 0x0000000100027824 */ /* 0x000fe200078e0202 */
[----:B------:R-:W-:Y:S01]  /*2770*/  SHF.R.S32.HI R0, RZ, 0x1f, R23 ;  /* 0x0000001fff007819 */ /* 0x000fe20000011417 */
[----:B------:R-:W-:Y:S01]  /*2780*/  CS2R R66, SRZ ;  /* 0x0000000000427805 */ /* 0x000fe2000001ff00 */
[----:B------:R-:W-:Y:S01]  /*2790*/  LEA.HI.X R9, R5, c[0x0][0x164], R4, 0x1, P0 ;  /* 0x0000590005097a11 */ /* 0x000fe200000f0c04 */
[----:B------:R-:W-:Y:S01]  /*27a0*/  BAR.SYNC.DEFER_BLOCKING 0x0 ;  /* 0x0000000000007b1d */ /* 0x000fe20000010000 */
[----:B------:R-:W-:Y:S01]  /*27b0*/  LEA.HI R4, R0, R23, RZ, 0x2 ;  /* 0x0000001700047211 */ /* 0x000fe200078f10ff */
[----:B------:R-:W-:Y:S01]  /*27c0*/  IMAD.SHL.U32 R2, R2, 0x2, RZ ;  /* 0x0000000202027824 */ /* 0x000fe200078e00ff */
[----:B------:R-:W-:Y:S01]  /*27d0*/  SEL R0, R148, 0xffffffe0, !P3 ;  /* 0xffffffe094007807 */ /* 0x000fe20005800000 */
[----:B------:R-:W-:Y:S01]  /*27e0*/  CS2R R64, SRZ ;  /* 0x0000000000407805 */ /* 0x000fe2000001ff00 */
[----:B------:R-:W-:Y:S01]  /*27f0*/  SEL R3, R3, 0xffffffc0, !P2 ;  /* 0xffffffc003037807 */ /* 0x000fe20005000000 */
[----:B------:R-:W-:Y:S01]  /*2800*/  CS2R R62, SRZ ;  /* 0x00000000003e7805 */ /* 0x000fe2000001ff00 */
[----:B------:R-:W-:Y:S01]  /*2810*/  ISETP.GE.AND P0, PT, R16, c[0x0][0x1fc], PT ;  /* 0x00007f0010007a0c */ /* 0x000fe20003f06270 */
[----:B------:R-:W-:Y:S01]  /*2820*/  IMAD.IADD R38, R2, 0x1, R0 ;  /* 0x0000000102267824 */ /* 0x000fe200078e0200 */
[----:B------:R-:W-:Y:S01]  /*2830*/  ISETP.GE.OR P3, PT, R32, c[0x0][0x16c], !P1 ;  /* 0x00005b0020007a0c */ /* 0x000fe20004f66670 */
[----:B------:R-:W-:Y:S01]  /*2840*/  IMAD.IADD R25, R2, 0x1, R3 ;  /* 0x0000000102197824 */ /* 0x000fe200078e0203 */
[----:B------:R-:W-:Y:S01]  /*2850*/  P2R R6, PR, RZ, 0x1 ;  /* 0x00000001ff067803 */ /* 0x000fe20000000000 */
[----:B------:R-:W-:Y:S01]  /*2860*/  IMAD.IADD R22, R3, 0x1, R38 ;  /* 0x0000000103167824 */ /* 0x000fe200078e0226 */
[----:B------:R-:W-:Y:S01]  /*2870*/  ISETP.GE.OR P2, PT, R34, c[0x0][0x16c], !P1 ;  /* 0x00005b0022007a0c */ /* 0x000fe20004f46670 */
[----:B------:R-:W-:Y:S01]  /*2880*/  STL [R1+0x28], R2 ;  /* 0x0000280201007387 */ /* 0x000fe20000100800 */
[----:B------:R-:W-:Y:S01]  /*2890*/  ISETP.GE.OR P0, PT, R33, c[0x0][0x16c], !P1 ;  /* 0x00005b0021007a0c */ /* 0x000fe20004f06670 */
[----:B------:R-:W-:Y:S01]  /*28a0*/  CS2R R60, SRZ ;  /* 0x00000000003c7805 */ /* 0x000fe2000001ff00 */
[----:B------:R-:W-:Y:S01]  /*28b0*/  IADD3 R5, R31, UR22, RZ ;  /* 0x000000161f057c10 */ /* 0x000fe2000fffe0ff */
[----:B------:R-:W-:Y:S01]  /*28c0*/  STL [R1+0x2c], R38 ;  /* 0x00002c2601007387 */ /* 0x000fe20000100800 */
[----:B------:R-:W-:Y:S01]  /*28d0*/  LOP3.LUT R0, R4, 0x1ffffffc, RZ, 0xc0, !PT ;  /* 0x1ffffffc04007812 */ /* 0x000fe200078ec0ff */
[----:B------:R-:W-:Y:S01]  /*28e0*/  IMAD.MOV.U32 R4, RZ, RZ, R30 ;  /* 0x000000ffff047224 */ /* 0x000fe200078e001e */
[----:B------:R-:W-:Y:S01]  /*28f0*/  ISETP.GE.OR P5, PT, R32, c[0x0][0x1fc], !P1 ;  /* 0x00007f0020007a0c */ /* 0x000fe20004fa6670 */
[----:B------:R-:W-:Y:S01]  /*2900*/  STL [R1+0x34], R25 ;  /* 0x0000341901007387 */ /* 0x000fe20000100800 */
[C---:B------:R-:W-:Y:S01]  /*2910*/  IMAD.WIDE.U32 R30, R15.reuse, c[0x0][0x290], R12 ;  /* 0x0000a4000f1e7a25 */ /* 0x040fe200078e000c */
[----:B------:R-:W-:Y:S01]  /*2920*/  CS2R R58, SRZ ;  /* 0x00000000003a7805 */ /* 0x000fe2000001ff00 */
[----:B------:R-:W-:Y:S01]  /*2930*/  CS2R R56, SRZ ;  /* 0x0000000000387805 */ /* 0x000fe2000001ff00 */
[----:B------:R-:W1:Y:S01]  /*2940*/  LDSM.16.M88.4 R164, [R2+0x8080] ;  /* 0x0080800002a4783b */ /* 0x000e620000000200 */
[----:B------:R-:W-:Y:S01]  /*2950*/  IMAD.WIDE.U32 R42, R15, c[0x0][0x278], R4 ;  /* 0x00009e000f2a7a25 */ /* 0x000fe200078e0004 */
[----:B------:R-:W-:Y:S01]  /*2960*/  CS2R R54, SRZ ;  /* 0x0000000000367805 */ /* 0x000fe2000001ff00 */
[----:B------:R-:W-:Y:S01]  /*2970*/  CS2R R52, SRZ ;  /* 0x0000000000347805 */ /* 0x000fe2000001ff00 */
[----:B------:R-:W2:Y:S01]  /*2980*/  LDSM.16.M88.4 R168, [R38+0x8080] ;  /* 0x0080800026a8783b */ /* 0x000ea20000000200 */
[----:B------:R-:W-:Y:S01]  /*2990*/  IMAD.IADD R23, R23, 0x1, -R0 ;  /* 0x0000000117177824 */ /* 0x000fe200078e0a00 */
[----:B------:R-:W-:Y:S01]  /*29a0*/  LOP3.LUT R0, R35, 0xffffffe0, RZ, 0xc0, !PT ;  /* 0xffffffe023007812 */ /* 0x000fe200078ec0ff */
[----:B------:R-:W-:Y:S01]  /*29b0*/  IMAD.SHL.U32 R12, R24, 0x20, RZ ;  /* 0x00000020180c7824 */ /* 0x000fe200078e00ff */
[----:B------:R-:W3:Y:S01]  /*29c0*/  LDSM.16.M88.4 R172, [R25+0x8080] ;  /* 0x0080800019ac783b */ /* 0x000ee20000000200 */
[----:B------:R-:W-:Y:S01]  /*29d0*/  CS2R R50, SRZ ;  /* 0x0000000000327805 */ /* 0x000fe2000001ff00 */
[----:B------:R-:W-:Y:S01]  /*29e0*/  CS2R R48, SRZ ;  /* 0x0000000000307805 */ /* 0x000fe2000001ff00 */
[----:B------:R-:W-:Y:S01]  /*29f0*/  IMAD.IADD R0, R84, 0x1, -R0 ;  /* 0x0000000154007824 */ /* 0x000fe200078e0a00 */
[----:B------:R-:W4:Y:S01]  /*2a00*/  LDSM.16.M88.4 R176, [R22+0x8080] ;  /* 0x0080800016b0783b */ /* 0x000f220000000200 */
        /* <DEDUP_REMOVED lines=16> */
[----:B--2---:R-:W-:-:S03]  /*2b10*/  LOP3.LUT R2, R39, 0xfffffff0, RZ, 0xc0, !PT ;  /* 0xfffffff027027812 */ /* 0x004fc600078ec0ff */
[----:B------:R2:W-:Y:S01]  /*2b20*/  STL.64 [R1+0x80], R42 ;  /* 0x0000802a01007387 */ /* 0x0005e20000100a00 */
[----:B---3--:R-:W-:Y:S01]  /*2b30*/  CS2R R38, SRZ ;  /* 0x0000000000267805 */ /* 0x008fe2000001ff00 */
[----:B------:R-:W-:-:S05]  /*2b40*/  IMAD.IADD R2, R84, 0x1, -R2 ;  /* 0x0000000154027824 */ /* 0x000fca00078e0a02 */
[----:B------:R-:W-:-:S04]  /*2b50*/  SHF.R.S32.HI R16, RZ, 0x1f, R2 ;  /* 0x0000001fff107819 */ /* 0x000fc80000011402 */
[----:B------:R-:W-:Y:S01]  /*2b60*/  LEA.HI R16, R16, R2, RZ, 0x3 ;  /* 0x0000000210107211 */ /* 0x000fe200078f18ff */
[----:B------:R-:W-:Y:S01]  /*2b70*/  @!PT LDS RZ, [RZ] ;  /* 0x00000000fffff984 */ /* 0x000fe20000000800 */
[----:B------:R-:W-:Y:S01]  /*2b80*/  @!PT LDS RZ, [RZ] ;  /* 0x00000000fffff984 */ /* 0x000fe20000000800 */
[----:B------:R-:W-:Y:S01]  /*2b90*/  @!PT LDS RZ, [RZ] ;  /* 0x00000000fffff984 */ /* 0x000fe20000000800 */
[----:B------:R3:W-:Y:S01]  /*2ba0*/  LDGSTS.E.BYPASS.LTC128B.128 [R40+0x8080], [R8.64], !P4 ;  /* 0x0808000008287fae */ /* 0x0007e2000e101d52 */
[----:B------:R-:W-:Y:S01]  /*2bb0*/  ISETP.NE.AND P4, PT, R6, RZ, PT ;  /* 0x000000ff0600720c */ /* 0x000fe20003f85270 */
[----:B------:R-:W-:Y:S02]  /*2bc0*/  IMAD.MOV.U32 R6, RZ, RZ, R26 ;  /* 0x000000ffff067224 */ /* 0x000fe400078e001a */
[----:B------:R3:W-:Y:S01]  /*2bd0*/  LDGSTS.E.BYPASS.LTC128B.128 [R40+0x9080], [R8.64+0x80], !P3 ;  /* 0x0908008008287fae */ /* 0x0007e2000d901d52 */
[----:B------:R-:W-:Y:S01]  /*2be0*/  ISETP.GE.AND P3, PT, R32, c[0x0][0x1fc], PT ;  /* 0x00007f0020007a0c */ /* 0x000fe20003f66270 */
[----:B------:R-:W-:Y:S01]  /*2bf0*/  IMAD.WIDE.U32 R150, R15, c[0x0][0x240], R6 ;  /* 0x000090000f967a25 */ /* 0x000fe200078e0006 */
[----:B----4-:R-:W-:Y:S01]  /*2c00*/  IADD3 R22, R43, UR5, RZ ;  /* 0x000000052b167c10 */ /* 0x010fe2000fffe0ff */
[----:B------:R3:W-:Y:S01]  /*2c10*/  LDGSTS.E.BYPASS.LTC128B.128 [R40+0xa080], [R8.64+0x100], !P2 ;  /* 0x0a08010008287fae */ /* 0x0007e2000d101d52 */
[----:B------:R-:W-:Y:S01]  /*2c20*/  LOP3.LUT R6, R16, 0xfffffff8, RZ, 0xc0, !PT ;  /* 0xfffffff810067812 */ /* 0x000fe200078ec0ff */
[----:B------:R-:W-:Y:S01]  /*2c30*/  ULDC.64 UR4, c[0x0][0x290] ;  /* 0x0000a40000047ab9 */ /* 0x000fe20000000a00 */
[----:B------:R-:W-:Y:S01]  /*2c40*/  ISETP.GE.AND P2, PT, R32, c[0x0][0x16c], PT ;  /* 0x00005b0020007a0c */ /* 0x000fe20003f46270 */
[----:B------:R3:W-:Y:S01]  /*2c50*/  LDGSTS.E.BYPASS.LTC128B.128 [R40+0xb080], [R8.64+0x180], !P0 ;  /* 0x0b08018008287fae */ /* 0x0007e2000c101d52 */
[----:B------:R-:W-:Y:S01]  /*2c60*/  ISETP.GE.AND P0, PT, R34, c[0x0][0x16c], PT ;  /* 0x00005b0022007a0c */ /* 0x000fe20003f06270 */
[----:B------:R-:W-:Y:S01]  /*2c70*/  UIMAD UR4, UR11, UR4, URZ ;  /* 0x000000040b0472a4 */ /* 0x000fe2000f8e023f */
[----:B------:R-:W-:Y:S01]  /*2c80*/  SEL R17, RZ, 0x1, P4 ;  /* 0x00000001ff117807 */ /* 0x000fe20002000000 */
[----:B------:R4:W-:Y:S01]  /*2c90*/  STL [R1+0xa8], R22 ;  /* 0x0000a81601007387 */ /* 0x0009e20000100800 */
[----:B------:R-:W-:Y:S01]  /*2ca0*/  SEL R27, RZ, 0x4, P0 ;  /* 0x00000004ff1b7807 */ /* 0x000fe20000000000 */
[----:B------:R-:W-:Y:S01]  /*2cb0*/  IMAD.IADD R2, R2, 0x1, -R6 ;  /* 0x0000000102027824 */ /* 0x000fe200078e0a06 */
[----:B------:R-:W-:Y:S01]  /*2cc0*/  ISETP.GE.AND P0, PT, R33, c[0x0][0x16c], PT ;  /* 0x00005b0021007a0c */ /* 0x000fe20003f06270 */
[----:B------:R-:W-:Y:S01]  /*2cd0*/  STL.64 [R1+0x78], R30 ;  /* 0x0000781e01007387 */ /* 0x000fe20000100a00 */
[----:B------:R-:W-:Y:S01]  /*2ce0*/  ISETP.GE.OR P4, PT, R34, c[0x0][0x1fc], !P1 ;  /* 0x00007f0022007a0c */ /* 0x000fe20004f86670 */
[----:B------:R-:W-:Y:S01]  /*2cf0*/  UIMAD UR4, UR12, UR5, UR4 ;  /* 0x000000050c0472a4 */ /* 0x000fe2000f8e0204 */
[----:B------:R-:W-:Y:S01]  /*2d00*/  SEL R26, RZ, 0x8, P0 ;  /* 0x00000008ff1a7807 */ /* 0x000fe20000000000 */
[----:B------:R-:W-:Y:S01]  /*2d10*/  STL.64 [R1+0xa0], R150 ;  /* 0x0000a09601007387 */ /* 0x000fe20000100a00 */
[----:B------:R-:W-:-:S02]  /*2d20*/  @!P6 IADD3 R5, P0, R42, UR7, RZ ;  /* 0x000000072a05ec10 */ /* 0x000fc4000ff1e0ff */
[----:B------:R-:W-:Y:S01]  /*2d30*/  SEL R25, RZ, 0xffffffff, P2 ;  /* 0xffffffffff197807 */ /* 0x000fe20001000000 */
[----:B--2---:R-:W-:Y:S01]  /*2d40*/  CS2R R42, SRZ ;  /* 0x00000000002a7805 */ /* 0x004fe2000001ff00 */
[----:B------:R-:W-:Y:S02]  /*2d50*/  ISETP.GE.AND P2, PT, R34, c[0x0][0x1fc], PT ;  /* 0x00007f0022007a0c */ /* 0x000fe40003f46270 */
[----:B------:R-:W-:Y:S01]  /*2d60*/  CS2R R34, SRZ ;  /* 0x0000000000227805 */ /* 0x000fe2000001ff00 */
[----:B---3--:R-:W-:Y:S01]  /*2d70*/  @!P6 IADD3.X R8, R22, UR20, RZ, P0, !PT ;  /* 0x000000141608ec10 */ /* 0x008fe200087fe4ff */
[----:B------:R-:W-:Y:S01]  /*2d80*/  IMAD.SHL.U32 R9, R18, 0x10, RZ ;  /* 0x0000001012097824 */ /* 0x000fe200078e00ff */
[C---:B------:R-:W-:Y:S02]  /*2d90*/  @!P6 LEA R4, P0, R5.reuse, c[0x0][0x258], 0x2 ;  /* 0x000096000504ea11 */ /* 0x040fe400078010ff */
[----:B----4-:R-:W-:Y:S02]  /*2da0*/  SEL R22, RZ, 0xffffffff, P3 ;  /* 0xffffffffff167807 */ /* 0x010fe40001800000 */
[----:B------:R-:W-:-:S02]  /*2db0*/  @!P6 LEA.HI.X R5, R5, c[0x0][0x25c], R8, 0x2, P0 ;  /* 0x000097000505ea11 */ /* 0x000fc400000f1408 */
[----:B------:R-:W-:Y:S02]  /*2dc0*/  SHF.R.S32.HI R8, RZ, 0x1f, R0 ;  /* 0x0000001fff087819 */ /* 0x000fe40000011400 */
[----:B------:R-:W-:Y:S02]  /*2dd0*/  LOP3.LUT R14, R14, 0x10, R9, 0xf8, !PT ;  /* 0x000000100e0e7812 */ /* 0x000fe400078ef809 */
[----:B------:R-:W-:Y:S02]  /*2de0*/  LEA.HI R8, R8, R0, RZ, 0x2 ;  /* 0x0000000008087211 */ /* 0x000fe400078f10ff */
[----:B------:R-:W-:Y:S02]  /*2df0*/  ISETP.GE.OR P3, PT, R33, c[0x0][0x1fc], !P1 ;  /* 0x00007f0021007a0c */ /* 0x000fe40004f66670 */
[----:B------:R-:W-:Y:S02]  /*2e00*/  LOP3.LUT R7, R8, 0x7ffffffc, RZ, 0xc0, !PT ;  /* 0x7ffffffc08077812 */ /* 0x000fe400078ec0ff */
[----:B------:R-:W-:-:S02]  /*2e10*/  ISETP.NE.AND P1, PT, R29, RZ, PT ;  /* 0x000000ff1d00720c */ /* 0x000fc40003f25270 */
[----:B------:R-:W-:Y:S01]  /*2e20*/  LOP3.LUT R6, R14, 0x8, R37, 0xf8, !PT ;  /* 0x000000080e067812 */ /* 0x000fe200078ef825 */
[----:B------:R-:W-:Y:S01]  /*2e30*/  IMAD.IADD R0, R0, 0x1, -R7 ;  /* 0x0000000100007824 */ /* 0x000fe200078e0a07 */
[----:B------:R-:W-:Y:S02]  /*2e40*/  LEA.HI.SX32 R7, R8, R9, 0x1e ;  /* 0x0000000908077211 */ /* 0x000fe400078ff2ff */
[----:B------:R-:W-:Y:S01]  /*2e50*/  ISETP.GE.AND P0, PT, R33, c[0x0][0x1fc], PT ;  /* 0x00007f0021007a0c */ /* 0x000fe20003f06270 */
[----:B------:R-:W-:Y:S01]  /*2e60*/  IMAD R15, R23, 0x4, R0 ;  /* 0x00000004170f7824 */ /* 0x000fe200078e0200 */
[----:B------:R-:W-:Y:S01]  /*2e70*/  LOP3.LUT R8, R6, R20, RZ, 0x3c, !PT ;  /* 0x0000001406087212 */ /* 0x000fe200078e3cff */
[----:B------:R2:W-:Y:S01]  /*2e80*/  STL [R1+0x58], R7 ;  /* 0x0000580701007387 */ /* 0x0005e20000100800 */
[----:B------:R-:W-:Y:S01]  /*2e90*/  IMAD.SHL.U32 R0, R22, 0x2, RZ ;  /* 0x0000000216007824 */ /* 0x000fe200078e00ff */
[----:B------:R-:W-:Y:S01]  /*2ea0*/  LOP3.LUT R14, R19, 0x20, R12, 0xf8, !PT ;  /* 0x00000020130e7812 */ /* 0x000fe200078ef80c */
[----:B------:R-:W-:Y:S01]  /*2eb0*/  IMAD.SHL.U32 R6, R25, 0x2, RZ ;  /* 0x0000000219067824 */ /* 0x000fe200078e00ff */
[----:B------:R-:W-:Y:S01]  /*2ec0*/  IADD3 R12, R31, UR4, RZ ;  /* 0x000000041f0c7c10 */ /* 0x000fe2000fffe0ff */
[----:B------:R-:W-:Y:S01]  /*2ed0*/  ULDC.64 UR4, c[0x0][0x240] ;  /* 0x0000900000047ab9 */ /* 0x000fe20000000a00 */
[----:B------:R-:W-:Y:S01]  /*2ee0*/  LOP3.LUT R17, R0, 0x2, R17, 0xe2, !PT ;  /* 0x0000000200117812 */ /* 0x000fe200078ee211 */
[----:B------:R-:W-:Y:S01]  /*2ef0*/  UIMAD UR4, UR11, UR4, URZ ;  /* 0x000000040b0472a4 */ /* 0x000fe2000f8e023f */
[----:B------:R-:W-:Y:S01]  /*2f00*/  LOP3.LUT R6, R6, 0x2, R28, 0xe2, !PT ;  /* 0x0000000206067812 */ /* 0x000fe200078ee21c */
[----:B------:R-:W-:Y:S01]  /*2f10*/  STL [R1+0x94], R12 ;  /* 0x0000940c01007387 */ /* 0x000fe20000100800 */
[----:B------:R-:W-:Y:S01]  /*2f20*/  CS2R R32, SRZ ;  /* 0x0000000000207805 */ /* 0x000fe2000001ff00 */
[----:B------:R-:W-:Y:S01]  /*2f30*/  UIMAD UR4, UR12, UR5, UR4 ;  /* 0x000000050c0472a4 */ /* 0x000fe2000f8e0204 */
[----:B------:R-:W-:Y:S01]  /*2f40*/  LOP3.LUT R6, R26, R6, R27, 0xfe, !PT ;  /* 0x000000061a067212 */ /* 0x000fe200078efe1b */
[----:B------:R-:W-:Y:S01]  /*2f50*/  CS2R R28, SRZ ;  /* 0x00000000001c7805 */ /* 0x000fe2000001ff00 */
[----:B------:R-:W-:Y:S01]  /*2f60*/  CS2R R26, SRZ ;  /* 0x00000000001a7805 */ /* 0x000fe2000001ff00 */
[----:B------:R-:W-:-:S02]  /*2f70*/  CS2R R22, SRZ ;  /* 0x0000000000167805 */ /* 0x000fc4000001ff00 */
[----:B------:R3:W-:Y:S01]  /*2f80*/  STL [R1+0x60], R6 ;  /* 0x0000600601007387 */ /* 0x0007e20000100800 */
[----:B--2---:R-:W-:-:S05]  /*2f90*/  @!P6 IMAD.SHL.U32 R7, R84, 0x10, RZ ;  /* 0x000000105407e824 */ /* 0x004fca00078e00ff */
[----:B------:R2:W-:Y:S04]  /*2fa0*/  @!P6 LDGSTS.E.BYPASS.LTC128B.128 [R7+0x14080], [R4.64] ;  /* 0x140800000407efae */ /* 0x0005e8000b901d52 */
[----:B------:R-:W0:Y:S04]  /*2fb0*/  LDGDEPBAR ;  /* 0x00000000000079af */ /* 0x000e280000000000 */
[----:B------:R4:W-:Y:S01]  /*2fc0*/  LDGSTS.E.BYPASS.LTC128B.128 [R40+0x10080], [R10.64], !P1 ;  /* 0x100800000a287fae */ /* 0x0009e2000c901d52 */
[----:B------:R-:W-:Y:S01]  /*2fd0*/  LOP3.LUT P1, RZ, R2, 0x2, RZ, 0xc0, !PT ;  /* 0x0000000202ff7812 */ /* 0x000fe2000782c0ff */
[----:B---3--:R-:W-:-:S02]  /*2fe0*/  IMAD.SHL.U32 R6, R16, 0x40, RZ ;  /* 0x0000004010067824 */ /* 0x008fc400078e00ff */
[----:B------:R4:W-:Y:S03]  /*2ff0*/  LDGSTS.E.BYPASS.LTC128B.128 [R40+0x11080], [R10.64+0x80], !P5 ;  /* 0x110800800a287fae */ /* 0x0009e6000e901d52 */
[----:B------:R-:W-:Y:S01]  /*3000*/  LOP3.LUT R6, R6, 0xfffffe00, RZ, 0xc0, !PT ;  /* 0xfffffe0006067812 */ /* 0x000fe200078ec0ff */
[----:B------:R4:W-:Y:S04]  /*3010*/  LDGSTS.E.BYPASS.LTC128B.128 [R40+0x12080], [R10.64+0x100], !P4 ;  /* 0x120801000a287fae */ /* 0x0009e8000e101d52 */
[----:B------:R4:W-:Y:S01]  /*3020*/  LDGSTS.E.BYPASS.LTC128B.128 [R40+0x13080], [R10.64+0x180], !P3 ;  /* 0x130801800a287fae */ /* 0x0009e2000d901d52 */
[----:B--2---:R-:W-:Y:S02]  /*3030*/  SEL R5, RZ, 0x8, P0 ;  /* 0x00000008ff057807 */ /* 0x004fe40000000000 */
[----:B------:R-:W-:-:S02]  /*3040*/  IADD3 R0, P0, R30, UR7, RZ ;  /* 0x000000071e007c10 */ /* 0x000fc4000ff1e0ff */
[----:B------:R-:W-:Y:S01]  /*3050*/  SEL R7, RZ, 0x4, P2 ;  /* 0x00000004ff077807 */ /* 0x000fe20001000000 */
[----:B------:R-:W-:Y:S01]  /*3060*/  CS2R R30, SRZ ;  /* 0x00000000001e7805 */ /* 0x000fe2000001ff00 */
[C---:B------:R-:W-:Y:S01]  /*3070*/  LOP3.LUT P2, RZ, R2.reuse, 0x4, RZ, 0xc0, !PT ;  /* 0x0000000402ff7812 */ /* 0x040fe2000784c0ff */
[----:B------:R-:W-:Y:S01]  /*3080*/  IMAD.SHL.U32 R2, R2, 0x40, RZ ;  /* 0x0000004002027824 */ /* 0x000fe200078e00ff */
[----:B------:R-:W-:Y:S02]  /*3090*/  IADD3.X R4, R12, UR20, RZ, P0, !PT ;  /* 0x000000140c047c10 */ /* 0x000fe400087fe4ff */
[C---:B------:R-:W-:Y:S02]  /*30a0*/  LEA R12, P0, R0.reuse, c[0x0][0x280], 0x2 ;  /* 0x0000a000000c7a11 */ /* 0x040fe400078010ff */
[----:B------:R-:W-:Y:S02]  /*30b0*/  LOP3.LUT R5, R5, R17, R7, 0xfe, !PT ;  /* 0x0000001105057212 */ /* 0x000fe400078efe07 */
[----:B------:R-:W-:Y:S01]  /*30c0*/  LEA.HI.X R13, R0, c[0x0][0x284], R4, 0x2, P0 ;  /* 0x0000a100000d7a11 */ /* 0x000fe200000f1404 */
[----:B------:R-:W-:Y:S01]  /*30d0*/  IMAD.SHL.U32 R4, R36, 0x8, RZ ;  /* 0x0000000824047824 */ /* 0x000fe200078e00ff */
[----:B------:R-:W-:Y:S01]  /*30e0*/  LOP3.LUT R0, R2, 0x1c0, RZ, 0xc0, !PT ;  /* 0x000001c002007812 */ /* 0x000fe200078ec0ff */
[----:B------:R2:W-:Y:S01]  /*30f0*/  STL [R1+0x5c], R5 ;  /* 0x00005c0501007387 */ /* 0x0005e20000100800 */
[----:B------:R-:W-:Y:S01]  /*3100*/  ISETP.GE.AND P0, PT, R84, 0x8, PT ;  /* 0x000000085400780c */ /* 0x000fe20003f06270 */
[----:B------:R-:W-:Y:S01]  /*3110*/  CS2R R36, SRZ ;  /* 0x0000000000247805 */ /* 0x000fe2000001ff00 */
[----:B------:R-:W-:-:S02]  /*3120*/  SHF.R.U32.HI R2, RZ, 0x3, R0 ;  /* 0x00000003ff027819 */ /* 0x000fc40000011600 */
[----:B----4-:R-:W-:Y:S01]  /*3130*/  IADD3 R10, R151, UR4, RZ ;  /* 0x00000004970a7c10 */ /* 0x010fe2000fffe0ff */
[----:B------:R-:W-:Y:S01]  /*3140*/  CS2R R40, SRZ ;  /* 0x0000000000287805 */ /* 0x000fe2000001ff00 */
[----:B------:R-:W-:-:S03]  /*3150*/  LOP3.LUT R9, R2, R14, R0, 0x1e, !PT ;  /* 0x0000000e02097212 */ /* 0x000fc600078e1e00 */
[----:B------:R-:W-:Y:S01]  /*3160*/  STL [R1+0xac], R10 ;  /* 0x0000ac0a01007387 */ /* 0x000fe20000100800 */
[----:B--2---:R-:W-:-:S05]  /*3170*/  IMAD.SHL.U32 R5, R24, 0x8, RZ ;  /* 0x0000000818057824 */ /* 0x004fca00078e00ff */
[C---:B------:R-:W-:Y:S02]  /*3180*/  LOP3.LUT R7, R0.reuse, 0x8, R5, 0xf8, !PT ;  /* 0x0000000800077812 */ /* 0x040fe400078ef805 */
[----:B------:R-:W-:Y:S01]  /*3190*/  LOP3.LUT R5, R0, 0x38, R4, 0xf8, !PT ;  /* 0x0000003800057812 */ /* 0x000fe200078ef804 */
[C---:B------:R-:W-:Y:S01]  /*31a0*/  IMAD R0, R24.reuse, 0x200, R8 ;  /* 0x0000020018007824 */ /* 0x040fe200078e0208 */
[----:B------:R-:W-:Y:S01]  /*31b0*/  LOP3.LUT R4, R7, R2, RZ, 0x3c, !PT ;  /* 0x0000000207047212 */ /* 0x000fe200078e3cff */
[----:B------:R-:W-:Y:S01]  /*31c0*/  IMAD R8, R24, 0x1000, R6 ;  /* 0x0000100018087824 */ /* 0x000fe200078e0206 */
[----:B------:R-:W-:Y:S01]  /*31d0*/  LOP3.LUT R7, R9, R6, RZ, 0xfc, !PT ;  /* 0x0000000609077212 */ /* 0x000fe200078efcff */
[----:B------:R-:W-:Y:S01]  /*31e0*/  IMAD.SHL.U32 R9, R15, 0x2, RZ ;  /* 0x000000020f097824 */ /* 0x000fe200078e00ff */
[----:B------:R-:W-:Y:S01]  /*31f0*/  LOP3.LUT R5, R5, R2, RZ, 0x3c, !PT ;  /* 0x0000000205057212 */ /* 0x000fe200078e3cff */
[----:B------:R-:W-:Y:S01]  /*3200*/  IMAD R3, R0, 0x2, R3 ;  /* 0x0000000200037824 */ /* 0x000fe200078e0203 */
[-C--:B------:R-:W-:Y:S01]  /*3210*/  IADD3 R2, R4, R6.reuse, R21 ;  /* 0x0000000604027210 */ /* 0x080fe20007ffe015 */
[----:B------:R-:W-:Y:S01]  /*3220*/  IMAD.SHL.U32 R0, R0, 0x2, RZ ;  /* 0x0000000200007824 */ /* 0x000fe200078e00ff */
[----:B------:R2:W-:Y:S01]  /*3230*/  STL [R1+0x90], R9 ;  /* 0x0000900901007387 */ /* 0x0005e20000100800 */
[----:B------:R-:W-:Y:S01]  /*3240*/  IMAD.IADD R8, R8, 0x1, R5 ;  /* 0x0000000108087824 */ /* 0x000fe200078e0205 */
[----:B------:R-:W-:Y:S01]  /*3250*/  LOP3.LUT R6, R4, R6, RZ, 0xfc, !PT ;  /* 0x0000000604067212 */ /* 0x000fe200078efcff */
[----:B------:R-:W-:Y:S01]  /*3260*/  IMAD.MOV.U32 R5, RZ, RZ, 0x10 ;  /* 0x00000010ff057424 */ /* 0x000fe200078e00ff */
[----:B------:R-:W-:Y:S01]  /*3270*/  CS2R R24, SRZ ;  /* 0x0000000000187805 */ /* 0x000fe2000001ff00 */
[----:B------:R-:W-:Y:S01]  /*3280*/  @!P0 IMAD.SHL.U32 R4, R84, 0x10, RZ ;  /* 0x0000001054048824 */ /* 0x000fe200078e00ff */
[----:B------:R-:W-:Y:S01]  /*3290*/  CS2R R20, SRZ ;  /* 0x0000000000147805 */ /* 0x000fe2000001ff00 */
[----:B------:R-:W-:Y:S01]  /*32a0*/  IMAD.SHL.U32 R2, R2, 0x2, RZ ;  /* 0x0000000202027824 */ /* 0x000fe200078e00ff */
[----:B------:R-:W-:Y:S01]  /*32b0*/  SEL R5, R5, 0xfffffff0, !P1 ;  /* 0xfffffff005057807 */ /* 0x000fe20004800000 */
[----:B------:R-:W-:Y:S01]  /*32c0*/  CS2R R84, SRZ ;  /* 0x0000000000547805 */ /* 0x000fe2000001ff00 */
[----:B------:R3:W-:Y:S04]  /*32d0*/  @!P0 LDGSTS.E.BYPASS.LTC128B.128 [R4+0x14100], [R12.64] ;  /* 0x141000000c048fae */ /* 0x0007e8000b901d52 */
[----:B------:R-:W0:Y:S01]  /*32e0*/  LDGDEPBAR ;  /* 0x00000000000079af */ /* 0x000e220000000000 */
[----:B--2---:R-:W-:-:S05]  /*32f0*/  IADD3 R9, -R9, UR8, RZ ;  /* 0x0000000809097c10 */ /* 0x004fca000fffe1ff */
[----:B------:R2:W-:Y:S04]  /*3300*/  STL [R1+0x6c], R9 ;  /* 0x00006c0901007387 */ /* 0x0005e80000100800 */
[----:B------:R4:W-:Y:S01]  /*3310*/  STL [R1+0x38], R3 ;  /* 0x0000380301007387 */ /* 0x0009e20000100800 */
[----:B---3--:R-:W-:-:S03]  /*3320*/  SEL R4, R148, 0xffffffe0, !P2 ;  /* 0xffffffe094047807 */ /* 0x008fc60005000000 */
[----:B------:R3:W-:Y:S01]  /*3330*/  STL [R1+0x3c], R0 ;  /* 0x00003c0001007387 */ /* 0x0007e20000100800 */
[----:B--2---:R-:W-:Y:S02]  /*3340*/  LEA R9, R6, 0x15180, 0x1 ;  /* 0x0001518006097811 */ /* 0x004fe400078e08ff */
[----:B------:R-:W-:Y:S01]  /*3350*/  LEA R6, R8, 0x80, 0x1 ;  /* 0x0000008008067811 */ /* 0x000fe200078e08ff */
[----:B----4-:R-:W-:Y:S02]  /*3360*/  IMAD R3, R5, 0x2, R2 ;  /* 0x0000000205037824 */ /* 0x010fe400078e0202 */
[----:B------:R-:W-:Y:S01]  /*3370*/  STL [R1+0x40], R9 ;  /* 0x0000400901007387 */ /* 0x000fe20000100800 */
[----:B---3--:R-:W-:-:S03]  /*3380*/  IMAD.SHL.U32 R0, R7, 0x2, RZ ;  /* 0x0000000207007824 */ /* 0x008fc600078e00ff */
[----:B------:R2:W-:Y:S01]  /*3390*/  STL [R1+0x24], R6 ;  /* 0x0000240601007387 */ /* 0x0005e20000100800 */
[C---:B------:R-:W-:Y:S02]  /*33a0*/  IMAD R7, R4.reuse, 0x2, R2 ;  /* 0x0000000204077824 */ /* 0x040fe400078e0202 */
[----:B------:R-:W-:-:S03]  /*33b0*/  IMAD R252, R4, 0x2, R3 ;  /* 0x0000000204fc7824 */ /* 0x000fc600078e0203 */
[----:B------:R3:W-:Y:S01]  /*33c0*/  STL [R1+0x20], R7 ;  /* 0x0000200701007387 */ /* 0x0007e20000100800 */
[--C-:B--2---:R-:W-:Y:S02]  /*33d0*/  IMAD R6, R5, 0x2, R9.reuse ;  /* 0x0000000205067824 */ /* 0x104fe400078e0209 */
[C---:B------:R-:W-:Y:S02]  /*33e0*/  IMAD R5, R4.reuse, 0x2, R9 ;  /* 0x0000000204057824 */ /* 0x040fe400078e0209 */
[----:B------:R-:W-:Y:S01]  /*33f0*/  IMAD R4, R4, 0x2, R6 ;  /* 0x0000000204047824 */ /* 0x000fe200078e0206 */
[----:B------:R3:W-:Y:S04]  /*3400*/  STL [R1+0x44], R6 ;  /* 0x0000440601007387 */ /* 0x0007e80000100800 */
[----:B------:R3:W-:Y:S04]  /*3410*/  STL [R1+0x4c], R5 ;  /* 0x00004c0501007387 */ /* 0x0007e80000100800 */
[----:B-1----:R3:W-:Y:S02]  /*3420*/  STL [R1+0x48], R4 ;  /* 0x0000480401007387 */ /* 0x0027e40000100800 */
.L_x_452:
[----:B-1----:R-:W2:Y:S01]  /*3430*/  LDL R159, [R1+0x28] ;  /* 0x00002800019f7983 */ /* 0x002ea20000100800 */
[----:B------:R-:W-:Y:S04]  /*3440*/  DEPBAR.LE SB0, 0x0 ;  /* 0x000080000000791a */ /* 0x000fe80000000000 */
[----:B------:R-:W4:Y:S01]  /*3450*/  LDL R158, [R1+0x2c] ;  /* 0x00002c00019e7983 */ /* 0x000f220000100800 */
[----:B------:R-:W-:Y:S02]  /*3460*/  USHF.L.U32 UR8, UR6, 0x5, URZ ;  /* 0x0000000506087899 */ /* 0x000fe4000800063f */
[----:B------:R-:W-:Y:S01]  /*3470*/  UIADD3 UR7, UR6, 0x1, URZ ;  /* 0x0000000106077890 */ /* 0x000fe2000fffe03f */
[----:B-----5:R-:W5:Y:S01]  /*3480*/  LDL R157, [R1+0x34] ;  /* 0x00003400019d7983 */ /* 0x020f620000100800 */
[----:B------:R-:W-:Y:S02]  /*3490*/  UIADD3 UR4, -UR9, 0x1, UR8 ;  /* 0x0000000109047890 */ /* 0x000fe4000fffe108 */
[----:B------:R-:W-:Y:S01]  /*34a0*/  UISETP.GE.AND UP0, UPT, UR7, UR10, UPT ;  /* 0x0000000a0700728c */ /* 0x000fe2000bf06270 */
[----:B---3--:R-:W3:Y:S01]  /*34b0*/  LDL R232, [R1+0x20] ;  /* 0x0000200001e87983 */ /* 0x008ee20000100800 */
[----:B------:R-:W-:Y:S03]  /*34c0*/  UIADD3 UR4, -UR14, UR4, UR13 ;  /* 0x000000040e047290 */ /* 0x000fe6000fffe10d */
[----:B------:R-:W3:Y:S04]  /*34d0*/  LDL R156, [R1+0x30] ;  /* 0x00003000019c7983 */ /* 0x000ee80000100800 */
[----:B------:R-:W-:Y:S01]  /*34e0*/  BAR.SYNC.DEFER_BLOCKING 0x0 ;  /* 0x0000000000007b1d */ /* 0x000fe20000010000 */
[----:B------:R-:W-:Y:S05]  /*34f0*/  PLOP3.LUT P5, PT, PT, PT, UP0, 0x80, 0x0 ;  /* 0x000000000000781c */ /* 0x000fea0003faf008 */
[----:B------:R-:W-:Y:S04]  /*3500*/  LDSM.16.M88.4 R8, [R2+0x8080] ;  /* 0x008080000208783b */ /* 0x000fe80000000200 */
[----:B------:R-:W-:Y:S04]  /*3510*/  LDSM.16.M88.4 R16, [R3+0x8080] ;  /* 0x008080000310783b */ /* 0x000fe80000000200 */
[----:B------:R-:W3:Y:S04]  /*3520*/  LDL R229, [R1+0x58] ;  /* 0x0000580001e57983 */ /* 0x000ee80000100800 */
[----:B------:R-:W3:Y:S04]  /*3530*/  LDL R231, [R1+0x90] ;  /* 0x0000900001e77983 */ /* 0x000ee80000100800 */
[----:B------:R-:W3:Y:S04]  /*3540*/  LDL R230, [R1+0x6c] ;  /* 0x00006c0001e67983 */ /* 0x000ee80000100800 */
[----:B------:R-:W3:Y:S04]  /*3550*/  LDL R241, [R1+0x3c] ;  /* 0x00003c0001f17983 */ /* 0x000ee80000100800 */
[----:B------:R-:W3:Y:S04]  /*3560*/  LDL R240, [R1+0x38] ;  /* 0x0000380001f07983 */ /* 0x000ee80000100800 */
[----:B--2---:R-:W1:Y:S04]  /*3570*/  LDSM.16.M88.4 R12, [R159+0x80] ;  /* 0x000080009f0c783b */ /* 0x004e680000000200 */
[----:B----4-:R-:W2:Y:S04]  /*3580*/  LDSM.16.M88.4 R148, [R158+0x80] ;  /* 0x000080009e94783b */ /* 0x010ea80000000200 */
[----:B-----5:R-:W-:Y:S01]  /*3590*/  LDSM.16.M88.4 R152, [R157+0x80] ;  /* 0x000080009d98783b */ /* 0x020fe20000000200 */
[C---:B-1----:R-:W-:Y:S08]  /*35a0*/  HMMA.16816.F32.BF16 R4, R8.reuse, R12, RZ ;  /* 0x0000000c0804723c */ /* 0x042ff000000418ff */
[----:B------:R-:W-:Y:S01]  /*35b0*/  HMMA.16816.F32.BF16 R8, R8, R14, RZ ;  /* 0x0000000e0808723c */ /* 0x000fe200000418ff */
[----:B---3--:R-:W1:Y:S04]  /*35c0*/  LDSM.16.M88.4 R12, [R232+0x8080] ;  /* 0x00808000e80c783b */ /* 0x008e680000000200 */
[----:B------:R-:W-:Y:S04]  /*35d0*/  LDS R160, [R229.X4+0x14080] ;  /* 0x01408000e5a07984 */ /* 0x000fe80000004800 */
[----:B------:R-:W-:Y:S07]  /*35e0*/  LDS R161, [R229.X4+0x140a0] ;  /* 0x0140a000e5a17984 */ /* 0x000fee0000004800 */
        /* <DEDUP_REMOVED lines=73> */
[----:B------:R-:W5:Y:S05]  /*3a80*/  MUFU.TANH R228, R6 ;  /* 0x0000000600e47308 */ /* 0x000f6a0000002400 */
[C---:B---3--:R-:W-:Y:S05]  /*3a90*/  HMMA.16816.F32.BF16 R12, R152.reuse, R168, R12 ;  /* 0x000000a8980c723c */ /* 0x048fea000004180c */
[----:B------:R3:W1:Y:S03]  /*3aa0*/  MUFU.TANH R163, R7 ;  /* 0x0000000700a37308 */ /* 0x0006660000002400 */
[----:B------:R-:W-:Y:S01]  /*3ab0*/  HMMA.16816.F32.BF16 R16, R152, R170, R16 ;  /* 0x000000aa9810723c */ /* 0x000fe20000041810 */
[----:B------:R-:W1:Y:S06]  /*3ac0*/  LDSM.16.M88.4 R152, [R252+0x10080] ;  /* 0x01008000fc98783b */ /* 0x000e6c0000000200 */
[----:B------:R-:W1:Y:S09]  /*3ad0*/  MUFU.TANH R157, R8 ;  /* 0x00000008009d7308 */ /* 0x000e720000002400 */
[C---:B--2---:R-:W-:Y:S01]  /*3ae0*/  HMMA.16816.F32.BF16 R12, R148.reuse, R172, R12 ;  /* 0x000000ac940c723c */ /* 0x044fe2000004180c */
[----:B------:R-:W2:Y:S01]  /*3af0*/  MUFU.TANH R156, R9 ;  /* 0x00000009009c7308 */ /* 0x000ea20000002400 */
[----:B---3--:R-:W-:Y:S06]  /*3b00*/  LDSM.16.M88.4 R4, [R232+0x13080] ;  /* 0x01308000e804783b */ /* 0x008fec0000000200 */
[----:B------:R-:W-:Y:S01]  /*3b10*/  HMMA.16816.F32.BF16 R16, R148, R174, R16 ;  /* 0x000000ae9410723c */ /* 0x000fe20000041810 */
[----:B------:R-:W3:Y:S02]  /*3b20*/  LDSM.16.M88.4 R148, [R2+0x11080] ;  /* 0x011080000294783b */ /* 0x000ee40000000200 */
[----:B------:R-:W2:-:S13]  /*3b30*/  MUFU.TANH R159, R10 ;  /* 0x0000000a009f7308 */ /* 0x000e9a0000002400 */
        /* <DEDUP_REMOVED lines=29> */
[----:B------:R-:W-:Y:S05]  /*3d10*/  IADD3 R148, -R231, UR4, R229 ;  /* 0x00000004e7947c10 */ /* 0x000fea000fffe1e5 */
[----:B------:R-:W-:Y:S02]  /*3d20*/  IMNMX R149, R230, R148, PT ;  /* 0x00000094e6957217 */ /* 0x000fe40003800200 */
[----:B------:R-:W-:Y:S02]  /*3d30*/  IADD3 R148, R148, 0x8, RZ ;  /* 0x0000000894947810 */ /* 0x000fe40007ffe0ff */
[C---:B------:R-:W-:Y:S01]  /*3d40*/  ISETP.GT.AND P0, PT, R149.reuse, RZ, PT ;  /* 0x000000ff9500720c */ /* 0x040fe20003f04270 */
[C---:B-1----:R-:W-:Y:S05]  /*3d50*/  HMMA.16816.F32.BF16 R12, R152.reuse, R216, R12 ;  /* 0x000000d8980c723c */ /* 0x042fea000004180c */
[----:B------:R-:W-:Y:S03]  /*3d60*/  IMNMX R148, R230, R148, PT ;  /* 0x00000094e6947217 */ /* 0x000fe60003800200 */
[----:B------:R-:W-:Y:S01]  /*3d70*/  HMMA.16816.F32.BF16 R16, R152, R218, R16 ;  /* 0x000000da9810723c */ /* 0x000fe20000041810 */
[----:B------:R-:W3:Y:S01]  /*3d80*/  LDL R155, [R1+0x64] ;  /* 0x00006400019b7983 */ /* 0x000ee20000100800 */
[----:B------:R1:W1:Y:S01]  /*3d90*/  MUFU.TANH R154, R11 ;  /* 0x0000000b009a7308 */ /* 0x0002620000002400 */
        /* <DEDUP_REMOVED lines=13> */
[----:B------:R-:W2:Y:S03]  /*3e70*/  LDS R4, [R229.X4+0x14120] ;  /* 0x01412000e5047984 */ /* 0x000ea60000004800 */
[----:B-----5:R-:W-:Y:S02]  /*3e80*/  FSEL R150, R228, -INF , P0 ;  /* 0xff800000e4967808 */ /* 0x020fe40000000000 */
        /* <DEDUP_REMOVED lines=8> */
[----:B------:R-:W5:Y:S01]  /*3f10*/  LDL R149, [R1+0x68] ;  /* 0x0000680001957983 */ /* 0x000f620000100800 */
[C---:B-1----:R-:W-:Y:S04]  /*3f20*/  HMMA.16816.F32.BF16 R12, R8.reuse, R224, R12 ;  /* 0x000000e0080c723c */ /* 0x042fe8000004180c */
[----:B------:R-:W-:Y:S01]  /*3f30*/  MUFU.EX2 R151, R151 ;  /* 0x0000009700977308 */ /* 0x000fe20000000800 */
[----:B--2---:R-:W-:Y:S01]  /*3f40*/  FSEL R7, R156, -INF , P0 ;  /* 0xff8000009c077808 */ /* 0x004fe20000000000 */
[--C-:B------:R-:W-:Y:S01]  /*3f50*/  FFMA.FTZ R6, R6, c[0x0][0x29c], -R160.reuse ;  /* 0x0000a70006067a23 */ /* 0x100fe200000108a0 */
[----:B------:R-:W-:Y:S01]  /*3f60*/  ISETP.GT.AND P0, PT, R148, 0x21, PT ;  /* 0x000000219400780c */ /* 0x000fe20003f04270 */
[----:B------:R-:W-:Y:S04]  /*3f70*/  HMMA.16816.F32.BF16 R16, R8, R226, R16 ;  /* 0x000000e20810723c */ /* 0x000fe80000041810 */
[----:B------:R-:W-:Y:S02]  /*3f80*/  FFMA.FTZ R160, R7, c[0x0][0x29c], -R160 ;  /* 0x0000a70007a07a23 */ /* 0x000fe400000108a0 */
[----:B------:R-:W1:Y:S01]  /*3f90*/  MUFU.EX2 R6, R6 ;  /* 0x0000000600067308 */ /* 0x000e620000000800 */
[----:B------:R-:W-:Y:S01]  /*3fa0*/  FFMA.FTZ R148, -R157, R157, 1 ;  /* 0x3f8000009d947423 */ /* 0x000fe2000001019d */
[----:B------:R-:W-:Y:S04]  /*3fb0*/  FSEL R11, R159, -INF , P1 ;  /* 0xff8000009f0b7808 */ /* 0x000fe80000800000 */
[----:B------:R-:W-:Y:S01]  /*3fc0*/  FSEL R8, R154, -INF , P0 ;  /* 0xff8000009a087808 */ /* 0x000fe20000000000 */
[----:B------:R-:W-:Y:S03]  /*3fd0*/  FFMA.FTZ R11, R11, c[0x0][0x29c], -R161 ;  /* 0x0000a7000b0b7a23 */ /* 0x000fe600000108a1 */
[----:B------:R-:W2:Y:S01]  /*3fe0*/  MUFU.EX2 R7, R160 ;  /* 0x000000a000077308 */ /* 0x000ea20000000800 */
        /* <DEDUP_REMOVED lines=13> */
[C---:B--2---:R-:W-:Y:S01]  /*40c0*/  FMUL.FTZ R5, R7.reuse, R5 ;  /* 0x0000000507057220 */ /* 0x044fe20000410000 */
        /* <DEDUP_REMOVED lines=30> */
[----:B-----5:R-:W-:Y:S04]  /*42b0*/  STS [R149], R7 ;  /* 0x0000000795007388 */ /* 0x020fe80000000800 */
        /* <DEDUP_REMOVED lines=77> */
[----:B-1--4-:R-:W1:Y:S04]  /*4790*/  S2R R0, SR_TID.X ;  /* 0x0000000000007919 */ /* 0x012e680000002100 */
[----:B--2---:R-:W2:Y:S01]  /*47a0*/  LDL R247, [R1+0x50] ;  /* 0x0000500001f77983 */ /* 0x004ea20000100800 */
[----:B------:R-:W-:Y:S01]  /*47b0*/  LEA R245, P0, R245, R246, 0x5 ;  /* 0x000000f6f5f57211 */ /* 0x000fe200078028ff */
[----:B------:R-:W-:Y:S02]  /*47c0*/  IMAD.U32 R246, RZ, RZ, UR11 ;  /* 0x0000000bfff67e24 */ /* 0x000fe4000f8e00ff */
[----:B---3--:R-:W3:Y:S03]  /*47d0*/  LDL R248, [R1+0x94] ;  /* 0x0000940001f87983 */ /* 0x008ee60000100800 */
[----:B------:R-:W-:Y:S02]  /*47e0*/  LEA.HI.X R246, R244, R249, R246, 0x5, P0 ;  /* 0x000000f9f4f67211 */ /* 0x000fe400000f2cf6 */
[C---:B------:R-:W-:Y:S02]  /*47f0*/  LEA R244, P0, R245.reuse, c[0x0][0x1f0], 0x1 ;  /* 0x00007c00f5f47a11 */ /* 0x040fe400078008ff */
[----:B-1----:R-:W-:Y:S02]  /*4800*/  SHF.R.S32.HI R249, RZ, 0x1f, R0 ;  /* 0x0000001ffff97819 */ /* 0x002fe40000011400 */
[----:B------:R-:W-:Y:S02]  /*4810*/  LEA.HI.X R245, R245, c[0x0][0x1f4], R246, 0x1, P0 ;  /* 0x00007d00f5f57a11 */ /* 0x000fe400000f0cf6 */
[----:B------:R-:W4:Y:S01]  /*4820*/  LDL R246, [R1+0x5c] ;  /* 0x00005c0001f67983 */ /* 0x000f220000100800 */
[----:B------:R-:W-:Y:S03]  /*4830*/  LEA.HI R249, R249, R0, RZ, 0x3 ;  /* 0x00000000f9f97211 */ /* 0x000fe600078f18ff */
[----:B------:R1:W5:Y:S01]  /*4840*/  LDL.LU R0, [R1+0xb4] ;  /* 0x0000b40001007983 */ /* 0x0003620000300800 */
[----:B------:R-:W-:Y:S02]  /*4850*/  SHF.R.S32.HI R249, RZ, 0x3, R249 ;  /* 0x00000003fff97819 */ /* 0x000fe400000114f9 */
[C---:B----4-:R-:W-:Y:S02]  /*4860*/  LOP3.LUT P2, RZ, R246.reuse, 0x1, RZ, 0xc0, !PT ;  /* 0x00000001f6ff7812 */ /* 0x050fe4000784c0ff */
        /* <DEDUP_REMOVED lines=10> */
[----:B--2---:R2:W-:Y:S04]  /*4910*/  LDGSTS.E.BYPASS.LTC128B.128 [R247+0x10080], [R244.64], !P4 ;  /* 0x10080000f4f77fae */ /* 0x0045e8000e101d52 */
[----:B------:R2:W-:Y:S04]  /*4920*/  LDGSTS.E.BYPASS.LTC128B.128 [R247+0x11080], [R244.64+0x80], !P2 ;  /* 0x11080080f4f77fae */ /* 0x0005e8000d101d52 */
[----:B------:R2:W-:Y:S04]  /*4930*/  LDGSTS.E.BYPASS.LTC128B.128 [R247+0x12080], [R244.64+0x100], !P1 ;  /* 0x12080100f4f77fae */ /* 0x0005e8000c901d52 */
[----:B------:R2:W-:Y:S04]  /*4940*/  LDGSTS.E.BYPASS.LTC128B.128 [R247+0x13080], [R244.64+0x180], !P0 ;  /* 0x13080180f4f77fae */ /* 0x0005e8000c101d52 */
[----:B--2---:R-:W2:Y:S01]  /*4950*/  S2R R247, SR_TID.X ;  /* 0x0000000000f77919 */ /* 0x004ea20000002100 */
[----:B------:R-:W-:Y:S05]  /*4960*/  IMAD.U32 R244, RZ, RZ, UR8 ;  /* 0x00000008fff47e24 */ /* 0x000fea000f8e00ff */
[----:B------:R-:W-:Y:S04]  /*4970*/  @!P6 IADD3 R244, R244, 0x20, RZ ;  /* 0x00000020f4f4e810 */ /* 0x000fe80007ffe0ff */
[C---:B------:R-:W-:Y:S04]  /*4980*/  @!P6 IADD3 R245, P0, R244.reuse, R250, RZ ;  /* 0x000000faf4f5e210 */ /* 0x040fe80007f1e0ff */
[----:B---3--:R-:W-:Y:S02]  /*4990*/  @!P6 LEA.HI.X.SX32 R246, R244, R248, 0x1, P0 ;  /* 0x000000f8f4f6e211 */ /* 0x008fe400000f0eff */
[C---:B------:R-:W-:Y:S04]  /*49a0*/  @!P6 LEA R244, P0, R245.reuse, c[0x0][0x280], 0x2 ;  /* 0x0000a000f5f4ea11 */ /* 0x040fe800078010ff */
[----:B------:R-:W-:Y:S01]  /*49b0*/  @!P6 LEA.HI.X R245, R245, c[0x0][0x284], R246, 0x2, P0 ;  /* 0x0000a100f5f5ea11 */ /* 0x000fe200000f14f6 */
[----:B--2---:R-:W-:Y:S05]  /*49c0*/  @!P6 IMAD.SHL.U32 R246, R247, 0x10, RZ ;  /* 0x00000010f7f6e824 */ /* 0x004fea00078e00ff */
[----:B------:R1:W-:Y:S03]  /*49d0*/  @!P6 LDGSTS.E.BYPASS.LTC128B.128 [R246+0x14100], [R244.64] ;  /* 0x14100000f4f6efae */ /* 0x0003e6000b901d52 */
.L_x_450:
        /* <DEDUP_REMOVED lines=98> */
.L_x_451:
        /* <DEDUP_REMOVED lines=110> */
[----:B-----5:R-:W-:-:S02]  /*56e0*/  FMUL.FTZ R0, R91, c[0x0][0x298] ;  /* 0x0000a6005b007a20 */ /* 0x020fc40000410000 */
        /* <DEDUP_REMOVED lines=56> */
.L_x_449:
[----:B------:R-:W-:Y:S05]  /*5a70*/  @P0 BRA `(.L_x_453) ;  /* 0x00001f8000000947 */ /* 0x000fea0003800000 */
[----:B------:R-:W1:Y:S01]  /*5a80*/  S2R R111, SR_TID.X ;  /* 0x00000000006f7919 */ /* 0x000e620000002100 */
[----:B------:R-:W-:Y:S01]  /*5a90*/  F2FP.BF16.PACK_AB R87, R33, R32 ;  /* 0x000000202157723e */ /* 0x000fe200000010ff */
[----:B------:R-:W-:Y:S01]  /*5aa0*/  ULDC.64 UR4, c[0x0][0x358] ;  /* 0x0000d60000047ab9 */ /* 0x000fe20000000a00 */
[----:B------:R-:W-:Y:S01]  /*5ab0*/  F2FP.BF16.PACK_AB R33, R2, R5 ;  /* 0x000000050221723e */ /* 0x000fe200000010ff */
[----:B------:R-:W-:Y:S01]  /*5ac0*/  UISETP.NE.U32.AND UP1, UPT, URZ, UR4, UPT ;  /* 0x000000043f00728c */ /* 0x000fe2000bf25070 */
[----:B------:R-:W-:Y:S01]  /*5ad0*/  F2FP.BF16.PACK_AB R32, R0, R3 ;  /* 0x000000030020723e */ /* 0x000fe200000010ff */
[----:B------:R-:W-:Y:S01]  /*5ae0*/  UMOV UR6, 0x4 ;  /* 0x0000000400067882 */ /* 0x000fe20000000000 */
[----:B------:R-:W-:Y:S01]  /*5af0*/  F2FP.BF16.PACK_AB R86, R35, R34 ;  /* 0x000000222356723e */ /* 0x000fe200000010ff */
[----:B------:R-:W-:Y:S01]  /*5b00*/  UISETP.NE.AND.EX UP1, UPT, URZ, UR5, UPT, UP1 ;  /* 0x000000053f00728c */ /* 0x000fe2000bf25310 */
[----:B------:R-:W-:-:S02]  /*5b10*/  F2FP.BF16.PACK_AB R35, R6, R149 ;  /* 0x000000950623723e */ /* 0x000fc400000010ff */
[----:B------:R-:W-:Y:S01]  /*5b20*/  F2FP.BF16.PACK_AB R36, R37, R36 ;  /* 0x000000242524723e */ /* 0x000fe200000010ff */
[----:B------:R-:W-:Y:S01]  /*5b30*/  ULDC.64 UR4, c[0x0][0x358] ;  /* 0x0000d60000047ab9 */ /* 0x000fe20000000a00 */
[----:B------:R-:W-:Y:S01]  /*5b40*/  F2FP.BF16.PACK_AB R90, R23, R22 ;  /* 0x00000016175a723e */ /* 0x000fe200000010ff */
[----:B------:R-:W-:Y:S01]  /*5b50*/  UIMAD.WIDE UR4, UR15, UR6, UR4 ;  /* 0x000000060f0472a5 */ /* 0x000fe2000f8e0204 */
[----:B------:R-:W-:Y:S02]  /*5b60*/  F2FP.BF16.PACK_AB R34, R4, R148 ;  /* 0x000000940422723e */ /* 0x000fe400000010ff */
[----:B------:R-:W-:Y:S02]  /*5b70*/  F2FP.BF16.PACK_AB R91, R21, R20 ;  /* 0x00000014155b723e */ /* 0x000fe400000010ff */
[----:B------:R-:W-:Y:S02]  /*5b80*/  F2FP.BF16.PACK_AB R89, R25, R24 ;  /* 0x000000181959723e */ /* 0x000fe400000010ff */
[----:B------:R-:W-:-:S02]  /*5b90*/  F2FP.BF16.PACK_AB R88, R27, R26 ;  /* 0x0000001a1b58723e */ /* 0x000fc400000010ff */
[----:B------:R-:W-:Y:S02]  /*5ba0*/  F2FP.BF16.PACK_AB R85, R29, R28 ;  /* 0x0000001c1d55723e */ /* 0x000fe400000010ff */
[----:B-1----:R-:W-:Y:S02]  /*5bb0*/  SHF.R.S32.HI R5, RZ, 0x1f, R111 ;  /* 0x0000001fff057819 */ /* 0x002fe4000001146f */
[----:B------:R-:W-:Y:S02]  /*5bc0*/  F2FP.BF16.PACK_AB R84, R31, R30 ;  /* 0x0000001e1f54723e */ /* 0x000fe400000010ff */
[CC--:B------:R-:W-:Y:S02]  /*5bd0*/  LEA.HI R3, R5.reuse, R111.reuse, RZ, 0x2 ;  /* 0x0000006f05037211 */ /* 0x0c0fe400078f10ff */
[----:B------:R-:W-:Y:S02]  /*5be0*/  LEA.HI R37, R5, R111, RZ, 0x5 ;  /* 0x0000006f05257211 */ /* 0x000fe400078f28ff */
[----:B------:R-:W-:-:S02]  /*5bf0*/  SHF.R.S32.HI R6, RZ, 0x2, R3 ;  /* 0x00000002ff067819 */ /* 0x000fc40000011403 */
[----:B------:R-:W-:Y:S02]  /*5c00*/  SHF.R.S32.HI R0, RZ, 0x1f, R3 ;  /* 0x0000001fff007819 */ /* 0x000fe40000011403 */
[----:B------:R-:W-:Y:S02]  /*5c10*/  SHF.R.S32.HI R22, RZ, 0x5, R37 ;  /* 0x00000005ff167819 */ /* 0x000fe40000011425 */
[----:B------:R-:W-:Y:S02]  /*5c20*/  LEA.HI R0, R0, R6, RZ, 0x3 ;  /* 0x0000000600007211 */ /* 0x000fe400078f18ff */
[----:B------:R-:W-:Y:S02]  /*5c30*/  LEA.HI R5, R5, R111, RZ, 0x6 ;  /* 0x0000006f05057211 */ /* 0x000fe400078f30ff */
[----:B------:R-:W-:Y:S02]  /*5c40*/  LOP3.LUT R0, R0, 0xfffffff8, RZ, 0xc0, !PT ;  /* 0xfffffff800007812 */ /* 0x000fe400078ec0ff */
[----:B------:R-:W-:-:S02]  /*5c50*/  LOP3.LUT R3, R3, 0x3ffffffc, RZ, 0xc0, !PT ;  /* 0x3ffffffc03037812 */ /* 0x000fc400078ec0ff */
[----:B------:R-:W-:Y:S01]  /*5c60*/  SHF.R.U32.HI R5, RZ, 0x3, R5 ;  /* 0x00000003ff057819 */ /* 0x000fe20000011605 */
[----:B------:R-:W-:Y:S01]  /*5c70*/  IMAD.IADD R6, R6, 0x1, -R0 ;  /* 0x0000000106067824 */ /* 0x000fe200078e0a00 */
[----:B------:R-:W-:Y:S02]  /*5c80*/  LEA.HI R0, R37, R22, RZ, 0x1 ;  /* 0x0000001625007211 */ /* 0x000fe400078f08ff */
        /* <DEDUP_REMOVED lines=64> */
[----:B-----5:R-:W-:Y:S01]  /*6090*/  F2FP.BF16.PACK_AB R13, R131, R130 ;  /* 0x00000082830d723e */ /* 0x020fe200000010ff */
        /* <DEDUP_REMOVED lines=19> */
[----:B------:R-:W-:-:S03]  /*61d0*/  PLOP3.LUT P0, PT, PT, PT, UP1, 0x80, 0x0 ;  /* 0x000000000000781c */ /* 0x000fc60003f0f018 */
        /* <DEDUP_REMOVED lines=45> */
[----:B------:R3:W-:Y:S01]  /*64b0*/  STS [R2+0x7480], R3 ;  /* 0x0074800302007388 */ /* 0x0007e20000000800 */
[----:B-1----:R-:W-:-:S02]  /*64c0*/  IMAD.U32 R9, RZ, RZ, UR5 ;  /* 0x00000005ff097e24 */ /* 0x002fc4000f8e00ff */
[----:B--2---:R-:W-:Y:S01]  /*64d0*/  IMAD.U32 R8, RZ, RZ, UR4 ;  /* 0x00000004ff087e24 */ /* 0x004fe2000f8e00ff */
[----:B------:R-:W-:Y:S06]  /*64e0*/  BAR.SYNC.DEFER_BLOCKING 0x1, 0x100 ;  /* 0x0044000000007b1d */ /* 0x000fec0000010000 */
[----:B------:R-:W-:Y:S02]  /*64f0*/  ULDC.64 UR4, c[0x0][0x360] ;  /* 0x0000d80000047ab9 */ /* 0x000fe40000000a00 */
[----:B------:R-:W-:Y:S01]  /*6500*/  UISETP.NE.U32.AND UP0, UPT, URZ, UR4, UPT ;  /* 0x000000043f00728c */ /* 0x000fe2000bf05070 */
[----:B---3--:R-:W2:Y:S03]  /*6510*/  @P0 LDG.E R0, [R8.64] ;  /* 0x0000001208000981 */ /* 0x008ea6000c1e1900 */
[----:B------:R-:W-:Y:S01]  /*6520*/  UISETP.NE.AND.EX UP0, UPT, URZ, UR5, UPT, UP0 ;  /* 0x000000053f00728c */ /* 0x000fe2000bf05300 */
[----:B----4-:R-:W-:-:S02]  /*6530*/  IMAD.MOV.U32 R4, RZ, RZ, c[0x0][0x2f0] ;  /* 0x0000bc00ff047624 */ /* 0x010fc400078e00ff */
[----:B------:R-:W-:-:S03]  /*6540*/  ULDC.64 UR4, c[0x0][0x360] ;  /* 0x0000d80000047ab9 */ /* 0x000fc60000000a00 */
[----:B------:R-:W-:-:S05]  /*6550*/  PLOP3.LUT P1, PT, PT, PT, UP0, 0x80, 0x0 ;  /* 0x000000000000781c */ /* 0x000fca0003f2f008 */
[----:B------:R-:W-:-:S06]  /*6560*/  @UP0 UIMAD.WIDE UR4, UR15, UR6, UR4 ;  /* 0x000000060f0402a5 */ /* 0x000fcc000f8e0204 */
[----:B------:R-:W-:Y:S02]  /*6570*/  IMAD.U32 R2, RZ, RZ, UR4 ;  /* 0x00000004ff027e24 */ /* 0x000fe4000f8e00ff */
[----:B------:R-:W-:-:S05]  /*6580*/  IMAD.U32 R3, RZ, RZ, UR5 ;  /* 0x00000005ff037e24 */ /* 0x000fca000f8e00ff */
[----:B------:R1:W5:Y:S01]  /*6590*/  @P1 LDG.E R4, [R2.64] ;  /* 0x0000001202041981 */ /* 0x000362000c1e1900 */
[----:B------:R-:W-:Y:S02]  /*65a0*/  UMOV UR10, URZ ;  /* 0x0000003f000a7c82 */ /* 0x000fe40008000000 */
[----:B------:R-:W-:Y:S01]  /*65b0*/  UMOV UR11, URZ ;  /* 0x0000003f000b7c82 */ /* 0x000fe20008000000 */
[----:B--2---:R-:W2:Y:S02]  /*65c0*/  @P0 R2UR UR5, R0 ;  /* 0x00000000000503c2 */ /* 0x004ea400000e0000 */
[----:B--2---:R-:W-:Y:S02]  /*65d0*/  @UP1 USHF.R.S32.HI UR4, URZ, 0x1f, UR5 ;  /* 0x0000001f3f041899 */ /* 0x004fe40008011405 */
[----:B------:R-:W-:-:S05]  /*65e0*/  @UP1 UMOV UR10, UR5 ;  /* 0x00000005000a1c82 */ /* 0x000fca0008000000 */
[----:B------:R-:W-:Y:S01]  /*65f0*/  @UP1 UMOV UR11, UR4 ;  /* 0x00000004000b1c82 */ /* 0x000fe20008000000 */
[----:B------:R-:W-:Y:S05]  /*6600*/  @P1 BRA `(.L_x_454) ;  /* 0x0000004000001947 */ /* 0x000fea0003800000 */
[----:B-1----:R-:W-:Y:S05]  /*6610*/  @!P0 BRA `(.L_x_454) ;  /* 0x0000003000008947 */ /* 0x002fea0003800000 */
[----:B------:R-:W2:Y:S04]  /*6620*/  LDG.E R0, [R8.64] ;  /* 0x0000001208007981 */ /* 0x000ea8000c1e1900 */
[----:B------:R-:W2:Y:S02]  /*6630*/  LDG.E R2, [R8.64+0x4] ;  /* 0x0000041208027981 */ /* 0x000ea4000c1e1900 */
[----:B--2--5:R-:W-:Y:S02]  /*6640*/  IADD3 R4, -R0, R2, RZ ;  /* 0x0000000200047210 */ /* 0x024fe40007ffe1ff */
.L_x_454:
[----:B-1----:R-:W-:Y:S01]  /*6650*/  LOP3.LUT R0, R37, 0xffffffe0, RZ, 0xc0, !PT ;  /* 0xffffffe025007812 */ /* 0x002fe200078ec0ff */
[----:B------:R-:W-:Y:S01]  /*6660*/  IMAD.SHL.U32 R2, R22, 0x40, RZ ;  /* 0x0000004016027824 */ /* 0x000fe200078e00ff */
[----:B------:R-:W-:Y:S01]  /*6670*/  USHF.R.S32.HI UR6, URZ, 0x1f, UR16 ;  /* 0x0000001f3f067899 */ /* 0x000fe20008011410 */
[----:B-----5:R-:W-:Y:S01]  /*6680*/  IADD3 R4, R4, -UR9, RZ ;  /* 0x8000000904047c10 */ /* 0x020fe2000fffe0ff */
[----:B------:R-:W-:Y:S01]  /*6690*/  ULDC.64 UR4, c[0x0][0x338] ;  /* 0x0000ce0000047ab9 */ /* 0x000fe20000000a00 */
[----:B------:R-:W-:Y:S01]  /*66a0*/  IMAD.IADD R0, R111, 0x1, -R0 ;  /* 0x000000016f007824 */ /* 0x000fe200078e0a00 */
[----:B------:R-:W-:Y:S01]  /*66b0*/  LOP3.LUT R2, R2, 0x1c0, RZ, 0xc0, !PT ;  /* 0x000001c002027812 */ /* 0x000fe200078ec0ff */
[----:B------:R-:W-:Y:S01]  /*66c0*/  UIMAD UR4, UR6, UR4, URZ ;  /* 0x00000004060472a4 */ /* 0x000fe2000f8e023f */
[----:B------:R-:W-:Y:S01]  /*66d0*/  IMNMX R14, R4, 0x40, PT ;  /* 0x00000040040e7817 */ /* 0x000fe20003800200 */
[----:B------:R-:W-:Y:S01]  /*66e0*/  IMAD.SHL.U32 R12, R0, 0x8, RZ ;  /* 0x00000008000c7824 */ /* 0x000fe200078e00ff */
[----:B------:R-:W-:Y:S01]  /*66f0*/  SHF.R.S32.HI R5, RZ, 0x1f, R0 ;  /* 0x0000001fff057819 */ /* 0x000fe20000011400 */
[----:B------:R-:W-:Y:S01]  /*6700*/  UIMAD UR5, UR16, UR5, UR4 ;  /* 0x00000005100572a4 */ /* 0x000fe2000f8e0204 */
[----:B------:R-:W-:Y:S01]  /*6710*/  SHF.R.U32.HI R3, RZ, 0x3, R2 ;  /* 0x00000003ff037819 */ /* 0x000fe20000011602 */
[----:B------:R-:W-:Y:S01]  /*6720*/  USHF.R.S32.HI UR7, URZ, 0x1f, UR15 ;  /* 0x0000001f3f077899 */ /* 0x000fe2000801140f */
[----:B------:R-:W-:Y:S01]  /*6730*/  LEA.HI R0, R5, R0, RZ, 0x3 ;  /* 0x0000000005007211 */ /* 0x000fe200078f18ff */
[----:B------:R-:W-:Y:S01]  /*6740*/  USEL UR15, UR15, URZ, !UP1 ;  /* 0x0000003f0f0f7287 */ /* 0x000fe2000c800000 */
[--C-:B------:R-:W-:Y:S01]  /*6750*/  LOP3.LUT R2, R2, 0x38, R12.reuse, 0xf8, !PT ;  /* 0x0000003802027812 */ /* 0x100fe200078ef80c */
[----:B------:R-:W-:Y:S01]  /*6760*/  USEL UR7, UR7, URZ, !UP1 ;  /* 0x0000003f07077287 */ /* 0x000fe2000c800000 */
[----:B------:R-:W-:Y:S01]  /*6770*/  SHF.R.S32.HI R13, RZ, 0x1f, R12 ;  /* 0x0000001fff0d7819 */ /* 0x000fe2000001140c */
[----:B------:R-:W-:Y:S01]  /*6780*/  IMAD.SHL.U32 R0, R0, 0x200, RZ ;  /* 0x0000020000007824 */ /* 0x000fe200078e00ff */
[----:B------:R-:W-:Y:S01]  /*6790*/  LOP3.LUT R2, R2, R3, RZ, 0x3c, !PT ;  /* 0x0000000302027212 */ /* 0x000fe200078e3cff */
[----:B------:R-:W-:Y:S01]  /*67a0*/  IMAD.U32 R15, RZ, RZ, UR15 ;  /* 0x0000000fff0f7e24 */ /* 0x000fe2000f8e00ff */
[----:B------:R-:W-:Y:S01]  /*67b0*/  IADD3 R4, P0, R22, UR10, RZ ;  /* 0x0000000a16047c10 */ /* 0x000fe2000ff1e0ff */
[----:B------:R-:W-:Y:S01]  /*67c0*/  IMAD.U32 R6, RZ, RZ, UR17 ;  /* 0x00000011ff067e24 */ /* 0x000fe2000f8e00ff */
[----:B------:R-:W-:Y:S01]  /*67d0*/  LOP3.LUT R0, R2, 0x7ffff000, R0, 0xf8, !PT ;  /* 0x7ffff00002007812 */ /* 0x000fe200078ef800 */
[----:B------:R-:W-:Y:S01]  /*67e0*/  IMAD.U32 R2, RZ, RZ, UR16 ;  /* 0x00000010ff027e24 */ /* 0x000fe2000f8e00ff */
[C---:B------:R-:W-:Y:S01]  /*67f0*/  ISETP.GE.AND P1, PT, R22.reuse, R14, PT ;  /* 0x0000000e1600720c */ /* 0x040fe20003f26270 */
[----:B------:R-:W-:Y:S01]  /*6800*/  BSSY B0, `(.L_x_455) ;  /* 0x0000026000007945 */ /* 0x000fe20003800000 */
[----:B------:R-:W-:Y:S01]  /*6810*/  LEA.HI.X.SX32 R5, R22, UR11, 0x1, P0 ;  /* 0x0000000b16057c11 */ /* 0x000fe200080f0eff */
[----:B------:R-:W-:Y:S01]  /*6820*/  IMAD.SHL.U32 R0, R0, 0x2, RZ ;  /* 0x0000000200007824 */ /* 0x000fe200078e00ff */
[----:B------:R-:W-:Y:S01]  /*6830*/  ISETP.GE.OR P0, PT, R12, c[0x0][0x324], P1 ;  /* 0x0000c9000c007a0c */ /* 0x000fe20000f06670 */
[----:B------:R-:W-:Y:S01]  /*6840*/  IMAD.WIDE.U32 R2, R2, c[0x0][0x338], R12 ;  /* 0x0000ce0002027a25 */ /* 0x000fe200078e000c */
[----:B------:R-:W-:-:S02]  /*6850*/  P2R R20, PR, RZ, 0x2 ;  /* 0x00000002ff147803 */ /* 0x000fc40000000000 */
[----:B------:R1:W2:Y:S01]  /*6860*/  LDS.128 R24, [R0+0x8480] ;  /* 0x0084800000187984 */ /* 0x0002a20000000c00 */
[----:B------:R-:W-:Y:S01]  /*6870*/  IMAD.WIDE R6, R6, 0x40, R4 ;  /* 0x0000004006067825 */ /* 0x000fe200078e0204 */
[----:B------:R-:W-:Y:S01]  /*6880*/  IADD3 R3, R3, UR5, RZ ;  /* 0x0000000503037c10 */ /* 0x000fe2000fffe0ff */
[----:B------:R-:W-:Y:S01]  /*6890*/  ULDC.64 UR4, c[0x0][0x340] ;  /* 0x0000d00000047ab9 */ /* 0x000fe20000000a00 */
[----:B------:R1:W3:Y:S01]  /*68a0*/  LDS.128 R28, [R0+0x8880] ;  /* 0x00888000001c7984 */ /* 0x0002e20000000c00 */
[----:B------:R-:W-:Y:S02]  /*68b0*/  UIMAD UR4, UR7, UR4, URZ ;  /* 0x00000004070472a4 */ /* 0x000fe4000f8e023f */
[----:B------:R-:W-:Y:S01]  /*68c0*/  IMAD.WIDE.U32 R10, R15, c[0x0][0x340], R2 ;  /* 0x0000d0000f0a7a25 */ /* 0x000fe200078e0002 */
[----:B------:R1:W4:Y:S01]  /*68d0*/  LDS.128 R32, [R0+0x8c80] ;  /* 0x008c800000207984 */ /* 0x0003220000000c00 */
[----:B------:R-:W-:-:S03]  /*68e0*/  UIMAD UR4, UR15, UR5, UR4 ;  /* 0x000000050f0472a4 */ /* 0x000fc6000f8e0204 */
[----:B------:R1:W1:Y:S03]  /*68f0*/  LDS.128 R36, [R0+0x9080] ;  /* 0x0090800000247984 */ /* 0x0002660000000c00 */
[----:B------:R-:W-:Y:S01]  /*6900*/  IADD3 R9, R11, UR4, RZ ;  /* 0x000000040b097c10 */ /* 0x000fe2000fffe0ff */
        /* <DEDUP_REMOVED lines=21> */
.L_x_456:
[----:B--234-:R-:W-:Y:S05]  /*6a60*/  BSYNC B0 ;  /* 0x0000000000007941 */ /* 0x01cfea0003800000 */
.L_x_455:
        /* <DEDUP_REMOVED lines=17> */
.L_x_458:
[----:B------:R-:W-:Y:S05]  /*6b80*/  BSYNC B0 ;  /* 0x0000000000007941 */ /* 0x000fea0003800000 */
.L_x_457:
        /* <DEDUP_REMOVED lines=16> */
.L_x_460:
[----:B------:R-:W-:Y:S05]  /*6c90*/  BSYNC B0 ;  /* 0x0000000000007941 */ /* 0x000fea0003800000 */
.L_x_459:
        /* <DEDUP_REMOVED lines=16> */
.L_x_462:
[----:B------:R-:W-:Y:S05]  /*6da0*/  BSYNC B0 ;  /* 0x0000000000007941 */ /* 0x000fea0003800000 */
.L_x_461:
        /* <DEDUP_REMOVED lines=16> */
.L_x_464:
[----:B------:R-:W-:Y:S05]  /*6eb0*/  BSYNC B0 ;  /* 0x0000000000007941 */ /* 0x000fea0003800000 */
.L_x_463:
        /* <DEDUP_REMOVED lines=16> */
.L_x_466:
[----:B------:R-:W-:Y:S05]  /*6fc0*/  BSYNC B0 ;  /* 0x0000000000007941 */ /* 0x000fea0003800000 */
.L_x_465:
        /* <DEDUP_REMOVED lines=16> */
.L_x_468:
[----:B------:R-:W-:Y:S05]  /*70d0*/  BSYNC B0 ;  /* 0x0000000000007941 */ /* 0x000fea0003800000 */
.L_x_467:
        /* <DEDUP_REMOVED lines=16> */
.L_x_470:
[----:B------:R-:W-:Y:S05]  /*71e0*/  BSYNC B0 ;  /* 0x0000000000007941 */ /* 0x000fea0003800000 */
.L_x_469:
[----:B------:R-:W-:Y:S01]  /*71f0*/  ULDC.64 UR4, c[0x0][0x308] ;  /* 0x0000c20000047ab9 */ /* 0x000fe20000000a00 */
[----:B-1----:R-:W-:Y:S01]  /*7200*/  IMAD.U32 R2, RZ, RZ, UR16 ;  /* 0x00000010ff027e24 */ /* 0x002fe2000f8e00ff */
[----:B------:R-:W-:Y:S01]  /*7210*/  UIMAD UR4, UR6, UR4, URZ ;  /* 0x00000004060472a4 */ /* 0x000fe2000f8e023f */
[----:B------:R-:W-:Y:S01]  /*7220*/  ISETP.NE.AND P0, PT, R20, RZ, PT ;  /* 0x000000ff1400720c */ /* 0x000fe20003f05270 */
[----:B------:R-:W-:Y:S01]  /*7230*/  BSSY B0, `(.L_x_471) ;  /* 0x0000013000007945 */ /* 0x000fe20003800000 */
[----:B------:R-:W-:Y:S01]  /*7240*/  IMAD.WIDE.U32 R2, R2, c[0x0][0x308], R12 ;  /* 0x0000c20002027a25 */ /* 0x000fe200078e000c */
[----:B------:R-:W-:Y:S01]  /*7250*/  UIMAD UR16, UR16, UR5, UR4 ;  /* 0x00000005101072a4 */ /* 0x000fe2000f8e0204 */
[----:B------:R-:W-:Y:S02]  /*7260*/  ISETP.GE.OR P0, PT, R12, c[0x0][0x2f4], P0 ;  /* 0x0000bd000c007a0c */ /* 0x000fe40000706670 */
        /* <DEDUP_REMOVED lines=15> */
.L_x_472:
[----:B------:R-:W-:Y:S05]  /*7360*/  BSYNC B0 ;  /* 0x0000000000007941 */ /* 0x000fea0003800000 */
.L_x_471:
        /* <DEDUP_REMOVED lines=15> */
.L_x_474:
[----:B------:R-:W-:Y:S05]  /*7460*/  BSYNC B0 ;  /* 0x0000000000007941 */ /* 0x000fea0003800000 */
.L_x_473:
        /* <DEDUP_REMOVED lines=14> */
.L_x_476:
[----:B------:R-:W-:Y:S05]  /*7550*/  BSYNC B0 ;  /* 0x0000000000007941 */ /* 0x000fea0003800000 */
.L_x_475:
        /* <DEDUP_REMOVED lines=14> */
.L_x_478:
[----:B------:R-:W-:Y:S05]  /*7640*/  BSYNC B0 ;  /* 0x0000000000007941 */ /* 0x000fea0003800000 */
.L_x_477:
        /* <DEDUP_REMOVED lines=14> */
.L_x_480:
[----:B------:R-:W-:Y:S05]  /*7730*/  BSYNC B0 ;  /* 0x0000000000007941 */ /* 0x000fea0003800000 */
.L_x_479:
        /* <DEDUP_REMOVED lines=14> */
.L_x_482:
[----:B------:R-:W-:Y:S05]  /*7820*/  BSYNC B0 ;  /* 0x0000000000007941 */ /* 0x000fea0003800000 */
.L_x_481:
        /* <DEDUP_REMOVED lines=14> */
.L_x_484:
[----:B------:R-:W-:Y:S05]  /*7910*/  BSYNC B0 ;  /* 0x0000000000007941 */ /* 0x000fea0003800000 */
.L_x_483:
        /* <DEDUP_REMOVED lines=14> */
.L_x_453:
[----:B------:R-:W-:Y:S02]  /*7a00*/  ULDC.64 UR4, c[0x0][0x358] ;  /* 0x0000d60000047ab9 */ /* 0x000fe40000000a00 */
[----:B------:R-:W-:Y:S02]  /*7a10*/  UISETP.NE.U32.AND UP1, UPT, URZ, UR4, UPT ;  /* 0x000000043f00728c */ /* 0x000fe4000bf25070 */
[----:B------:R-:W-:Y:S02]  /*7a20*/  UMOV UR6, 0x4 ;  /* 0x0000000400067882 */ /* 0x000fe40000000000 */
[----:B------:R-:W-:-:S03]  /*7a30*/  UISETP.NE.AND.EX UP1, UPT, URZ, UR5, UPT, UP1 ;  /* 0x000000053f00728c */ /* 0x000fc6000bf25310 */
[----:B------:R-:W-:Y:S02]  /*7a40*/  ULDC.64 UR4, c[0x0][0x358] ;  /* 0x0000d60000047ab9 */ /* 0x000fe40000000a00 */
[----:B------:R-:W-:Y:S01]  /*7a50*/  UIMAD.WIDE UR4, UR15, UR6, UR4 ;  /* 0x000000060f0472a5 */ /* 0x000fe2000f8e0204 */
[----:B------:R-:W-:-:S05]  /*7a60*/  PLOP3.LUT P0, PT, PT, PT, UP1, 0x80, 0x0 ;  /* 0x000000000000781c */ /* 0x000fca0003f0f018 */
[----:B------:R-:W-:Y:S01]  /*7a70*/  IMAD.U32 R4, RZ, RZ, UR4 ;  /* 0x00000004ff047e24 */ /* 0x000fe2000f8e00ff */
[----:B------:R-:W-:Y:S01]  /*7a80*/  MOV R5, UR5 ;  /* 0x0000000500057c02 */ /* 0x000fe20008000f00 */
[----:B------:R-:W-:-:S06]  /*7a90*/  ULDC.64 UR4, c[0x0][0x360] ;  /* 0x0000d80000047ab9 */ /* 0x000fcc0000000a00 */
[----:B------:R-:W2:Y:S01]  /*7aa0*/  @P0 LDG.E R0, [R4.64] ;  /* 0x0000001204000981 */ /* 0x000ea2000c1e1900 */
[----:B------:R-:W-:Y:S01]  /*7ab0*/  UISETP.NE.U32.AND UP0, UPT, URZ, UR4, UPT ;  /* 0x000000043f00728c */ /* 0x000fe2000bf05070 */
[----:B------:R-:W-:-:S03]  /*7ac0*/  IMAD.MOV.U32 R6, RZ, RZ, c[0x0][0x2f0] ;  /* 0x0000bc00ff067624 */ /* 0x000fc600078e00ff */
[----:B------:R-:W-:-:S03]  /*7ad0*/  UISETP.NE.AND.EX UP0, UPT, URZ, UR5, UPT, UP0 ;  /* 0x000000053f00728c */ /* 0x000fc6000bf05300 */
[----:B------:R-:W-:-:S03]  /*7ae0*/  ULDC.64 UR4, c[0x0][0x360] ;  /* 0x0000d80000047ab9 */ /* 0x000fc60000000a00 */
[----:B------:R-:W-:-:S05]  /*7af0*/  PLOP3.LUT P1, PT, PT, PT, UP0, 0x80, 0x0 ;  /* 0x000000000000781c */ /* 0x000fca0003f2f008 */
[----:B------:R-:W-:-:S06]  /*7b00*/  @UP0 UIMAD.WIDE UR4, UR15, UR6, UR4 ;  /* 0x000000060f0402a5 */ /* 0x000fcc000f8e0204 */
[----:B------:R-:W-:Y:S01]  /*7b10*/  MOV R2, UR4 ;  /* 0x0000000400027c02 */ /* 0x000fe20008000f00 */
        /* <DEDUP_REMOVED lines=13> */
.L_x_485:
[----:B-1----:R-:W1:Y:S01]  /*7bf0*/  S2R R2, SR_TID.X ;  /* 0x0000000000027919 */ /* 0x002e620000002100 */
[----:B------:R-:W-:Y:S01]  /*7c00*/  USHF.R.S32.HI UR6, URZ, 0x1f, UR16 ;  /* 0x0000001f3f067899 */ /* 0x000fe20008011410 */
[----:B-----5:R-:W-:Y:S01]  /*7c10*/  IADD3 R15, R6, -UR9, RZ ;  /* 0x80000009060f7c10 */ /* 0x020fe2000fffe0ff */
[----:B------:R-:W-:Y:S01]  /*7c20*/  ULDC.64 UR4, c[0x0][0x308] ;  /* 0x0000c20000047ab9 */ /* 0x000fe20000000a00 */
[----:B------:R-:W-:Y:S01]  /*7c30*/  IMAD.U32 R6, RZ, RZ, UR17 ;  /* 0x00000011ff067e24 */ /* 0x000fe2000f8e00ff */
[----:B------:R-:W-:Y:S01]  /*7c40*/  UIMAD UR4, UR6, UR4, URZ ;  /* 0x00000004060472a4 */ /* 0x000fe2000f8e023f */
[----:B------:R-:W-:Y:S01]  /*7c50*/  BSSY B0, `(.L_x_486) ;  /* 0x0000024000007945 */ /* 0x000fe20003800000 */
[----:B------:R-:W-:-:S02]  /*7c60*/  USHF.R.S32.HI UR7, URZ, 0x1f, UR15 ;  /* 0x0000001f3f077899 */ /* 0x000fc4000801140f */
[----:B------:R-:W-:Y:S02]  /*7c70*/  UIMAD UR5, UR16, UR5, UR4 ;  /* 0x00000005100572a4 */ /* 0x000fe4000f8e0204 */
[----:B------:R-:W-:Y:S02]  /*7c80*/  USEL UR15, UR15, URZ, !UP1 ;  /* 0x0000003f0f0f7287 */ /* 0x000fe4000c800000 */
[----:B------:R-:W-:-:S04]  /*7c90*/  USEL UR7, UR7, URZ, !UP1 ;  /* 0x0000003f07077287 */ /* 0x000fc8000c800000 */
[----:B------:R-:W-:Y:S01]  /*7ca0*/  IMAD.U32 R16, RZ, RZ, UR15 ;  /* 0x0000000fff107e24 */ /* 0x000fe2000f8e00ff */
[----:B-1----:R-:W-:-:S04]  /*7cb0*/  SHF.R.S32.HI R14, RZ, 0x1f, R2 ;  /* 0x0000001fff0e7819 */ /* 0x002fc80000011402 */
[----:B------:R-:W-:-:S04]  /*7cc0*/  LEA.HI R14, R14, R2, RZ, 0x5 ;  /* 0x000000020e0e7211 */ /* 0x000fc800078f28ff */
[----:B------:R-:W-:Y:S02]  /*7cd0*/  LOP3.LUT R0, R14, 0x1fffffe0, RZ, 0xc0, !PT ;  /* 0x1fffffe00e007812 */ /* 0x000fe400078ec0ff */
[----:B------:R-:W-:-:S03]  /*7ce0*/  SHF.R.S32.HI R14, RZ, 0x5, R14 ;  /* 0x00000005ff0e7819 */ /* 0x000fc6000001140e */
[----:B------:R-:W-:Y:S01]  /*7cf0*/  IMAD.IADD R0, R2, 0x1, -R0 ;  /* 0x0000000102007824 */ /* 0x000fe200078e0a00 */
[C---:B------:R-:W-:Y:S01]  /*7d00*/  IADD3 R4, P0, R14.reuse, UR10, RZ ;  /* 0x0000000a0e047c10 */ /* 0x040fe2000ff1e0ff */
[----:B------:R-:W-:Y:S01]  /*7d10*/  IMAD.U32 R2, RZ, RZ, UR16 ;  /* 0x00000010ff027e24 */ /* 0x000fe2000f8e00ff */
[----:B------:R-:W-:Y:S01]  /*7d20*/  ISETP.GE.AND P1, PT, R14, R15, PT ;  /* 0x0000000f0e00720c */ /* 0x000fe20003f26270 */
[----:B------:R-:W-:Y:S01]  /*7d30*/  IMAD.SHL.U32 R12, R0, 0x8, RZ ;  /* 0x00000008000c7824 */ /* 0x000fe200078e00ff */
[----:B------:R-:W-:Y:S02]  /*7d40*/  LEA.HI.X.SX32 R5, R14, UR11, 0x1, P0 ;  /* 0x0000000b0e057c11 */ /* 0x000fe400080f0eff */
[----:B------:R-:W-:Y:S02]  /*7d50*/  P2R R17, PR, RZ, 0x2 ;  /* 0x00000002ff117803 */ /* 0x000fe40000000000 */
[----:B------:R-:W-:Y:S01]  /*7d60*/  SHF.R.S32.HI R13, RZ, 0x1f, R12 ;  /* 0x0000001fff0d7819 */ /* 0x000fe2000001140c */
[----:B------:R-:W-:Y:S01]  /*7d70*/  IMAD.WIDE R6, R6, 0x40, R4 ;  /* 0x0000004006067825 */ /* 0x000fe200078e0204 */
        /* <DEDUP_REMOVED lines=17> */
.L_x_487:
[----:B------:R-:W-:Y:S05]  /*7e90*/  BSYNC B0 ;  /* 0x0000000000007941 */ /* 0x000fea0003800000 */
.L_x_486:
        /* <DEDUP_REMOVED lines=17> */
.L_x_489:
[----:B------:R-:W-:Y:S05]  /*7fb0*/  BSYNC B0 ;  /* 0x0000000000007941 */ /* 0x000fea0003800000 */
.L_x_488:
        /* <DEDUP_REMOVED lines=16> */
.L_x_491:
[----:B------:R-:W-:Y:S05]  /*80c0*/  BSYNC B0 ;  /* 0x0000000000007941 */ /* 0x000fea0003800000 */
.L_x_490:
        /* <DEDUP_REMOVED lines=16> */
.L_x_493:
[----:B------:R-:W-:Y:S05]  /*81d0*/  BSYNC B0 ;  /* 0x0000000000007941 */ /* 0x000fea0003800000 */
.L_x_492:
        /* <DEDUP_REMOVED lines=16> */
.L_x_495:
[----:B------:R-:W-:Y:S05]  /*82e0*/  BSYNC B0 ;  /* 0x0000000000007941 */ /* 0x000fea0003800000 */
.L_x_494:
        /* <DEDUP_REMOVED lines=16> */
.L_x_497:
[----:B------:R-:W-:Y:S05]  /*83f0*/  BSYNC B0 ;  /* 0x0000000000007941 */ /* 0x000fea0003800000 */
.L_x_496:
        /* <DEDUP_REMOVED lines=16> */
.L_x_499:
[----:B------:R-:W-:Y:S05]  /*8500*/  BSYNC B0 ;  /* 0x0000000000007941 */ /* 0x000fea0003800000 */
.L_x_498:
        /* <DEDUP_REMOVED lines=16> */
.L_x_501:
[----:B------:R-:W-:Y:S05]  /*8610*/  BSYNC B0 ;  /* 0x0000000000007941 */ /* 0x000fea0003800000 */
.L_x_500:
        /* <DEDUP_REMOVED lines=23> */
.L_x_503:
[----:B------:R-:W-:Y:S05]  /*8790*/  BSYNC B0 ;  /* 0x0000000000007941 */ /* 0x000fea0003800000 */
.L_x_502:
        /* <DEDUP_REMOVED lines=15> */
.L_x_505:
[----:B------:R-:W-:Y:S05]  /*8890*/  BSYNC B0 ;  /* 0x0000000000007941 */ /* 0x000fea0003800000 */
.L_x_504:
        /* <DEDUP_REMOVED lines=14> */
.L_x_507:
[----:B------:R-:W-:Y:S05]  /*8980*/  BSYNC B0 ;  /* 0x0000000000007941 */ /* 0x000fea0003800000 */
.L_x_506:
        /* <DEDUP_REMOVED lines=14> */
.L_x_509:
[----:B------:R-:W-:Y:S05]  /*8a70*/  BSYNC B0 ;  /* 0x0000000000007941 */ /* 0x000fea0003800000 */
.L_x_508:
        /* <DEDUP_REMOVED lines=14> */
.L_x_511:
[----:B------:R-:W-:Y:S05]  /*8b60*/  BSYNC B0 ;  /* 0x0000000000007941 */ /* 0x000fea0003800000 */
.L_x_510:
        /* <DEDUP_REMOVED lines=14> */
.L_x_513:
[----:B------:R-:W-:Y:S05]  /*8c50*/  BSYNC B0 ;  /* 0x0000000000007941 */ /* 0x000fea0003800000 */
.L_x_512:
        /* <DEDUP_REMOVED lines=14> */
.L_x_515:
[----:B------:R-:W-:Y:S05]  /*8d40*/  BSYNC B0 ;  /* 0x0000000000007941 */ /* 0x000fea0003800000 */
.L_x_514:
        /* <DEDUP_REMOVED lines=14> */
.L_x_516:
        /* <DEDUP_REMOVED lines=13> */
.L_x_1157:


//--------------------- .text._ZN7cutlass13device_kernelIN5flash32FlashAttnBwdPostprocessConvertdQIN4cute5tupleIJNS3_1CILi32EEENS5_ILi256EEEEEENS_10bfloat16_tEfNS_4arch4Sm80ELi256ENS3_8TiledMMAINS3_8MMA_AtomIJNS3_30SM80_16x8x16_F32BF16BF16F32_TNEEEENS3_6LayoutINS4_IJNS5_ILi1EEENS5_ILi8EEESH_EEENS4_IJNS5_ILi0EEESH_SK_EEEEENS4_IJNS5_ILi16EEENS5_ILi128EEESN_EEEEELb0EEEEEvNT_6ParamsE --------------------------
	.section	.text._ZN7cutlass13device_kernelIN5flash32FlashAttnBwdPostprocessConvertdQIN4cute5tupleIJNS3_1CILi32EEENS5_ILi256EEEEEENS_10bfloat16_tEfNS_4arch4Sm80ELi256ENS3_8TiledMMAINS3_8MMA_AtomIJNS3_30SM80_16x8x16_F32BF16BF16F32_TNEEEENS3_6LayoutINS4_IJNS5_ILi1EEENS5_ILi8EEESH_EEENS4_IJNS5_ILi0EEESH_SK_EEEEENS4_IJNS5_ILi16EEENS5_ILi128EEESN_EEEEELb0EEEEEvNT_6ParamsE,"ax",@progbits
	.sectioninfo	@"SHI_REGISTERS=51"
	.align	128
.text._ZN7cutlass13device_kernelIN5flash32FlashAttnBwdPostprocessConvertdQIN4cute5tupleIJNS3_1CILi32EEENS5_ILi256EEEEEENS_10bfloat16_tEfNS_4arch4Sm80ELi256ENS3_8TiledMMAINS3_8MMA_AtomIJNS3_30SM80_16x8x16_F32BF16BF16F32_TNEEEENS3_6LayoutINS4_IJNS5_ILi1EEENS5_ILi8EEESH_EEENS4_IJNS5_ILi0EEESH_SK_EEEEENS4_IJNS5_ILi16EEENS5_ILi128EEESN_EEEEELb0EEEEEvNT_6ParamsE:
        .type           _ZN7cutlass13device_kernelIN5flash32FlashAttnBwdPostprocessConvertdQIN4cute5tupleIJNS3_1CILi32EEENS5_ILi256EEEEEENS_10bfloat16_tEfNS_4arch4Sm80ELi256ENS3_8TiledMMAINS3_8MMA_AtomIJNS3_30SM80_16x8x16_F32BF16BF16F32_TNEEEENS3_6LayoutINS4_IJNS5_ILi1EEENS5_ILi8EEESH_EEENS4_IJNS5_ILi0EEESH_SK_EEEEENS4_IJNS5_ILi16EEENS5_ILi128EEESN_EEEEELb0EEEEEvNT_6ParamsE,@function
        .size           _ZN7cutlass13device_kernelIN5flash32FlashAttnBwdPostprocessConvertdQIN4cute5tupleIJNS3_1CILi32EEENS5_ILi256EEEEEENS_10bfloat16_tEfNS_4arch4Sm80ELi256ENS3_8TiledMMAINS3_8MMA_AtomIJNS3_30SM80_16x8x16_F32BF16BF16F32_TNEEEENS3_6LayoutINS4_IJNS5_ILi1EEENS5_ILi8EEESH_EEENS4_IJNS5_ILi0EEESH_SK_EEEEENS4_IJNS5_ILi16EEENS5_ILi128EEESN_EEEEELb0EEEEEvNT_6ParamsE,(.L_x_1158 - _ZN7cutlass13device_kernelIN5flash32FlashAttnBwdPostprocessConvertdQIN4cute5tupleIJNS3_1CILi32EEENS5_ILi256EEEEEENS_10bfloat16_tEfNS_4arch4Sm80ELi256ENS3_8TiledMMAINS3_8MMA_AtomIJNS3_30SM80_16x8x16_F32BF16BF16F32_TNEEEENS3_6LayoutINS4_IJNS5_ILi1EEENS5_ILi8EEESH_EEENS4_IJNS5_ILi0EEESH_SK_EEEEENS4_IJNS5_ILi16EEENS5_ILi128EEESN_EEEEELb0EEEEEvNT_6ParamsE)
        .other          _ZN7cutlass13device_kernelIN5flash32FlashAttnBwdPostprocessConvertdQIN4cute5tupleIJNS3_1CILi32EEENS5_ILi256EEEEEENS_10bfloat16_tEfNS_4arch4Sm80ELi256ENS3_8TiledMMAINS3_8MMA_AtomIJNS3_30SM80_16x8x16_F32BF16BF16F32_TNEEEENS3_6LayoutINS4_IJNS5_ILi1EEENS5_ILi8EEESH_EEENS4_IJNS5_ILi0EEESH_SK_EEEEENS4_IJNS5_ILi16EEENS5_ILi128EEESN_EEEEELb0EEEEEvNT_6ParamsE,@"STO_CUDA_ENTRY STV_DEFAULT"
_ZN7cutlass13device_kernelIN5flash32FlashAttnBwdPostprocessConvertdQIN4cute5tupleIJNS3_1CILi32EEENS5_ILi256EEEEEENS_10bfloat16_tEfNS_4arch4Sm80ELi256ENS3_8TiledMMAINS3_8MMA_AtomIJNS3_30SM80_16x8x16_F32BF16BF16F32_TNEEEENS3_6LayoutINS4_IJNS5_ILi1EEENS5_ILi8EEESH_EEENS4_IJNS5_ILi0EEESH_SK_EEEEENS4_IJNS5_ILi16EEENS5_ILi128EEESN_EEEEELb0EEEEEvNT_6ParamsE:
[----:B------:R-:W-:Y:S02]  /*0000*/  IMAD.MOV.U32 R1, RZ, RZ, c[0x0][0x28] ;  /* 0x00000a00ff017624 */ /* 0x000fe400078e00ff */
[----:B------:R-:W0:Y:S01]  /*0010*/  S2R R11, SR_CTAID.Z ;  /* 0x00000000000b7919 */ /* 0x000e220000002700 */
[----:B------:R-:W-:Y:S01]  /*0020*/  ISETP.NE.U32.AND P0, PT, RZ, c[0x0][0x1c8], PT ;  /* 0x00007200ff007a0c */ /* 0x000fe20003f05070 */
[----:B------:R-:W-:Y:S01]  /*0030*/  IMAD.MOV.U32 R6, RZ, RZ, 0x4 ;  /* 0x00000004ff067424 */ /* 0x000fe200078e00ff */
[----:B------:R-:W-:Y:S01]  /*0040*/  ISETP.NE.U32.AND P1, PT, RZ, c[0x0][0x1c0], PT ;  /* 0x00007000ff007a0c */ /* 0x000fe20003f25070 */
[----:B------:R-:W-:Y:S01]  /*0050*/  ULDC.64 UR4, c[0x0][0x118] ;  /* 0x0000460000047ab9 */ /* 0x000fe20000000a00 */
[----:B------:R-:W-:Y:S02]  /*0060*/  ISETP.NE.AND.EX P0, PT, RZ, c[0x0][0x1cc], PT, P0 ;  /* 0x00007300ff007a0c */ /* 0x000fe40003f05300 */
[----:B------:R-:W-:Y:S01]  /*0070*/  ISETP.NE.AND.EX P1, PT, RZ, c[0x0][0x1c4], PT, P1 ;  /* 0x00007100ff007a0c */ /* 0x000fe20003f25310 */
[----:B------:R-:W-:Y:S02]  /*0080*/  IMAD.MOV.U32 R41, RZ, RZ, c[0x0][0x190] ;  /* 0x00006400ff297624 */ /* 0x000fe400078e00ff */
[----:B0-----:R-:W-:-:S08]  /*0090*/  IMAD.WIDE R4, R11, R6, c[0x0][0x1c0] ;  /* 0x000070000b047625 */ /* 0x001fd000078e0206 */
[----:B------:R-:W-:Y:S02]  /*00a0*/  @P0 IMAD.WIDE R6, R11, R6, c[0x0][0x1c8] ;  /* 0x000072000b060625 */ /* 0x000fe400078e0206 */
[----:B------:R0:W5:Y:S01]  /*00b0*/  @P1 LDG.E R38, [R4.64] ;  /* 0x0000000404261981 */ /* 0x000162000c1e1900 */
[----:B------:R-:W-:-:S03]  /*00c0*/  ISETP.NE.U32.AND P2, PT, RZ, c[0x0][0x1c0], PT ;  /* 0x00007000ff007a0c */ /* 0x000fc60003f45070 */
[----:B------:R0:W5:Y:S04]  /*00d0*/  @P0 LDG.E R41, [R6.64] ;  /* 0x0000000406290981 */ /* 0x000168000c1e1900 */
[----:B------:R-:W1:Y:S02]  /*00e0*/  S2R R3, SR_CTAID.X ;  /* 0x0000000000037919 */ /* 0x000e640000002500 */
[----:B-1----:R-:W-:Y:S01]  /*00f0*/  IMAD.SHL.U32 R42, R3, 0x20, RZ ;  /* 0x00000020032a7824 */ /* 0x002fe200078e00ff */
[----:B------:R-:W-:Y:S05]  /*0100*/  @P0 BRA `(.L_x_517) ;  /* 0x0000004000000947 */ /* 0x000fea0003800000 */
[----:B0-----:R-:W-:Y:S05]  /*0110*/  @!P1 BRA `(.L_x_517) ;  /* 0x0000003000009947 */ /* 0x001fea0003800000 */
[----:B------:R-:W2:Y:S04]  /*0120*/  LDG.E R0, [R4.64] ;  /* 0x0000000404007981 */ /* 0x000ea8000c1e1900 */
[----:B-----5:R-:W2:Y:S02]  /*0130*/  LDG.E R41, [R4.64+0x4] ;  /* 0x0000040404297981 */ /* 0x020ea4000c1e1900 */
[----:B--2---:R-:W-:-:S03]  /*0140*/  IMAD.IADD R41, R41, 0x1, -R0 ;  /* 0x0000000129297824 */ /* 0x004fc600078e0a00 */
.L_x_517:
[----:B0-----:R-:W-:Y:S02]  /*0150*/  ISETP.NE.AND.EX P0, PT, RZ, c[0x0][0x1c4], PT, P2 ;  /* 0x00007100ff007a0c */ /* 0x001fe40003f05320 */
[----:B-----5:R-:W-:-:S02]  /*0160*/  ISETP.LE.AND P2, PT, R41, R42, PT ;  /* 0x0000002a2900720c */ /* 0x020fc40003f43270 */
[----:B------:R-:W-:-:S11]  /*0170*/  @P1 LEA R2, R11, R38, 0x5 ;  /* 0x000000260b021211 */ /* 0x000fd600078e28ff */
[----:B------:R-:W-:Y:S05]  /*0180*/  @P0 EXIT P2 ;  /* 0x000000000000094d */ /* 0x000fea0001000000 */
[----:B------:R-:W0:Y:S01]  /*0190*/  S2R R39, SR_TID.X ;  /* 0x0000000000277919 */ /* 0x000e220000002100 */
[----:B------:R-:W-:Y:S01]  /*01a0*/  @P1 SHF.R.S32.HI R5, RZ, 0x1f, R2 ;  /* 0x0000001fff051819 */ /* 0x000fe20000011402 */
[----:B------:R-:W-:Y:S01]  /*01b0*/  IMAD.SHL.U32 R9, R3, 0x2000, RZ ;  /* 0x0000200003097824 */ /* 0x000fe200078e00ff */
[----:B------:R-:W-:Y:S01]  /*01c0*/  SEL R36, R11, RZ, !P0 ;  /* 0x000000ff0b247207 */ /* 0x000fe20004000000 */
[----:B------:R-:W1:Y:S01]  /*01d0*/  S2R R0, SR_CTAID.Y ;  /* 0x0000000000007919 */ /* 0x000e620000002600 */
[----:B------:R-:W-:-:S05]  /*01e0*/  @P1 LEA.HI R5, R5, R2, RZ, 0x5 ;  /* 0x0000000205051211 */ /* 0x000fca00078f28ff */
[----:B------:R-:W-:-:S05]  /*01f0*/  @P1 IMAD.SHL.U32 R5, R5, 0x100, RZ ;  /* 0x0000010005051824 */ /* 0x000fca00078e00ff */
[----:B------:R-:W-:Y:S02]  /*0200*/  @P1 LOP3.LUT R7, R5, 0xffffe000, RZ, 0xc0, !PT ;  /* 0xffffe00005071812 */ /* 0x000fe400078ec0ff */
[----:B------:R-:W-:Y:S02]  /*0210*/  CS2R R4, SRZ ;  /* 0x0000000000047805 */ /* 0x000fe4000001ff00 */
[--C-:B------:R-:W-:Y:S01]  /*0220*/  @P1 SHF.R.S32.HI R5, RZ, 0x1f, R7.reuse ;  /* 0x0000001fff051819 */ /* 0x100fe20000011407 */
[----:B------:R-:W-:Y:S01]  /*0230*/  @P1 IMAD.MOV.U32 R4, RZ, RZ, R7 ;  /* 0x000000ffff041224 */ /* 0x000fe200078e0007 */
[----:B------:R-:W-:Y:S01]  /*0240*/  SHF.R.S32.HI R7, RZ, 0x1f, R9 ;  /* 0x0000001fff077819 */ /* 0x000fe20000011409 */
[----:B0-----:R-:W-:Y:S01]  /*0250*/  IMAD.SHL.U32 R2, R39, 0x4, RZ ;  /* 0x0000000427027824 */ /* 0x001fe200078e00ff */
[----:B-1----:R-:W-:-:S04]  /*0260*/  SHF.R.S32.HI R37, RZ, 0x1f, R0 ;  /* 0x0000001fff257819 */ /* 0x002fc80000011400 */
[----:B------:R-:W-:Y:S02]  /*0270*/  IADD3 R4, P2, P3, R4, R2, R9 ;  /* 0x0000000204047210 */ /* 0x000fe40007b5e009 */
[----:B------:R-:W-:Y:S01]  /*0280*/  SHF.R.S32.HI R6, RZ, 0x1f, R2 ;  /* 0x0000001fff067819 */ /* 0x000fe20000011402 */
[----:B------:R-:W-:Y:S01]  /*0290*/  IMAD R9, R37, c[0x0][0x178], RZ ;  /* 0x00005e0025097a24 */ /* 0x000fe200078e02ff */
[----:B------:R-:W-:Y:S02]  /*02a0*/  SHF.R.S32.HI R2, RZ, 0x1f, R11 ;  /* 0x0000001fff027819 */ /* 0x000fe4000001140b */
[----:B------:R-:W-:Y:S01]  /*02b0*/  IADD3.X R5, R5, R6, R7, P2, P3 ;  /* 0x0000000605057210 */ /* 0x000fe200017e6407 */
[----:B------:R-:W-:Y:S01]  /*02c0*/  IMAD R9, R0, c[0x0][0x17c], R9 ;  /* 0x00005f0000097a24 */ /* 0x000fe200078e0209 */
[----:B------:R-:W-:-:S03]  /*02d0*/  SEL R2, R2, RZ, !P0 ;  /* 0x000000ff02027207 */ /* 0x000fc60004000000 */
[----:B------:R-:W-:-:S04]  /*02e0*/  IMAD.WIDE.U32 R4, R0, c[0x0][0x178], R4 ;  /* 0x00005e0000047a25 */ /* 0x000fc800078e0004 */
[----:B------:R-:W-:Y:S02]  /*02f0*/  IMAD R7, R2, c[0x0][0x180], RZ ;  /* 0x0000600002077a24 */ /* 0x000fe400078e02ff */
[----:B------:R-:W-:Y:S02]  /*0300*/  IMAD.IADD R5, R5, 0x1, R9 ;  /* 0x0000000105057824 */ /* 0x000fe400078e0209 */
[C---:B------:R-:W-:Y:S02]  /*0310*/  IMAD R7, R36.reuse, c[0x0][0x184], R7 ;  /* 0x0000610024077a24 */ /* 0x040fe400078e0207 */
[----:B------:R-:W-:-:S05]  /*0320*/  IMAD.WIDE.U32 R4, R36, c[0x0][0x180], R4 ;  /* 0x0000600024047a25 */ /* 0x000fca00078e0004 */
[----:B------:R-:W-:Y:S02]  /*0330*/  IADD3 R5, R5, R7, RZ ;  /* 0x0000000705057210 */ /* 0x000fe40007ffe0ff */
[----:B------:R-:W-:-:S04]  /*0340*/  LEA R44, P0, R4, c[0x0][0x160], 0x2 ;  /* 0x00005800042c7a11 */ /* 0x000fc800078010ff */
[----:B------:R-:W-:-:S05]  /*0350*/  LEA.HI.X R45, R4, c[0x0][0x164], R5, 0x2, P0 ;  /* 0x00005900042d7a11 */ /* 0x000fca00000f1405 */
[----:B------:R0:W2:Y:S04]  /*0360*/  LDG.E.128 R4, [R44.64] ;  /* 0x000000042c047981 */ /* 0x0000a8000c1e1d00 */
[----:B------:R0:W3:Y:S04]  /*0370*/  LDG.E.128 R8, [R44.64+0x1000] ;  /* 0x001000042c087981 */ /* 0x0000e8000c1e1d00 */
[----:B------:R0:W4:Y:S04]  /*0380*/  LDG.E.128 R12, [R44.64+0x2000] ;  /* 0x002000042c0c7981 */ /* 0x000128000c1e1d00 */
[----:B------:R0:W5:Y:S04]  /*0390*/  LDG.E.128 R16, [R44.64+0x3000] ;  /* 0x003000042c107981 */ /* 0x000168000c1e1d00 */
[----:B------:R0:W5:Y:S04]  /*03a0*/  LDG.E.128 R20, [R44.64+0x4000] ;  /* 0x004000042c147981 */ /* 0x000168000c1e1d00 */
[----:B------:R0:W5:Y:S04]  /*03b0*/  LDG.E.128 R24, [R44.64+0x5000] ;  /* 0x005000042c187981 */ /* 0x000168000c1e1d00 */
[----:B------:R0:W5:Y:S04]  /*03c0*/  LDG.E.128 R28, [R44.64+0x6000] ;  /* 0x006000042c1c7981 */ /* 0x000168000c1e1d00 */
[----:B------:R0:W5:Y:S01]  /*03d0*/  LDG.E.128 R32, [R44.64+0x7000] ;  /* 0x007000042c207981 */ /* 0x000162000c1e1d00 */
[----:B------:R-:W-:Y:S01]  /*03e0*/  SHF.R.S32.HI R46, RZ, 0x1f, R39 ;  /* 0x0000001fff2e7819 */ /* 0x000fe20000011427 */
[----:B------:R-:W-:Y:S01]  /*03f0*/  IMAD.IADD R41, R41, 0x1, -R42 ;  /* 0x0000000129297824 */ /* 0x000fe200078e0a2a */
[----:B------:R-:W-:Y:S01]  /*0400*/  BSSY B0, `(.L_x_518) ;  /* 0x00000bd000007945 */ /* 0x000fe20003800000 */
[----:B------:R-:W-:Y:S01]  /*0410*/  IMAD R37, R37, c[0x0][0x1a8], RZ ;  /* 0x00006a0025257a24 */ /* 0x000fe200078e02ff */
[----:B------:R-:W-:-:S02]  /*0420*/  LEA.HI R40, R46, R39, RZ, 0x2 ;  /* 0x000000272e287211 */ /* 0x000fc400078f10ff */
[-C--:B------:R-:W-:Y:S01]  /*0430*/  LEA.HI R47, R46, R39.reuse, RZ, 0x6 ;  /* 0x000000272e2f7211 */ /* 0x080fe200078f30ff */
[----:B------:R-:W-:Y:S01]  /*0440*/  IMAD R37, R0, c[0x0][0x1ac], R37 ;  /* 0x00006b0000257a24 */ /* 0x000fe200078e0225 */
[--C-:B------:R-:W-:Y:S02]  /*0450*/  SHF.R.S32.HI R43, RZ, 0x2, R40.reuse ;  /* 0x00000002ff2b7819 */ /* 0x100fe40000011428 */
[----:B------:R-:W-:Y:S01]  /*0460*/  SHF.R.S32.HI R48, RZ, 0x1f, R40 ;  /* 0x0000001fff307819 */ /* 0x000fe20000011428 */
[----:B------:R-:W-:Y:S01]  /*0470*/  IMAD.SHL.U32 R47, R47, 0x8, RZ ;  /* 0x000000082f2f7824 */ /* 0x000fe200078e00ff */
[----:B0-----:R-:W-:Y:S02]  /*0480*/  LEA.HI R45, R46, R39, RZ, 0x5 ;  /* 0x000000272e2d7211 */ /* 0x001fe400078f28ff */
[----:B------:R-:W-:Y:S02]  /*0490*/  LEA.HI R48, R48, R43, RZ, 0x3 ;  /* 0x0000002b30307211 */ /* 0x000fe400078f18ff */
[----:B------:R-:W-:-:S02]  /*04a0*/  LEA.HI R46, R46, R39, RZ, 0x7 ;  /* 0x000000272e2e7211 */ /* 0x000fc400078f38ff */
[----:B------:R-:W-:Y:S02]  /*04b0*/  LOP3.LUT R44, R48, 0xfffffff8, RZ, 0xc0, !PT ;  /* 0xfffffff8302c7812 */ /* 0x000fe400078ec0ff */
[--C-:B------:R-:W-:Y:S02]  /*04c0*/  SHF.R.S32.HI R48, RZ, 0x1f, R45.reuse ;  /* 0x0000001fff307819 */ /* 0x100fe4000001142d */
[----:B------:R-:W-:Y:S01]  /*04d0*/  SHF.R.U32.HI R46, RZ, 0x1, R46 ;  /* 0x00000001ff2e7819 */ /* 0x000fe2000001162e */
[----:B------:R-:W-:Y:S01]  /*04e0*/  IMAD.IADD R44, R43, 0x1, -R44 ;  /* 0x000000012b2c7824 */ /* 0x000fe200078e0a2c */
[----:B------:R-:W-:Y:S02]  /*04f0*/  SHF.R.S32.HI R43, RZ, 0x5, R45 ;  /* 0x00000005ff2b7819 */ /* 0x000fe4000001142d */
[----:B------:R-:W-:Y:S02]  /*0500*/  LOP3.LUT R40, R40, 0x7ffffffc, RZ, 0xc0, !PT ;  /* 0x7ffffffc28287812 */ /* 0x000fe400078ec0ff */
[----:B------:R-:W-:-:S02]  /*0510*/  LEA.HI R48, R48, R43, RZ, 0x2 ;  /* 0x0000002b30307211 */ /* 0x000fc400078f10ff */
[----:B------:R-:W-:Y:S01]  /*0520*/  LOP3.LUT R47, R47, 0x7ffffe00, RZ, 0xc0, !PT ;  /* 0x7ffffe002f2f7812 */ /* 0x000fe200078ec0ff */
[----:B------:R-:W-:Y:S01]  /*0530*/  IMAD.IADD R40, R39, 0x1, -R40 ;  /* 0x0000000127287824 */ /* 0x000fe200078e0a28 */
[----:B------:R-:W-:Y:S02]  /*0540*/  LOP3.LUT R48, R48, 0x7fffffc, RZ, 0xc0, !PT ;  /* 0x07fffffc30307812 */ /* 0x000fe400078ec0ff */
[----:B------:R-:W-:Y:S01]  /*0550*/  IMNMX R41, R41, 0x20, PT ;  /* 0x0000002029297817 */ /* 0x000fe20003800200 */
[----:B------:R-:W-:Y:S01]  /*0560*/  IMAD R40, R40, 0x2, R47 ;  /* 0x0000000228287824 */ /* 0x000fe200078e022f */
[----:B--2---:R0:W-:Y:S04]  /*0570*/  STS.128 [R39.X16], R4 ;  /* 0x0000000427007388 */ /* 0x0041e8000000cc00 */
[----:B---3--:R1:W-:Y:S04]  /*0580*/  STS.128 [R39.X16+0x1000], R8 ;  /* 0x0010000827007388 */ /* 0x0083e8000000cc00 */
[----:B----4-:R-:W-:Y:S04]  /*0590*/  STS.128 [R39.X16+0x2000], R12 ;  /* 0x0020000c27007388 */ /* 0x010fe8000000cc00 */
[----:B-----5:R-:W-:Y:S04]  /*05a0*/  STS.128 [R39.X16+0x3000], R16 ;  /* 0x0030001027007388 */ /* 0x020fe8000000cc00 */
[----:B------:R-:W-:Y:S01]  /*05b0*/  STS.128 [R39.X16+0x4000], R20 ;  /* 0x0040001427007388 */ /* 0x000fe2000000cc00 */
[----:B0-----:R-:W-:-:S02]  /*05c0*/  LOP3.LUT R4, R45, 0xffffffe0, RZ, 0xc0, !PT ;  /* 0xffffffe02d047812 */ /* 0x001fc400078ec0ff */
[----:B------:R-:W-:Y:S01]  /*05d0*/  SHF.R.S32.HI R5, RZ, 0x1f, R44 ;  /* 0x0000001fff057819 */ /* 0x000fe2000001142c */
[----:B------:R-:W-:Y:S01]  /*05e0*/  STS.128 [R39.X16+0x5000], R24 ;  /* 0x0050001827007388 */ /* 0x000fe2000000cc00 */
[----:B-1----:R-:W-:Y:S01]  /*05f0*/  LOP3.LUT R9, R46, 0x40, RZ, 0xc0, !PT ;  /* 0x000000402e097812 */ /* 0x002fe200078ec0ff */
[----:B------:R-:W-:Y:S01]  /*0600*/  IMAD.IADD R4, R39, 0x1, -R4 ;  /* 0x0000000127047824 */ /* 0x000fe200078e0a04 */
[----:B------:R-:W-:Y:S01]  /*0610*/  LEA.HI R5, R5, R44, RZ, 0x2 ;  /* 0x0000002c05057211 */ /* 0x000fe200078f10ff */
[----:B------:R-:W-:Y:S01]  /*0620*/  STS.128 [R39.X16+0x6000], R28 ;  /* 0x0060001c27007388 */ /* 0x000fe2000000cc00 */
[----:B------:R-:W-:Y:S01]  /*0630*/  SHF.R.U32.HI R10, RZ, 0x3, R9 ;  /* 0x00000003ff0a7819 */ /* 0x000fe20000011609 */
[C---:B------:R-:W-:Y:S01]  /*0640*/  IMAD.IADD R11, R43.reuse, 0x1, -R48 ;  /* 0x000000012b0b7824 */ /* 0x040fe200078e0a30 */
[C---:B------:R-:W-:Y:S01]  /*0650*/  LEA.HI R7, R4.reuse, R4, RZ, 0x1 ;  /* 0x0000000404077211 */ /* 0x040fe200078f08ff */
[----:B------:R-:W-:Y:S01]  /*0660*/  STS.128 [R39.X16+0x7000], R32 ;  /* 0x0070002027007388 */ /* 0x000fe2000000cc00 */
[----:B------:R-:W-:Y:S01]  /*0670*/  IMAD.SHL.U32 R4, R4, 0x8, RZ ;  /* 0x0000000804047824 */ /* 0x000fe200078e00ff */
[----:B------:R-:W-:-:S02]  /*0680*/  SHF.L.U32 R6, R43, 0x3, RZ ;  /* 0x000000032b067819 */ /* 0x000fc400000006ff */
[----:B------:R-:W-:Y:S01]  /*0690*/  BAR.SYNC.DEFER_BLOCKING 0x0 ;  /* 0x0000000000007b1d */ /* 0x000fe20000010000 */
[----:B------:R-:W-:Y:S01]  /*06a0*/  IMAD.SHL.U32 R7, R7, 0x100, RZ ;  /* 0x0000010007077824 */ /* 0x000fe200078e00ff */
[----:B------:R-:W-:Y:S02]  /*06b0*/  LOP3.LUT R9, R9, 0x8, R4, 0xf8, !PT ;  /* 0x0000000809097812 */ /* 0x000fe400078ef804 */
[----:B------:R-:W-:Y:S02]  /*06c0*/  ISETP.GE.AND P0, PT, R4, c[0x0][0x194], PT ;  /* 0x0000650004007a0c */ /* 0x000fe40003f06270 */
[----:B------:R-:W-:Y:S02]  /*06d0*/  LOP3.LUT R8, R7, 0x7ffffe00, RZ, 0xc0, !PT ;  /* 0x7ffffe0007087812 */ /* 0x000fe400078ec0ff */
[C---:B------:R-:W-:Y:S01]  /*06e0*/  LOP3.LUT R7, R5.reuse, 0x7fffffc, RZ, 0xc0, !PT ;  /* 0x07fffffc05077812 */ /* 0x040fe200078ec0ff */
[----:B------:R-:W-:Y:S01]  /*06f0*/  IMAD.SHL.U32 R5, R5, 0x10, RZ ;  /* 0x0000001005057824 */ /* 0x000fe200078e00ff */
[----:B------:R-:W-:Y:S01]  /*0700*/  LOP3.LUT R10, R9, R10, RZ, 0x3c, !PT ;  /* 0x0000000a090a7212 */ /* 0x000fe200078e3cff */
[----:B------:R-:W-:Y:S01]  /*0710*/  IMAD R11, R11, 0x10, R8 ;  /* 0x000000100b0b7824 */ /* 0x000fe200078e0208 */
[----:B------:R-:W-:-:S02]  /*0720*/  IADD3 R9, R44, -R7, RZ ;  /* 0x800000072c097210 */ /* 0x000fc40007ffe0ff */
[----:B------:R-:W-:-:S04]  /*0730*/  LOP3.LUT R5, R5, 0x40, RZ, 0xc0, !PT ;  /* 0x0000004005057812 */ /* 0x000fc800078ec0ff */
[----:B------:R-:W-:Y:S01]  /*0740*/  LOP3.LUT R7, R5, 0x8, R6, 0xf8, !PT ;  /* 0x0000000805077812 */ /* 0x000fe200078ef806 */
[----:B------:R-:W-:Y:S01]  /*0750*/  IMAD.IADD R6, R11, 0x1, R10 ;  /* 0x000000010b067824 */ /* 0x000fe200078e020a */
[----:B------:R-:W-:Y:S01]  /*0760*/  SHF.R.U32.HI R8, RZ, 0x3, R5 ;  /* 0x00000003ff087819 */ /* 0x000fe20000011605 */
[----:B------:R-:W-:Y:S01]  /*0770*/  IMAD R5, R9, 0x10, R40 ;  /* 0x0000001009057824 */ /* 0x000fe200078e0228 */
[----:B------:R-:W0:Y:S02]  /*0780*/  LDS R34, [R39.X4+0x400] ;  /* 0x0004000027227984 */ /* 0x000e240000004800 */
[----:B------:R-:W-:Y:S02]  /*0790*/  LOP3.LUT R8, R7, R8, RZ, 0x3c, !PT ;  /* 0x0000000807087212 */ /* 0x000fe400078e3cff */
[----:B------:R-:W1:Y:S03]  /*07a0*/  LDS R33, [R39.X4+0x800] ;  /* 0x0008000027217984 */ /* 0x000e660000004800 */
[----:B------:R-:W-:Y:S01]  /*07b0*/  IMAD.IADD R8, R8, 0x1, R5 ;  /* 0x0000000108087824 */ /* 0x000fe200078e0205 */
[----:B------:R-:W2:Y:S04]  /*07c0*/  LDS R32, [R39.X4+0xc00] ;  /* 0x000c000027207984 */ /* 0x000ea80000004800 */
[----:B------:R-:W3:Y:S04]  /*07d0*/  LDS R35, [R39.X4] ;  /* 0x0000000027237984 */ /* 0x000ee80000004800 */
[----:B------:R-:W4:Y:S04]  /*07e0*/  LDS R26, [R39.X4+0x1000] ;  /* 0x00100000271a7984 */ /* 0x000f280000004800 */
[----:B------:R-:W5:Y:S04]  /*07f0*/  LDS R31, [R39.X4+0x1400] ;  /* 0x00140000271f7984 */ /* 0x000f680000004800 */
[----:B------:R-:W5:Y:S04]  /*0800*/  LDS R28, [R39.X4+0x2c00] ;  /* 0x002c0000271c7984 */ /* 0x000f680000004800 */
[----:B------:R-:W5:Y:S04]  /*0810*/  LDS R25, [R39.X4+0x3000] ;  /* 0x0030000027197984 */ /* 0x000f680000004800 */
[----:B------:R-:W5:Y:S04]  /*0820*/  LDS R27, [R39.X4+0x3400] ;  /* 0x00340000271b7984 */ /* 0x000f680000004800 */
[----:B------:R-:W5:Y:S04]  /*0830*/  LDS R22, [R39.X4+0x2800] ;  /* 0x0028000027167984 */ /* 0x000f680000004800 */
[----:B------:R-:W5:Y:S01]  /*0840*/  LDS R19, [R39.X4+0x4c00] ;  /* 0x004c000027137984 */ /* 0x000f620000004800 */
[----:B0-----:R-:W-:-:S03]  /*0850*/  FMUL.FTZ R40, R34, c[0x0][0x1b8] ;  /* 0x00006e0022287a20 */ /* 0x001fc60000410000 */
[----:B------:R-:W0:Y:S01]  /*0860*/  LDS R9, [R39.X4+0x4000] ;  /* 0x0040000027097984 */ /* 0x000e220000004800 */
[----:B-1----:R-:W-:-:S03]  /*0870*/  FMUL.FTZ R42, R33, c[0x0][0x1b8] ;  /* 0x00006e00212a7a20 */ /* 0x002fc60000410000 */
[----:B------:R-:W1:Y:S01]  /*0880*/  LDS R20, [R39.X4+0x4400] ;  /* 0x0044000027147984 */ /* 0x000e620000004800 */
[----:B--2---:R-:W-:-:S03]  /*0890*/  FMUL.FTZ R45, R32, c[0x0][0x1b8] ;  /* 0x00006e00202d7a20 */ /* 0x004fc60000410000 */
[----:B------:R-:W2:Y:S01]  /*08a0*/  LDS R12, [R39.X4+0x5000] ;  /* 0x00500000270c7984 */ /* 0x000ea20000004800 */
[----:B---3--:R-:W-:-:S03]  /*08b0*/  FMUL.FTZ R35, R35, c[0x0][0x1b8] ;  /* 0x00006e0023237a20 */ /* 0x008fc60000410000 */
[----:B------:R-:W3:Y:S01]  /*08c0*/  LDS R18, [R39.X4+0x5400] ;  /* 0x0054000027127984 */ /* 0x000ee20000004800 */
[----:B----4-:R-:W-:Y:S01]  /*08d0*/  FMUL.FTZ R26, R26, c[0x0][0x1b8] ;  /* 0x00006e001a1a7a20 */ /* 0x010fe20000410000 */
[----:B------:R-:W-:Y:S02]  /*08e0*/  F2FP.BF16.PACK_AB R35, R40, R35 ;  /* 0x000000232823723e */ /* 0x000fe400000010ff */
[----:B------:R-:W4:Y:S01]  /*08f0*/  LDS R24, [R39.X4+0x1800] ;  /* 0x0018000027187984 */ /* 0x000f220000004800 */
[----:B-----5:R-:W-:Y:S01]  /*0900*/  FMUL.FTZ R31, R31, c[0x0][0x1b8] ;  /* 0x00006e001f1f7a20 */ /* 0x020fe20000410000 */
[----:B------:R-:W-:Y:S02]  /*0910*/  F2FP.BF16.PACK_AB R40, R45, R42 ;  /* 0x0000002a2d28723e */ /* 0x000fe400000010ff */
[----:B------:R-:W5:Y:S01]  /*0920*/  LDS R30, [R39.X4+0x1c00] ;  /* 0x001c0000271e7984 */ /* 0x000f620000004800 */
[----:B------:R-:W-:-:S03]  /*0930*/  FMUL.FTZ R47, R28, c[0x0][0x1b8] ;  /* 0x00006e001c2f7a20 */ /* 0x000fc60000410000 */
[----:B------:R-:W5:Y:S01]  /*0940*/  LDS R23, [R39.X4+0x2000] ;  /* 0x0020000027177984 */ /* 0x000f620000004800 */
[----:B------:R-:W-:-:S03]  /*0950*/  FMUL.FTZ R28, R25, c[0x0][0x1b8] ;  /* 0x00006e00191c7a20 */ /* 0x000fc60000410000 */
[----:B------:R-:W5:Y:S01]  /*0960*/  LDS R29, [R39.X4+0x2400] ;  /* 0x00240000271d7984 */ /* 0x000f620000004800 */
[----:B------:R-:W-:-:S03]  /*0970*/  FMUL.FTZ R27, R27, c[0x0][0x1b8] ;  /* 0x00006e001b1b7a20 */ /* 0x000fc60000410000 */
[----:B------:R-:W5:Y:S01]  /*0980*/  LDS R14, [R39.X4+0x3800] ;  /* 0x00380000270e7984 */ /* 0x000f620000004800 */
[----:B------:R-:W-:Y:S01]  /*0990*/  FMUL.FTZ R42, R22, c[0x0][0x1b8] ;  /* 0x00006e00162a7a20 */ /* 0x000fe20000410000 */
[----:B------:R-:W-:Y:S02]  /*09a0*/  F2FP.BF16.PACK_AB R22, R31, R26 ;  /* 0x0000001a1f16723e */ /* 0x000fe400000010ff */
[----:B------:R-:W5:Y:S01]  /*09b0*/  LDS R21, [R39.X4+0x3c00] ;  /* 0x003c000027157984 */ /* 0x000f620000004800 */
[----:B------:R-:W-:Y:S01]  /*09c0*/  F2FP.BF16.PACK_AB R26, R27, R28 ;  /* 0x0000001c1b1a723e */ /* 0x000fe200000010ff */
[----:B------:R-:W-:Y:S01]  /*09d0*/  FMUL.FTZ R28, R19, c[0x0][0x1b8] ;  /* 0x00006e00131c7a20 */ /* 0x000fe20000410000 */
[----:B------:R-:W-:Y:S01]  /*09e0*/  F2FP.BF16.PACK_AB R25, R47, R42 ;  /* 0x0000002a2f19723e */ /* 0x000fe200000010ff */
[----:B------:R-:W5:Y:S01]  /*09f0*/  LDS R13, [R39.X4+0x4800] ;  /* 0x00480000270d7984 */ /* 0x000f620000004800 */
[----:B0-----:R-:W-:-:S03]  /*0a00*/  FMUL.FTZ R9, R9, c[0x0][0x1b8] ;  /* 0x00006e0009097a20 */ /* 0x001fc60000410000 */
[----:B------:R-:W0:Y:S01]  /*0a10*/  LDS R11, [R39.X4+0x5800] ;  /* 0x00580000270b7984 */ /* 0x000e220000004800 */
[----:B-1----:R-:W-:-:S03]  /*0a20*/  FMUL.FTZ R20, R20, c[0x0][0x1b8] ;  /* 0x00006e0014147a20 */ /* 0x002fc60000410000 */
[----:B------:R-:W1:Y:S01]  /*0a30*/  LDS R17, [R39.X4+0x5c00] ;  /* 0x005c000027117984 */ /* 0x000e620000004800 */
[----:B--2---:R-:W-:Y:S01]  /*0a40*/  FMUL.FTZ R12, R12, c[0x0][0x1b8] ;  /* 0x00006e000c0c7a20 */ /* 0x004fe20000410000 */
[----:B------:R-:W-:Y:S02]  /*0a50*/  F2FP.BF16.PACK_AB R20, R20, R9 ;  /* 0x000000091414723e */ /* 0x000fe400000010ff */
[----:B------:R-:W2:Y:S01]  /*0a60*/  LDS R5, [R39.X4+0x6000] ;  /* 0x0060000027057984 */ /* 0x000ea20000004800 */
[----:B---3--:R-:W-:-:S03]  /*0a70*/  FMUL.FTZ R19, R18, c[0x0][0x1b8] ;  /* 0x00006e0012137a20 */ /* 0x008fc60000410000 */
[----:B------:R-:W3:Y:S01]  /*0a80*/  LDS R16, [R39.X4+0x6400] ;  /* 0x0064000027107984 */ /* 0x000ee20000004800 */
[----:B----4-:R-:W-:Y:S01]  /*0a90*/  FMUL.FTZ R24, R24, c[0x0][0x1b8] ;  /* 0x00006e0018187a20 */ /* 0x010fe20000410000 */
[----:B------:R-:W-:Y:S02]  /*0aa0*/  F2FP.BF16.PACK_AB R19, R19, R12 ;  /* 0x0000000c1313723e */ /* 0x000fe400000010ff */
[----:B------:R-:W4:Y:S01]  /*0ab0*/  LDS R7, [R39.X4+0x6800] ;  /* 0x0068000027077984 */ /* 0x000f220000004800 */
[----:B-----5:R-:W-:-:S03]  /*0ac0*/  FMUL.FTZ R45, R30, c[0x0][0x1b8] ;  /* 0x00006e001e2d7a20 */ /* 0x020fc60000410000 */
[----:B------:R-:W5:Y:S01]  /*0ad0*/  LDS R15, [R39.X4+0x6c00] ;  /* 0x006c0000270f7984 */ /* 0x000f620000004800 */
[----:B------:R-:W-:Y:S01]  /*0ae0*/  FMUL.FTZ R30, R23, c[0x0][0x1b8] ;  /* 0x00006e00171e7a20 */ /* 0x000fe20000410000 */
[----:B------:R-:W-:Y:S02]  /*0af0*/  F2FP.BF16.PACK_AB R23, R45, R24 ;  /* 0x000000182d17723e */ /* 0x000fe400000010ff */
[----:B------:R-:W5:Y:S01]  /*0b00*/  LDS R10, [R39.X4+0x7000] ;  /* 0x00700000270a7984 */ /* 0x000f620000004800 */
[----:B------:R-:W-:-:S03]  /*0b10*/  FMUL.FTZ R29, R29, c[0x0][0x1b8] ;  /* 0x00006e001d1d7a20 */ /* 0x000fc60000410000 */
[----:B------:R-:W5:Y:S01]  /*0b20*/  LDS R33, [R39.X4+0x7400] ;  /* 0x0074000027217984 */ /* 0x000f620000004800 */
[----:B------:R-:W-:Y:S01]  /*0b30*/  FMUL.FTZ R14, R14, c[0x0][0x1b8] ;  /* 0x00006e000e0e7a20 */ /* 0x000fe20000410000 */
[----:B------:R-:W-:Y:S02]  /*0b40*/  F2FP.BF16.PACK_AB R24, R29, R30 ;  /* 0x0000001e1d18723e */ /* 0x000fe400000010ff */
[----:B------:R-:W5:Y:S01]  /*0b50*/  LDS R32, [R39.X4+0x7800] ;  /* 0x0078000027207984 */ /* 0x000f620000004800 */
[----:B------:R-:W-:-:S03]  /*0b60*/  FMUL.FTZ R21, R21, c[0x0][0x1b8] ;  /* 0x00006e0015157a20 */ /* 0x000fc60000410000 */
[----:B------:R-:W5:Y:S01]  /*0b70*/  LDS R34, [R39.X4+0x7c00] ;  /* 0x007c000027227984 */ /* 0x000f620000004800 */
[----:B------:R-:W-:Y:S01]  /*0b80*/  FMUL.FTZ R13, R13, c[0x0][0x1b8] ;  /* 0x00006e000d0d7a20 */ /* 0x000fe20000410000 */
[----:B------:R-:W-:Y:S01]  /*0b90*/  F2FP.BF16.PACK_AB R14, R21, R14 ;  /* 0x0000000e150e723e */ /* 0x000fe200000010ff */
[----:B0-----:R-:W-:-:S03]  /*0ba0*/  FMUL.FTZ R11, R11, c[0x0][0x1b8] ;  /* 0x00006e000b0b7a20 */ /* 0x001fc60000410000 */
[----:B------:R-:W-:Y:S01]  /*0bb0*/  F2FP.BF16.PACK_AB R13, R28, R13 ;  /* 0x0000000d1c0d723e */ /* 0x000fe200000010ff */
[----:B-1----:R-:W-:Y:S02]  /*0bc0*/  FMUL.FTZ R18, R17, c[0x0][0x1b8] ;  /* 0x00006e0011127a20 */ /* 0x002fe40000410000 */
[----:B------:R-:W-:Y:S02]  /*0bd0*/  IMAD R17, R2, c[0x0][0x1b0], RZ ;  /* 0x00006c0002117a24 */ /* 0x000fe400078e02ff */
[----:B--2---:R-:W-:Y:S01]  /*0be0*/  FMUL.FTZ R5, R5, c[0x0][0x1b8] ;  /* 0x00006e0005057a20 */ /* 0x004fe20000410000 */
[----:B------:R-:W-:Y:S01]  /*0bf0*/  F2FP.BF16.PACK_AB R18, R18, R11 ;  /* 0x0000000b1212723e */ /* 0x000fe200000010ff */
[----:B------:R-:W-:Y:S02]  /*0c00*/  IMAD R17, R36, c[0x0][0x1b4], R17 ;  /* 0x00006d0024117a24 */ /* 0x000fe400078e0211 */
[----:B---3--:R-:W-:Y:S02]  /*0c10*/  FMUL.FTZ R16, R16, c[0x0][0x1b8] ;  /* 0x00006e0010107a20 */ /* 0x008fe40000410000 */
[----:B----4-:R-:W-:-:S03]  /*0c20*/  FMUL.FTZ R7, R7, c[0x0][0x1b8] ;  /* 0x00006e0007077a20 */ /* 0x010fc60000410000 */
[----:B------:R-:W-:Y:S02]  /*0c30*/  F2FP.BF16.PACK_AB R5, R16, R5 ;  /* 0x000000051005723e */ /* 0x000fe400000010ff */
[----:B------:R-:W-:Y:S01]  /*0c40*/  IADD3 R16, R43, 0x10, RZ ;  /* 0x000000102b107810 */ /* 0x000fe20007ffe0ff */
[----:B-----5:R-:W-:Y:S01]  /*0c50*/  FMUL.FTZ R12, R15, c[0x0][0x1b8] ;  /* 0x00006e000f0c7a20 */ /* 0x020fe20000410000 */
[----:B------:R-:W-:Y:S02]  /*0c60*/  SHF.L.U32 R15, R8, 0x1, RZ ;  /* 0x00000001080f7819 */ /* 0x000fe400000006ff */
[----:B------:R-:W-:Y:S01]  /*0c70*/  ISETP.GE.OR P3, PT, R16, R41, P0 ;  /* 0x000000291000720c */ /* 0x000fe20000766670 */
[----:B------:R-:W-:Y:S01]  /*0c80*/  FMUL.FTZ R10, R10, c[0x0][0x1b8] ;  /* 0x00006e000a0a7a20 */ /* 0x000fe20000410000 */
[----:B------:R-:W-:Y:S01]  /*0c90*/  F2FP.BF16.PACK_AB R12, R12, R7 ;  /* 0x000000070c0c723e */ /* 0x000fe200000010ff */
[----:B------:R-:W-:Y:S01]  /*0ca0*/  STS [R15+0x8000], R35 ;  /* 0x008000230f007388 */ /* 0x000fe20000000800 */
[----:B------:R-:W-:-:S02]  /*0cb0*/  IMAD.SHL.U32 R7, R6, 0x2, RZ ;  /* 0x0000000206077824 */ /* 0x000fc400078e00ff */
[----:B------:R-:W-:Y:S01]  /*0cc0*/  FMUL.FTZ R33, R33, c[0x0][0x1b8] ;  /* 0x00006e0021217a20 */ /* 0x000fe20000410000 */
[----:B------:R-:W-:Y:S01]  /*0cd0*/  STS [R15+0x8100], R40 ;  /* 0x008100280f007388 */ /* 0x000fe20000000800 */
[----:B------:R-:W-:-:S03]  /*0ce0*/  FMUL.FTZ R32, R32, c[0x0][0x1b8] ;  /* 0x00006e0020207a20 */ /* 0x000fc60000410000 */
[----:B------:R-:W-:Y:S01]  /*0cf0*/  F2FP.BF16.PACK_AB R33, R33, R10 ;  /* 0x0000000a2121723e */ /* 0x000fe200000010ff */
[----:B------:R-:W-:Y:S01]  /*0d00*/  STS [R15+0x9000], R24 ;  /* 0x009000180f007388 */ /* 0x000fe20000000800 */
[----:B------:R-:W-:-:S03]  /*0d10*/  FMUL.FTZ R9, R34, c[0x0][0x1b8] ;  /* 0x00006e0022097a20 */ /* 0x000fc60000410000 */
[----:B------:R-:W-:Y:S02]  /*0d20*/  STS [R15+0x9100], R25 ;  /* 0x009100190f007388 */ /* 0x000fe40000000800 */
[----:B------:R-:W-:Y:S02]  /*0d30*/  F2FP.BF16.PACK_AB R32, R9, R32 ;  /* 0x000000200920723e */ /* 0x000fe400000010ff */
        /* <DEDUP_REMOVED lines=8> */
[----:B0-----:R-:W-:-:S03]  /*0dc0*/  IADD3 R13, R43, 0x8, RZ ;  /* 0x000000082b0d7810 */ /* 0x001fc60007ffe0ff */
[----:B------:R-:W-:Y:S01]  /*0dd0*/  STS [R15+0xa200], R19 ;  /* 0x00a200130f007388 */ /* 0x000fe20000000800 */
[----:B-1----:R-:W-:-:S03]  /*0de0*/  SHF.R.S32.HI R5, RZ, 0x1f, R4 ;  /* 0x0000001fff057819 */ /* 0x002fc60000011404 */
[----:B------:R-:W-:Y:S01]  /*0df0*/  STS [R15+0xa300], R18 ;  /* 0x00a300120f007388 */ /* 0x000fe20000000800 */
[----:B------:R-:W-:Y:S02]  /*0e00*/  ISETP.GE.OR P2, PT, R13, R41, P0 ;  /* 0x000000290d00720c */ /* 0x000fe40000746670 */
[----:B--2---:R-:W-:Y:S01]  /*0e10*/  CS2R R12, SRZ ;  /* 0x00000000000c7805 */ /* 0x004fe2000001ff00 */
[----:B------:R-:W-:Y:S01]  /*0e20*/  STS [R15+0xb200], R33 ;  /* 0x00b200210f007388 */ /* 0x000fe20000000800 */
[--C-:B------:R-:W-:Y:S01]  /*0e30*/  @P1 SHF.R.S32.HI R13, RZ, 0x1f, R38.reuse ;  /* 0x0000001fff0d1819 */ /* 0x100fe20000011426 */
[----:B------:R-:W-:Y:S02]  /*0e40*/  @P1 IMAD.MOV.U32 R12, RZ, RZ, R38 ;  /* 0x000000ffff0c1224 */ /* 0x000fe400078e0026 */
[----:B------:R0:W-:Y:S04]  /*0e50*/  STS [R15+0xb300], R32 ;  /* 0x00b300200f007388 */ /* 0x0001e80000000800 */
[----:B------:R-:W-:Y:S01]  /*0e60*/  BAR.SYNC.DEFER_BLOCKING 0x0 ;  /* 0x0000000000007b1d */ /* 0x000fe20000010000 */
[----:B0-----:R-:W-:Y:S01]  /*0e70*/  IMAD.WIDE.U32 R14, R0, c[0x0][0x1a8], R4 ;  /* 0x00006a00000e7a25 */ /* 0x001fe200078e0004 */
[----:B------:R-:W-:-:S02]  /*0e80*/  IADD3 R0, R43, 0x18, RZ ;  /* 0x000000182b007810 */ /* 0x000fc40007ffe0ff */
[----:B------:R-:W-:Y:S01]  /*0e90*/  IADD3 R4, P4, R43, R12, RZ ;  /* 0x0000000c2b047210 */ /* 0x000fe20007f9e0ff */
[----:B------:R-:W-:Y:S01]  /*0ea0*/  IMAD.IADD R15, R15, 0x1, R37 ;  /* 0x000000010f0f7824 */ /* 0x000fe200078e0225 */
[-C--:B------:R-:W-:Y:S02]  /*0eb0*/  ISETP.GE.OR P1, PT, R0, R41.reuse, P0 ;  /* 0x000000290000720c */ /* 0x080fe40000726670 */
[C---:B------:R-:W-:Y:S01]  /*0ec0*/  ISETP.GE.OR P0, PT, R43.reuse, R41, P0 ;  /* 0x000000292b00720c */ /* 0x040fe20000706670 */
[----:B------:R-:W-:Y:S01]  /*0ed0*/  IMAD.WIDE.U32 R36, R36, c[0x0][0x1b0], R14 ;  /* 0x00006c0024247a25 */ /* 0x000fe200078e000e */
[----:B------:R-:W-:Y:S02]  /*0ee0*/  LEA.HI.X.SX32 R5, R43, R13, 0x1, P4 ;  /* 0x0000000d2b057211 */ /* 0x000fe400020f0eff */
[----:B------:R-:W-:-:S03]  /*0ef0*/  LEA R12, R6, 0x8000, 0x1 ;  /* 0x00008000060c7811 */ /* 0x000fc600078e08ff */
[----:B------:R-:W-:Y:S01]  /*0f00*/  IMAD.WIDE R2, R3, 0x20, R4 ;  /* 0x0000002003027825 */ /* 0x000fe200078e0204 */
[----:B------:R0:W1:Y:S03]  /*0f10*/  LDS.128 R8, [R7+0x8300] ;  /* 0x0083000007087984 */ /* 0x0000660000000c00 */
[----:B------:R-:W-:Y:S02]  /*0f20*/  IMAD.IADD R5, R37, 0x1, R17 ;  /* 0x0000000125057824 */ /* 0x000fe400078e0211 */
[----:B------:R-:W-:Y:S05]  /*0f30*/  @P0 BRA `(.L_x_519) ;  /* 0x0000009000000947 */ /* 0x000fea0003800000 */
[----:B------:R-:W2:Y:S01]  /*0f40*/  LDS.128 R12, [R12] ;  /* 0x000000000c0c7984 */ /* 0x000ea20000000c00 */
[----:B------:R-:W-:Y:S01]  /*0f50*/  MOV R4, R36 ;  /* 0x0000002400047202 */ /* 0x000fe20000000f00 */
[----:B------:R-:W-:-:S04]  /*0f60*/  IMAD R19, R3, c[0x0][0x1a0], RZ ;  /* 0x0000680003137a24 */ /* 0x000fc800078e02ff */
[----:B------:R-:W-:-:S04]  /*0f70*/  IMAD.WIDE.U32 R16, R2, c[0x0][0x1a0], R4 ;  /* 0x0000680002107a25 */ /* 0x000fc800078e0004 */
[----:B------:R-:W-:Y:S01]  /*0f80*/  IMAD R19, R2, c[0x0][0x1a4], R19 ;  /* 0x0000690002137a24 */ /* 0x000fe200078e0213 */
[----:B------:R-:W-:-:S03]  /*0f90*/  LEA R18, P0, R16, c[0x0][0x188], 0x1 ;  /* 0x0000620010127a11 */ /* 0x000fc600078008ff */
[----:B------:R-:W-:-:S05]  /*0fa0*/  IMAD.IADD R17, R17, 0x1, R19 ;  /* 0x0000000111117824 */ /* 0x000fca00078e0213 */
[----:B------:R-:W-:-:S05]  /*0fb0*/  LEA.HI.X R19, R16, c[0x0][0x18c], R17, 0x1, P0 ;  /* 0x0000630010137a11 */ /* 0x000fca00000f0c11 */
[----:B--2---:R2:W-:Y:S02]  /*0fc0*/  STG.E.128 [R18.64], R12 ;  /* 0x0000000c12007986 */ /* 0x0045e4000c101d04 */
.L_x_519:
[----:B------:R-:W-:Y:S05]  /*0fd0*/  BSYNC B0 ;  /* 0x0000000000007941 */ /* 0x000fea0003800000 */
.L_x_518:
[----:B--2---:R2:W3:Y:S01]  /*0fe0*/  LDS.128 R12, [R7+0x8100] ;  /* 0x00810000070c7984 */ /* 0x0044e20000000c00 */
[----:B------:R-:W-:Y:S01]  /*0ff0*/  BSSY B0, `(.L_x_520) ;  /* 0x000000d000007945 */ /* 0x000fe20003800000 */
[----:B------:R-:W-:Y:S05]  /*1000*/  @P2 BRA `(.L_x_521) ;  /* 0x000000b000002947 */ /* 0x000fea0003800000 */
[----:B------:R-:W-:Y:S01]  /*1010*/  IADD3 R19, P0, R2, 0x8, RZ ;  /* 0x0000000802137810 */ /* 0x000fe20007f1e0ff */
[----:B------:R-:W-:Y:S02]  /*1020*/  IMAD.MOV.U32 R16, RZ, RZ, R36 ;  /* 0x000000ffff107224 */ /* 0x000fe400078e0024 */
[----:B------:R-:W-:Y:S02]  /*1030*/  IMAD.MOV.U32 R17, RZ, RZ, R5 ;  /* 0x000000ffff117224 */ /* 0x000fe400078e0005 */
[----:B------:R-:W-:Y:S02]  /*1040*/  IMAD.X R0, RZ, RZ, R3, P0 ;  /* 0x000000ffff007224 */ /* 0x000fe400000e0603 */
[----:B------:R-:W-:-:S04]  /*1050*/  IMAD.WIDE.U32 R16, R19, c[0x0][0x1a0], R16 ;  /* 0x0000680013107a25 */ /* 0x000fc800078e0010 */
[----:B------:R-:W-:Y:S01]  /*1060*/  IMAD R0, R0, c[0x0][0x1a0], RZ ;  /* 0x0000680000007a24 */ /* 0x000fe200078e02ff */
[----:B------:R-:W-:-:S03]  /*1070*/  LEA R18, P0, R16, c[0x0][0x188], 0x1 ;  /* 0x0000620010127a11 */ /* 0x000fc600078008ff */
[----:B------:R-:W-:-:S05]  /*1080*/  IMAD R19, R19, c[0x0][0x1a4], R0 ;  /* 0x0000690013137a24 */ /* 0x000fca00078e0200 */
[----:B------:R-:W-:-:S04]  /*1090*/  IADD3 R17, R17, R19, RZ ;  /* 0x0000001311117210 */ /* 0x000fc80007ffe0ff */
[----:B------:R-:W-:-:S05]  /*10a0*/  LEA.HI.X R19, R16, c[0x0][0x18c], R17, 0x1, P0 ;  /* 0x0000630010137a11 */ /* 0x000fca00000f0c11 */
[----:B---3--:R3:W-:Y:S02]  /*10b0*/  STG.E.128 [R18.64], R12 ;  /* 0x0000000c12007986 */ /* 0x0087e4000c101d04 */
.L_x_521:
[----:B------:R-:W-:Y:S05]  /*10c0*/  BSYNC B0 ;  /* 0x0000000000007941 */ /* 0x000fea0003800000 */
.L_x_520:
[----:B---3--:R3:W4:Y:S01]  /*10d0*/  LDS.128 R12, [R7+0x8200] ;  /* 0x00820000070c7984 */ /* 0x0087220000000c00 */
[----:B------:R-:W-:Y:S01]  /*10e0*/  BSSY B0, `(.L_x_522) ;  /* 0x000000d000007945 */ /* 0x000fe20003800000 */
[----:B------:R-:W-:Y:S05]  /*10f0*/  @P3 BRA `(.L_x_523) ;  /* 0x000000b000003947 */ /* 0x000fea0003800000 */
[----:B------:R-:W-:Y:S01]  /*1100*/  IADD3 R17, P0, R2, 0x10, RZ ;  /* 0x0000001002117810 */ /* 0x000fe20007f1e0ff */
[----:B------:R-:W-:Y:S02]  /*1110*/  IMAD.MOV.U32 R6, RZ, RZ, R36 ;  /* 0x000000ffff067224 */ /* 0x000fe400078e0024 */
[----:B0-23--:R-:W-:Y:S02]  /*1120*/  IMAD.MOV.U32 R7, RZ, RZ, R5 ;  /* 0x000000ffff077224 */ /* 0x00dfe400078e0005 */
[----:B------:R-:W-:Y:S02]  /*1130*/  IMAD.X R0, RZ, RZ, R3, P0 ;  /* 0x000000ffff007224 */ /* 0x000fe400000e0603 */
[----:B------:R-:W-:-:S04]  /*1140*/  IMAD.WIDE.U32 R6, R17, c[0x0][0x1a0], R6 ;  /* 0x0000680011067a25 */ /* 0x000fc800078e0006 */
[----:B------:R-:W-:Y:S01]  /*1150*/  IMAD R0, R0, c[0x0][0x1a0], RZ ;  /* 0x0000680000007a24 */ /* 0x000fe200078e02ff */
[----:B------:R-:W-:-:S03]  /*1160*/  LEA R16, P0, R6, c[0x0][0x188], 0x1 ;  /* 0x0000620006107a11 */ /* 0x000fc600078008ff */
[----:B------:R-:W-:-:S04]  /*1170*/  IMAD R17, R17, c[0x0][0x1a4], R0 ;  /* 0x0000690011117a24 */ /* 0x000fc800078e0200 */
[----:B------:R-:W-:-:S05]  /*1180*/  IMAD.IADD R7, R7, 0x1, R17 ;  /* 0x0000000107077824 */ /* 0x000fca00078e0211 */
[----:B------:R-:W-:-:S05]  /*1190*/  LEA.HI.X R17, R6, c[0x0][0x18c], R7, 0x1, P0 ;  /* 0x0000630006117a11 */ /* 0x000fca00000f0c07 */
[----:B----4-:R0:W-:Y:S02]  /*11a0*/  STG.E.128 [R16.64], R12 ;  /* 0x0000000c10007986 */ /* 0x0101e4000c101d04 */
.L_x_523:
[----:B------:R-:W-:Y:S05]  /*11b0*/  BSYNC B0 ;  /* 0x0000000000007941 */ /* 0x000fea0003800000 */
.L_x_522:
[----:B------:R-:W-:Y:S05]  /*11c0*/  @P1 EXIT ;  /* 0x000000000000194d */ /* 0x000fea0003800000 */
[----:B0-23--:R-:W-:-:S04]  /*11d0*/  IADD3 R7, P0, R2, 0x18, RZ ;  /* 0x0000001802077810 */ /* 0x00dfc80007f1e0ff */
[----:B------:R-:W-:Y:S01]  /*11e0*/  IADD3.X R2, RZ, R3, RZ, P0, !PT ;  /* 0x00000003ff027210 */ /* 0x000fe200007fe4ff */
[----:B------:R-:W-:-:S04]  /*11f0*/  IMAD.MOV.U32 R3, RZ, RZ, R5 ;  /* 0x000000ffff037224 */ /* 0x000fc800078e0005 */
[----:B------:R-:W-:Y:S02]  /*1200*/  IMAD R0, R2, c[0x0][0x1a0], RZ ;  /* 0x0000680002007a24 */ /* 0x000fe400078e02ff */
[----:B------:R-:W-:-:S04]  /*1210*/  IMAD.MOV.U32 R2, RZ, RZ, R36 ;  /* 0x000000ffff027224 */ /* 0x000fc800078e0024 */
[----:B------:R-:W-:-:S04]  /*1220*/  IMAD.WIDE.U32 R2, R7, c[0x0][0x1a0], R2 ;  /* 0x0000680007027a25 */ /* 0x000fc800078e0002 */
[----:B------:R-:W-:Y:S01]  /*1230*/  IMAD R7, R7, c[0x0][0x1a4], R0 ;  /* 0x0000690007077a24 */ /* 0x000fe200078e0200 */
[----:B------:R-:W-:-:S03]  /*1240*/  LEA R4, P0, R2, c[0x0][0x188], 0x1 ;  /* 0x0000620002047a11 */ /* 0x000fc600078008ff */
[----:B------:R-:W-:-:S05]  /*1250*/  IMAD.IADD R3, R3, 0x1, R7 ;  /* 0x0000000103037824 */ /* 0x000fca00078e0207 */
[----:B------:R-:W-:-:S05]  /*1260*/  LEA.HI.X R5, R2, c[0x0][0x18c], R3, 0x1, P0 ;  /* 0x0000630002057a11 */ /* 0x000fca00000f0c03 */
[----:B-1----:R-:W-:Y:S01]  /*1270*/  STG.E.128 [R4.64], R8 ;  /* 0x0000000804007986 */ /* 0x002fe2000c101d04 */
[----:B------:R-:W-:Y:S05]  /*1280*/  EXIT ;  /* 0x000000000000794d */ /* 0x000fea0003800000 */
.L_x_524:
        /* <DEDUP_REMOVED lines=15> */
.L_x_1158:


//--------------------- .text._ZN7cutlass13device_kernelIN5flash19enable_sm80_to_sm89INS1_16FlashAttnBwdSm80INS1_25CollectiveMainloopBwdSm80ILi1ELi1EN4cute5tupleIJNS5_1CILi32EEENS7_ILi64EEENS7_ILi256EEEEEENS_10bfloat16_tEfNS_4arch4Sm80ELb1ELb0ELb1ELb1ELb0ELb0ELb0ELb0ELi2ELi2ELi2ELi1ELb1EEENS1_24CollectiveEpilogueBwdGQAISB_fSE_Li256ELb1ELb0EEENS1_25SingleTileBwdLPTSchedulerILb1ELi64ELb0EEEEEEEEEvNT_6ParamsE --------------------------
	.section	.text._ZN7cutlass13device_kernelIN5flash19enable_sm80_to_sm89INS1_16FlashAttnBwdSm80INS1_25CollectiveMainloopBwdSm80ILi1ELi1EN4cute5tupleIJNS5_1CILi32EEENS7_ILi64EEENS7_ILi256EEEEEENS_10bfloat16_tEfNS_4arch4Sm80ELb1ELb0ELb1ELb1ELb0ELb0ELb0ELb0ELi2ELi2ELi2ELi1ELb1EEENS1_24CollectiveEpilogueBwdGQAISB_fSE_Li256ELb1ELb0EEENS1_25SingleTileBwdLPTSchedulerILb1ELi64ELb0EEEEEEEEEvNT_6ParamsE,"ax",@progbits
	.sectioninfo	@"SHI_REGISTERS=255"
	.align	128
.text._ZN7cutlass13device_kernelIN5flash19enable_sm80_to_sm89INS1_16FlashAttnBwdSm80INS1_25CollectiveMainloopBwdSm80ILi1ELi1EN4cute5tupleIJNS5_1CILi32EEENS7_ILi64EEENS7_ILi256EEEEEENS_10bfloat16_tEfNS_4arch4Sm80ELb1ELb0ELb1ELb1ELb0ELb0ELb0ELb0ELi2ELi2ELi2ELi1ELb1EEENS1_24CollectiveEpilogueBwdGQAISB_fSE_Li256ELb1ELb0EEENS1_25SingleTileBwdLPTSchedulerILb1ELi64ELb0EEEEEEEEEvNT_6ParamsE:
        .type           _ZN7cutlass13device_kernelIN5flash19enable_sm80_to_sm89INS1_16FlashAttnBwdSm80INS1_25CollectiveMainloopBwdSm80ILi1ELi1EN4cute5tupleIJNS5_1CILi32EEENS7_ILi64EEENS7_ILi256EEEEEENS_10bfloat16_tEfNS_4arch4Sm80ELb1ELb0ELb1ELb1ELb0ELb0ELb0ELb0ELi2ELi2ELi2ELi1ELb1EEENS1_24CollectiveEpilogueBwdGQAISB_fSE_Li256ELb1ELb0EEENS1_25SingleTileBwdLPTSchedulerILb1ELi64ELb0EEEEEEEEEvNT_6ParamsE,@function
        .size           _ZN7cutlass13device_kernelIN5flash19enable_sm80_to_sm89INS1_16FlashAttnBwdSm80INS1_25CollectiveMainloopBwdSm80ILi1ELi1EN4cute5tupleIJNS5_1CILi32EEENS7_ILi64EEENS7_ILi256EEEEEENS_10bfloat16_tEfNS_4arch4Sm80ELb1ELb0ELb1ELb1ELb0ELb0ELb0ELb0ELi2ELi2ELi2ELi1ELb1EEENS1_24CollectiveEpilogueBwdGQAISB_fSE_Li256ELb1ELb0EEENS1_25SingleTileBwdLPTSchedulerILb1ELi64ELb0EEEEEEEEEvNT_6ParamsE,(.L_x_1159 - _ZN7cutlass13device_kernelIN5flash19enable_sm80_to_sm89INS1_16FlashAttnBwdSm80INS1_25CollectiveMainloopBwdSm80ILi1ELi1EN4cute5tupleIJNS5_1CILi32EEENS7_ILi64EEENS7_ILi256EEEEEENS_10bfloat16_tEfNS_4arch4Sm80ELb1ELb0ELb1ELb1ELb0ELb0ELb0ELb0ELi2ELi2ELi2ELi1ELb1EEENS1_24CollectiveEpilogueBwdGQAISB_fSE_Li256ELb1ELb0EEENS1_25SingleTileBwdLPTSchedulerILb1ELi64ELb0EEEEEEEEEvNT_6ParamsE)
        .other          _ZN7cutlass13device_kernelIN5flash19enable_sm80_to_sm89INS1_16FlashAttnBwdSm80INS1_25CollectiveMainloopBwdSm80ILi1ELi1EN4cute5tupleIJNS5_1CILi32EEENS7_ILi64EEENS7_ILi256EEEEEENS_10bfloat16_tEfNS_4arch4Sm80ELb1ELb0ELb1ELb1ELb0ELb0ELb0ELb0ELi2ELi2ELi2ELi1ELb1EEENS1_24CollectiveEpilogueBwdGQAISB_fSE_Li256ELb1ELb0EEENS1_25SingleTileBwdLPTSchedulerILb1ELi64ELb0EEEEEEEEEvNT_6ParamsE,@"STO_CUDA_ENTRY STV_DEFAULT"
_ZN7cutlass13device_kernelIN5flash19enable_sm80_to_sm89INS1_16FlashAttnBwdSm80INS1_25CollectiveMainloopBwdSm80ILi1ELi1EN4cute5tupleIJNS5_1CILi32EEENS7_ILi64EEENS7_ILi256EEEEEENS_10bfloat16_tEfNS_4arch4Sm80ELb1ELb0ELb1ELb1ELb0ELb0ELb0ELb0ELi2ELi2ELi2ELi1ELb1EEENS1_24CollectiveEpilogueBwdGQAISB_fSE_Li256ELb1ELb0EEENS1_25SingleTileBwdLPTSchedulerILb1ELi64ELb0EEEEEEEEEvNT_6ParamsE:
        /* <DEDUP_REMOVED lines=31> */
.L_x_526:
        /* <DEDUP_REMOVED lines=8> */
.L_x_527:
        /* <DEDUP_REMOVED lines=8> */
[----:B------:R-:W-:Y:S02]  /*02f0*/  UMOV UR7, UR5 ;  /* 0x0000000500077c82 */ /* 0x000fe40008000000 */
        /* <DEDUP_REMOVED lines=12> */
.L_x_528:
        /* <DEDUP_REMOVED lines=14> */
.L_x_530:
[----:B------:R-:W-:Y:S02]  /*04a0*/  ULDC UR5, c[0x0][0x3dc] ;  /* 0x0000f70000057ab9 */ /* 0x000fe40000000800 */
.L_x_529:
[----:B------:R-:W-:-:S04]  /*04b0*/  UIADD3 UR5, UR5, 0x3f, URZ ;  /* 0x0000003f05057890 */ /* 0x000fc8000fffe03f */
[----:B------:R-:W-:-:S04]  /*04c0*/  USHF.R.S32.HI UR4, URZ, 0x1f, UR5 ;  /* 0x0000001f3f047899 */ /* 0x000fc80008011405 */
[----:B------:R-:W-:-:S04]  /*04d0*/  ULEA.HI UR4, UR4, UR5, URZ, 0x6 ;  /* 0x0000000504047291 */ /* 0x000fc8000f8f303f */
[----:B------:R-:W-:-:S04]  /*04e0*/  USHF.R.S32.HI UR4, URZ, 0x6, UR4 ;  /* 0x000000063f047899 */ /* 0x000fc80008011404 */
[----:B------:R-:W-:-:S04]  /*04f0*/  UISETP.GE.AND UP0, UPT, UR15, UR4, UPT ;  /* 0x000000040f00728c */ /* 0x000fc8000bf06270 */
[----:B------:R-:W-:-:S06]  /*0500*/  USEL UR7, UR7, 0xffffffff, !UP0 ;  /* 0xffffffff07077887 */ /* 0x000fcc000c000000 */
[----:B------:R-:W-:-:S05]  /*0510*/  MOV R0, UR7 ;  /* 0x0000000700007c02 */ /* 0x000fca0008000f00 */
[----:B------:R1:W-:Y:S01]  /*0520*/  STL [R1+0xb4], R0 ;  /* 0x0000b40001007387 */ /* 0x0003e20000100800 */
[----:B------:R-:W-:Y:S05]  /*0530*/  BRA `(.L_x_531) ;  /* 0x000004a000007947 */ /* 0x000fea0003800000 */
.L_x_525:
        /* <DEDUP_REMOVED lines=22> */
.L_x_532:
        /* <DEDUP_REMOVED lines=8> */
.L_x_533:
        /* <DEDUP_REMOVED lines=21> */
.L_x_534:
        /* <DEDUP_REMOVED lines=14> */
.L_x_536:
[----:B------:R-:W-:Y:S02]  /*0950*/  ULDC UR5, c[0x0][0x3dc] ;  /* 0x0000f70000057ab9 */ /* 0x000fe40000000800 */
.L_x_535:
[----:B------:R-:W-:-:S04]  /*0960*/  UIADD3 UR5, UR5, 0x3f, URZ ;  /* 0x0000003f05057890 */ /* 0x000fc8000fffe03f */
[----:B------:R-:W-:-:S04]  /*0970*/  USHF.R.S32.HI UR4, URZ, 0x1f, UR5 ;  /* 0x0000001f3f047899 */ /* 0x000fc80008011405 */
[----:B------:R-:W-:-:S04]  /*0980*/  ULEA.HI UR4, UR4, UR5, URZ, 0x6 ;  /* 0x0000000504047291 */ /* 0x000fc8000f8f303f */
[----:B------:R-:W-:-:S04]  /*0990*/  USHF.R.S32.HI UR4, URZ, 0x6, UR4 ;  /* 0x000000063f047899 */ /* 0x000fc80008011404 */
[----:B------:R-:W-:-:S04]  /*09a0*/  UISETP.GE.AND UP0, UPT, UR15, UR4, UPT ;  /* 0x000000040f00728c */ /* 0x000fc8000bf06270 */
[----:B------:R-:W-:-:S06]  /*09b0*/  USEL UR7, UR7, 0xffffffff, !UP0 ;  /* 0xffffffff07077887 */ /* 0x000fcc000c000000 */
[----:B------:R-:W-:-:S05]  /*09c0*/  MOV R0, UR7 ;  /* 0x0000000700007c02 */ /* 0x000fca0008000f00 */
[----:B------:R1:W-:Y:S02]  /*09d0*/  STL [R1+0xb4], R0 ;  /* 0x0000b40001007387 */ /* 0x0003e40000100800 */
.L_x_531:
[----:B------:R-:W2:Y:S02]  /*09e0*/  LDL R148, [R1+0xb4] ;  /* 0x0000b40001947983 */ /* 0x000ea40000100800 */
[----:B--2---:R-:W-:-:S13]  /*09f0*/  ISETP.GE.AND P0, PT, R148, RZ, PT ;  /* 0x000000ff9400720c */ /* 0x004fda0003f06270 */
[----:B------:R-:W-:Y:S05]  /*0a00*/  @!P0 EXIT ;  /* 0x000000000000894d */ /* 0x000fea0003800000 */
[----:B------:R-:W-:Y:S01]  /*0a10*/  ISETP.NE.U32.AND P0, PT, RZ, c[0x0][0x2d8], PT ;  /* 0x0000b600ff007a0c */ /* 0x000fe20003f05070 */
[----:B------:R-:W-:Y:S01]  /*0a20*/  IMAD.MOV.U32 R13, RZ, RZ, 0x4 ;  /* 0x00000004ff0d7424 */ /* 0x000fe200078e00ff */
[----:B------:R-:W-:Y:S02]  /*0a30*/  ISETP.NE.U32.AND P2, PT, RZ, c[0x0][0x2c8], PT ;  /* 0x0000b200ff007a0c */ /* 0x000fe40003f45070 */
[----:B------:R-:W-:Y:S01]  /*0a40*/  ISETP.NE.AND.EX P0, PT, RZ, c[0x0][0x2dc], PT, P0 ;  /* 0x0000b700ff007a0c */ /* 0x000fe20003f05300 */
[----:B------:R-:W-:Y:S01]  /*0a50*/  IMAD.WIDE R4, R148, R13, c[0x0][0x2c8] ;  /* 0x0000b20094047625 */ /* 0x000fe200078e020d */
[----:B------:R-:W-:Y:S02]  /*0a60*/  ISETP.NE.AND.EX P2, PT, RZ, c[0x0][0x2cc], PT, P2 ;  /* 0x0000b300ff007a0c */ /* 0x000fe40003f45320 */
[----:B------:R-:W-:-:S04]  /*0a70*/  ISETP.NE.U32.AND P5, PT, RZ, c[0x0][0x2d0], PT ;  /* 0x0000b400ff007a0c */ /* 0x000fc80003fa5070 */
[----:B------:R-:W-:-:S05]  /*0a80*/  ISETP.NE.AND.EX P5, PT, RZ, c[0x0][0x2d4], PT, P5 ;  /* 0x0000b500ff007a0c */ /* 0x000fca0003fa5350 */
[CC--:B------:R-:W-:Y:S02]  /*0a90*/  @P0 IMAD.WIDE R2, R148.reuse, R13.reuse, c[0x0][0x2d8] ;  /* 0x0000b60094020625 */ /* 0x0c0fe400078e020d */
[----:B-1----:R-:W2:Y:S04]  /*0aa0*/  @P2 LDG.E R0, [R4.64] ;  /* 0x0000001004002981 */ /* 0x002ea8000c1e1900 */
        /* <DEDUP_REMOVED lines=9> */
[----:B---3--:R1:W2:Y:S04]  /*0b40*/  @P0 R2UR UR13, R8 ;  /* 0x00000000080d03c2 */ /* 0x0082a800000e0000 */
[----:B-1----:R-:W-:-:S04]  /*0b50*/  @P2 SHF.R.S32.HI R8, RZ, 0x1f, R0 ;  /* 0x0000001fff082819 */ /* 0x002fc80000011400 */
[----:B------:R-:W-:Y:S02]  /*0b60*/  @P2 LEA.HI R0, R8, R0, RZ, 0x5 ;  /* 0x0000000008002211 */ /* 0x000fe400078f28ff */
[----:B------:R-:W-:Y:S01]  /*0b70*/  CS2R R8, SRZ ;  /* 0x0000000000087805 */ /* 0x000fe2000001ff00 */
[--C-:B-----5:R-:W-:Y:S01]  /*0b80*/  @P5 SHF.R.S32.HI R11, RZ, 0x1f, R6.reuse ;  /* 0x0000001fff0b5819 */ /* 0x120fe20000011406 */
[--C-:B----4-:R-:W-:Y:S01]  /*0b90*/  @P2 IMAD.MOV.U32 R8, RZ, RZ, R7.reuse ;  /* 0x000000ffff082224 */ /* 0x110fe200078e0007 */
[----:B------:R-:W-:Y:S01]  /*0ba0*/  @P2 SHF.R.S32.HI R9, RZ, 0x1f, R7 ;  /* 0x0000001fff092819 */ /* 0x000fe20000011407 */
[----:B------:R-:W-:Y:S01]  /*0bb0*/  @P5 IMAD.MOV.U32 R10, RZ, RZ, R6 ;  /* 0x000000ffff0a5224 */ /* 0x000fe200078e0006 */
[----:B------:R-:W-:Y:S01]  /*0bc0*/  @P2 LOP3.LUT R12, R0, 0xffffffe0, RZ, 0xc0, !PT ;  /* 0xffffffe0000c2812 */ /* 0x000fe200078ec0ff */
[----:B--2---:R-:W-:Y:S05]  /*0bd0*/  @P0 BRA `(.L_x_537) ;  /* 0x0000006000000947 */ /* 0x004fea0003800000 */
[----:B------:R-:W-:Y:S05]  /*0be0*/  @!P2 BRA `(.L_x_537) ;  /* 0x000000500000a947 */ /* 0x000fea0003800000 */
[----:B------:R1:W2:Y:S04]  /*0bf0*/  LDG.E R0, [R4.64] ;  /* 0x0000001004007981 */ /* 0x0002a8000c1e1900 */
[----:B-1----:R-:W3:Y:S01]  /*0c00*/  LDG.E R4, [R4.64+0x4] ;  /* 0x0000041004047981 */ /* 0x002ee2000c1e1900 */
[----:B--2---:R-:W1:Y:S08]  /*0c10*/  R2UR UR13, R0 ;  /* 0x00000000000d73c2 */ /* 0x004e7000000e0000 */
[----:B---3--:R-:W1:Y:S02]  /*0c20*/  R2UR UR4, R4 ;  /* 0x00000000040473c2 */ /* 0x008e6400000e0000 */
[----:B-1----:R-:W-:-:S06]  /*0c30*/  UIADD3 UR13, -UR13, UR4, URZ ;  /* 0x000000040d0d7290 */ /* 0x002fcc000fffe13f */
.L_x_537:
[----:B------:R-:W-:-:S04]  /*0c40*/  ISETP.NE.U32.AND P0, PT, RZ, c[0x0][0x2e0], PT ;  /* 0x0000b800ff007a0c */ /* 0x000fc80003f05070 */
[----:B------:R-:W-:-:S13]  /*0c50*/  ISETP.NE.AND.EX P0, PT, RZ, c[0x0][0x2e4], PT, P0 ;  /* 0x0000b900ff007a0c */ /* 0x000fda0003f05300 */
[----:B------:R-:W-:Y:S05]  /*0c60*/  @!P0 BRA `(.L_x_538) ;  /* 0x0000004000008947 */ /* 0x000fea0003800000 */
[----:B------:R-:W-:-:S05]  /*0c70*/  IMAD.WIDE R2, R148, R13, c[0x0][0x2e0] ;  /* 0x0000b80094027625 */ /* 0x000fca00078e020d */
[----:B------:R-:W2:Y:S02]  /*0c80*/  LDG.E R0, [R2.64] ;  /* 0x0000001002007981 */ /* 0x000ea4000c1e1900 */
[----:B--2---:R1:W2:Y:S02]  /*0c90*/  R2UR UR12, R0 ;  /* 0x00000000000c73c2 */ /* 0x0042a400000e0000 */
[----:B-12---:R-:W-:Y:S05]  /*0ca0*/  BRA `(.L_x_539) ;  /* 0x0000006000007947 */ /* 0x006fea0003800000 */
.L_x_538:
[----:B------:R-:W-:Y:S05]  /*0cb0*/  @!P5 BRA `(.L_x_539) ;  /* 0x000000500000d947 */ /* 0x000fea0003800000 */
[----:B------:R1:W2:Y:S04]  /*0cc0*/  LDG.E R0, [R2.64] ;  /* 0x0000001002007981 */ /* 0x0002a8000c1e1900 */
[----:B-1----:R-:W3:Y:S01]  /*0cd0*/  LDG.E R2, [R2.64+0x4] ;  /* 0x0000041002027981 */ /* 0x002ee2000c1e1900 */
[----:B--2---:R-:W1:Y:S08]  /*0ce0*/  R2UR UR12, R0 ;  /* 0x00000000000c73c2 */ /* 0x004e7000000e0000 */
[----:B---3--:R-:W1:Y:S02]  /*0cf0*/  R2UR UR4, R2 ;  /* 0x00000000020473c2 */ /* 0x008e6400000e0000 */
[----:B-1----:R-:W-:-:S06]  /*0d00*/  UIADD3 UR12, -UR12, UR4, URZ ;  /* 0x000000040c0c7290 */ /* 0x002fcc000fffe13f */
.L_x_539:
        /* <DEDUP_REMOVED lines=81> */
[----:B------:R-:W-:Y:S01]  /*1220*/  SHF.R.S32.HI R37, RZ, 0x1f, R149 ;  /* 0x0000001fff257819 */ /* 0x000fe20000011495 */
[----:B------:R-:W-:Y:S01]  /*1230*/  IMAD.SHL.U32 R5, R149, 0x4, RZ ;  /* 0x0000000495057824 */ /* 0x000fe200078e00ff */
[----:B------:R-:W-:Y:S01]  /*1240*/  SHF.R.S32.HI R3, RZ, 0x1f, R12 ;  /* 0x0000001fff037819 */ /* 0x000fe2000001140c */
[----:B------:R-:W-:Y:S01]  /*1250*/  IMAD.SHL.U32 R0, R12, 0x100, RZ ;  /* 0x000001000c007824 */ /* 0x000fe200078e00ff */
[-C--:B------:R-:W-:Y:S01]  /*1260*/  LEA.HI R39, R37, R149.reuse, RZ, 0x3 ;  /* 0x0000009525277211 */ /* 0x080fe200078f18ff */
[----:B------:R-:W-:Y:S01]  /*1270*/  ULDC.64 UR4, c[0x0][0x248] ;  /* 0x0000920000047ab9 */ /* 0x000fe20000000a00 */
[----:B------:R-:W-:Y:S01]  /*1280*/  IADD3 R2, P3, R5, R12, RZ ;  /* 0x0000000c05027210 */ /* 0x000fe20007f7e0ff */
[----:B------:R-:W-:Y:S01]  /*1290*/  UISETP.NE.AND UP0, UPT, UR4, 0x1, UPT ;  /* 0x000000010400788c */ /* 0x000fe2000bf05270 */
[----:B------:R-:W-:Y:S01]  /*12a0*/  SHF.R.S32.HI R43, RZ, 0x3, R39 ;  /* 0x00000003ff2b7819 */ /* 0x000fe20000011427 */
[----:B------:R-:W-:Y:S01]  /*12b0*/  UIMAD.WIDE.U32 UR20, UR14, UR5, URZ ;  /* 0x000000050e1472a5 */ /* 0x000fe2000f8e003f */
[----:B------:R-:W-:Y:S01]  /*12c0*/  SHF.R.S32.HI R7, RZ, 0x1f, R149 ;  /* 0x0000001fff077819 */ /* 0x000fe20000011495 */
[----:B------:R-:W-:Y:S01]  /*12d0*/  ULDC UR4, c[0x0][0x250] ;  /* 0x0000940000047ab9 */ /* 0x000fe20000000800 */
[----:B------:R-:W-:Y:S01]  /*12e0*/  IADD3 R4, P1, R0, R149, RZ ;  /* 0x0000009500047210 */ /* 0x000fe20007f3e0ff */
[----:B------:R-:W-:Y:S01]  /*12f0*/  UMOV UR7, UR14 ;  /* 0x0000000e00077c82 */ /* 0x000fe20008000000 */
[----:B------:R-:W-:Y:S01]  /*1300*/  SHF.R.S32.HI R6, RZ, 0x1f, R43 ;  /* 0x0000001fff067819 */ /* 0x000fe2000001142b */
[----:B------:R-:W-:Y:S01]  /*1310*/  UIADD3 UR8, -UR9, UR12, URZ ;  /* 0x0000000c09087290 */ /* 0x000fe2000fffe13f */
[C---:B------:R-:W-:Y:S01]  /*1320*/  IADD3 R12, P4, R43.reuse, R8, RZ ;  /* 0x000000082b0c7210 */ /* 0x040fe20007f9e0ff */
[----:B------:R-:W-:Y:S01]  /*1330*/  USHF.R.S32.HI UR11, URZ, 0x1f, UR14 ;  /* 0x0000001f3f0b7899 */ /* 0x000fe2000801140e */
[----:B------:R-:W-:Y:S01]  /*1340*/  IADD3 R8, P0, R43, R10, RZ ;  /* 0x0000000a2b087210 */ /* 0x000fe20007f1e0ff */
[----:B------:R-:W-:Y:S01]  /*1350*/  @UP0 UMOV UR5, UR21 ;  /* 0x0000001500050c82 */ /* 0x000fe20008000000 */
[----:B------:R-:W-:Y:S01]  /*1360*/  LEA.HI.X.SX32 R3, R5, R3, 0x1, P3 ;  /* 0x0000000305037211 */ /* 0x000fe200018f0eff */
[----:B------:R-:W-:Y:S01]  /*1370*/  IMAD.X R19, R6, 0x1, R9, P4 ;  /* 0x0000000106137824 */ /* 0x000fe200020e0609 */
[----:B------:R-:W-:Y:S01]  /*1380*/  LEA.HI.X.SX32 R5, R0, R7, 0x1, P1 ;  /* 0x0000000700057211 */ /* 0x000fe200008f0eff */
[----:B------:R-:W-:Y:S01]  /*1390*/  IMAD.U32 R0, RZ, RZ, UR14 ;  /* 0x0000000eff007e24 */ /* 0x000fe2000f8e00ff */
[CC--:B------:R-:W-:Y:S01]  /*13a0*/  LEA.HI R41, R37.reuse, R149.reuse, RZ, 0x4 ;  /* 0x0000009525297211 */ /* 0x0c0fe200078f20ff */
[----:B------:R-:W-:Y:S01]  /*13b0*/  IMAD.X R9, R6, 0x1, R11, P0 ;  /* 0x0000000106097824 */ /* 0x000fe200000e060b */
[----:B------:R-:W-:Y:S01]  /*13c0*/  LEA.HI R28, R37, R149, RZ, 0x2 ;  /* 0x00000095251c7211 */ /* 0x000fe200078f10ff */
[----:B------:R-:W-:Y:S01]  /*13d0*/  IMAD.U32 R7, RZ, RZ, UR14 ;  /* 0x0000000eff077e24 */ /* 0x000fe2000f8e00ff */
[----:B------:R-:W-:Y:S01]  /*13e0*/  @UP0 USHF.R.U32.HI UR7, URZ, UR4, UR5 ;  /* 0x000000043f070299 */ /* 0x000fe20008011605 */
[----:B------:R-:W-:Y:S01]  /*13f0*/  IMAD.U32 R6, RZ, RZ, UR14 ;  /* 0x0000000eff067e24 */ /* 0x000fe2000f8e00ff */
[----:B------:R-:W-:Y:S01]  /*1400*/  SHF.R.S32.HI R26, RZ, 0x1f, R148 ;  /* 0x0000001fff1a7819 */ /* 0x000fe20000011494 */
[----:B------:R-:W-:Y:S01]  /*1410*/  IMAD.WIDE.U32 R34, R0, c[0x0][0x238], R4 ;  /* 0x00008e0000227a25 */ /* 0x000fe200078e0004 */
[----:B------:R-:W-:Y:S01]  /*1420*/  SHF.R.S32.HI R4, RZ, 0x4, R41 ;  /* 0x00000004ff047819 */ /* 0x000fe20000011429 */
[----:B------:R-:W-:Y:S01]  /*1430*/  USHF.R.S32.HI UR6, URZ, 0x1f, UR7 ;  /* 0x0000001f3f067899 */ /* 0x000fe20008011407 */
[----:B------:R-:W-:Y:S01]  /*1440*/  SHF.R.S32.HI R5, RZ, 0x2, R28 ;  /* 0x00000002ff057819 */ /* 0x000fe2000001141c */
[----:B------:R-:W-:Y:S01]  /*1450*/  IMAD.WIDE.U32 R30, R7, c[0x0][0x270], R2 ;  /* 0x00009c00071e7a25 */ /* 0x000fe200078e0002 */
[----:B------:R-:W-:Y:S01]  /*1460*/  SHF.R.S32.HI R0, RZ, 0x1f, R28 ;  /* 0x0000001fff007819 */ /* 0x000fe2000001141c */
[----:B------:R-:W-:Y:S01]  /*1470*/  ULDC.64 UR4, c[0x0][0x1e0] ;  /* 0x0000780000047ab9 */ /* 0x000fe20000000a00 */
[----:B------:R-:W-:Y:S01]  /*1480*/  SEL R16, R26, RZ, !P5 ;  /* 0x000000ff1a107207 */ /* 0x000fe20006800000 */
[----:B------:R-:W-:Y:S01]  /*1490*/  IMAD.WIDE.U32 R32, R6, c[0x0][0x288], R2 ;  /* 0x0000a20006207a25 */ /* 0x000fe200078e0002 */
[----:B------:R-:W-:Y:S01]  /*14a0*/  LEA.HI R2, R41, R4, RZ, 0x1 ;  /* 0x0000000429027211 */ /* 0x000fe200078f08ff */
[----:B------:R-:W-:Y:S01]  /*14b0*/  UIMAD UR4, UR6, UR4, URZ ;  /* 0x00000004060472a4 */ /* 0x000fe2000f8e023f */
[----:B------:R-:W-:Y:S01]  /*14c0*/  LEA.HI R0, R0, R5, RZ, 0x3 ;  /* 0x0000000500007211 */ /* 0x000fe200078f18ff */
[----:B------:R-:W-:Y:S01]  /*14d0*/  IMAD.U32 R10, RZ, RZ, UR15 ;  /* 0x0000000fff0a7e24 */ /* 0x000fe2000f8e00ff */
[----:B------:R-:W-:Y:S01]  /*14e0*/  LOP3.LUT R3, R39, 0xfffffff8, RZ, 0xc0, !PT ;  /* 0xfffffff827037812 */ /* 0x000fe200078ec0ff */
[----:B------:R-:W-:Y:S01]  /*14f0*/  UIMAD UR4, UR7, UR5, UR4 ;  /* 0x00000005070472a4 */ /* 0x000fe2000f8e0204 */
[----:B------:R-:W-:Y:S01]  /*1500*/  LOP3.LUT R2, R2, 0xfffffffe, RZ, 0xc0, !PT ;  /* 0xfffffffe02027812 */ /* 0x000fe200078ec0ff */
[----:B------:R-:W-:Y:S01]  /*1510*/  IMAD.WIDE R10, R10, 0x40, R8 ;  /* 0x000000400a0a7825 */ /* 0x000fe200078e0208 */
[----:B------:R-:W-:Y:S01]  /*1520*/  LOP3.LUT R0, R0, 0xfffffff8, RZ, 0xc0, !PT ;  /* 0xfffffff800007812 */ /* 0x000fe200078ec0ff */
[----:B------:R-:W-:Y:S01]  /*1530*/  CS2R R146, SRZ ;  /* 0x0000000000927805 */ /* 0x000fe2000001ff00 */
[----:B------:R-:W-:Y:S01]  /*1540*/  SEL R17, R148, RZ, !P5 ;  /* 0x000000ff94117207 */ /* 0x000fe20006800000 */
[----:B------:R-:W-:Y:S01]  /*1550*/  IMAD.IADD R22, R149, 0x1, -R3 ;  /* 0x0000000195167824 */ /* 0x000fe200078e0a03 */
[-C--:B------:R-:W-:Y:S01]  /*1560*/  LEA.HI R38, R37, R149.reuse, RZ, 0x5 ;  /* 0x0000009525267211 */ /* 0x080fe200078f28ff */
[----:B------:R-:W-:Y:S01]  /*1570*/  IMAD.IADD R27, R4, 0x1, -R2 ;  /* 0x00000001041b7824 */ /* 0x000fe200078e0a02 */
[----:B------:R-:W-:Y:S01]  /*1580*/  CS2R R144, SRZ ;  /* 0x0000000000907805 */ /* 0x000fe2000001ff00 */
[----:B------:R-:W-:Y:S01]  /*1590*/  IMAD.IADD R25, R5, 0x1, -R0 ;  /* 0x0000000105197824 */ /* 0x000fe200078e0a00 */
[----:B------:R-:W-:Y:S01]  /*15a0*/  LEA.HI R0, R37, R149, RZ, 0x6 ;  /* 0x0000009525007211 */ /* 0x000fe200078f30ff */
[----:B------:R-:W-:Y:S01]  /*15b0*/  IMAD.SHL.U32 R14, R22, 0x8, RZ ;  /* 0x00000008160e7824 */ /* 0x000fe200078e00ff */
[----:B------:R-:W-:Y:S01]  /*15c0*/  SHF.R.S32.HI R37, RZ, 0x5, R38 ;  /* 0x00000005ff257819 */ /* 0x000fe20000011426 */
[----:B------:R-:W-:Y:S01]  /*15d0*/  IMAD.SHL.U32 R2, R43, 0x40, RZ ;  /* 0x000000402b027824 */ /* 0x000fe200078e00ff */
[----:B------:R-:W-:Y:S01]  /*15e0*/  SHF.R.S32.HI R24, RZ, 0x6, R0 ;  /* 0x00000006ff187819 */ /* 0x000fe20000011400 */
[----:B------:R-:W-:Y:S01]  /*15f0*/  IMAD.U32 R5, RZ, RZ, UR7 ;  /* 0x00000007ff057e24 */ /* 0x000fe2000f8e00ff */
[--C-:B------:R-:W-:Y:S01]  /*1600*/  SHF.R.S32.HI R15, RZ, 0x1f, R14.reuse ;  /* 0x0000001fff0f7819 */ /* 0x100fe2000001140e */
[----:B------:R-:W-:Y:S01]  /*1610*/  IMAD R6, R16, c[0x0][0x1e8], RZ ;  /* 0x00007a0010067a24 */ /* 0x000fe200078e02ff */
[----:B------:R-:W-:Y:S01]  /*1620*/  LOP3.LUT R0, R2, 0x1c0, RZ, 0xc0, !PT ;  /* 0x000001c002007812 */ /* 0x000fe200078ec0ff */
[----:B------:R-:W-:Y:S01]  /*1630*/  IMAD.SHL.U32 R40, R24, 0x200, RZ ;  /* 0x0000020018287824 */ /* 0x000fe200078e00ff */
[----:B------:R-:W-:Y:S01]  /*1640*/  ISETP.GE.AND P5, PT, R14, c[0x0][0x1cc], PT ;  /* 0x000073000e007a0c */ /* 0x000fe20003fa6270 */
[--C-:B------:R-:W-:Y:S01]  /*1650*/  IMAD.WIDE.U32 R2, R5, c[0x0][0x1e0], R14.reuse ;  /* 0x0000780005027a25 */ /* 0x100fe200078e000e */
[----:B------:R-:W-:Y:S01]  /*1660*/  LOP3.LUT R4, R0, 0x38, R14, 0xf8, !PT ;  /* 0x0000003800047812 */ /* 0x000fe200078ef80e */
[----:B------:R-:W-:Y:S01]  /*1670*/  CS2R R142, SRZ ;  /* 0x00000000008e7805 */ /* 0x000fe2000001ff00 */
[----:B------:R-:W-:Y:S01]  /*1680*/  SHF.R.U32.HI R0, RZ, 0x3, R0 ;  /* 0x00000003ff007819 */ /* 0x000fe20000011600 */
[----:B------:R-:W-:Y:S01]  /*1690*/  IMAD.WIDE.U32 R8, R12, c[0x0][0x178], R14 ;  /* 0x00005e000c087a25 */ /* 0x000fe200078e000e */
[----:B------:R-:W-:Y:S01]  /*16a0*/  IADD3 R3, R3, UR4, RZ ;  /* 0x0000000403037c10 */ /* 0x000fe2000fffe0ff */
[----:B------:R-:W-:Y:S01]  /*16b0*/  ULDC.64 UR4, c[0x0][0x1b0] ;  /* 0x00006c0000047ab9 */ /* 0x000fe20000000a00 */
[----:B------:R-:W-:Y:S01]  /*16c0*/  LOP3.LUT R23, R40, R4, R0, 0xf6, !PT ;  /* 0x0000000428177212 */ /* 0x000fe200078ef600 */
[----:B------:R-:W-:Y:S01]  /*16d0*/  IMAD R0, R19, c[0x0][0x178], RZ ;  /* 0x00005e0013007a24 */ /* 0x000fe200078e02ff */
[----:B------:R-:W-:Y:S01]  /*16e0*/  UIMAD UR4, UR6, UR4, URZ ;  /* 0x00000004060472a4 */ /* 0x000fe2000f8e023f */
[----:B------:R-:W-:Y:S01]  /*16f0*/  IMAD.WIDE.U32 R4, R5, c[0x0][0x1b0], R14 ;  /* 0x00006c0005047a25 */ /* 0x000fe200078e000e */
[C---:B------:R-:W-:Y:S01]  /*1700*/  IADD3 R36, R14.reuse, 0x80, RZ ;  /* 0x000000800e247810 */ /* 0x040fe20007ffe0ff */
[----:B------:R-:W-:Y:S01]  /*1710*/  USHF.R.S32.HI UR6, URZ, 0x1f, UR18 ;  /* 0x0000001f3f067899 */ /* 0x000fe20008011412 */
[----:B------:R-:W-:Y:S01]  /*1720*/  IADD3 R29, R14, 0xc0, RZ ;  /* 0x000000c00e1d7810 */ /* 0x000fe20007ffe0ff */
[----:B------:R-:W-:Y:S01]  /*1730*/  IMAD R0, R12, c[0x0][0x17c], R0 ;  /* 0x00005f000c007a24 */ /* 0x000fe200078e0200 */
[----:B------:R-:W-:Y:S01]  /*1740*/  UIMAD UR4, UR7, UR5, UR4 ;  /* 0x00000005070472a4 */ /* 0x000fe2000f8e0204 */
[----:B------:R-:W-:Y:S01]  /*1750*/  IMAD R19, R19, c[0x0][0x208], RZ ;  /* 0x0000820013137a24 */ /* 0x000fe200078e02ff */
[----:B------:R-:W-:Y:S01]  /*1760*/  ISETP.GE.AND P3, PT, R36, c[0x0][0x1cc], PT ;  /* 0x0000730024007a0c */ /* 0x000fe20003f66270 */
[----:B------:R-:W-:Y:S01]  /*1770*/  IMAD R18, R17, c[0x0][0x1ec], R6 ;  /* 0x00007b0011127a24 */ /* 0x000fe200078e0206 */
[----:B------:R-:W-:Y:S01]  /*1780*/  CS2R R140, SRZ ;  /* 0x00000000008c7805 */ /* 0x000fe2000001ff00 */
[----:B------:R-:W-:Y:S01]  /*1790*/  IMAD.IADD R13, R9, 0x1, R0 ;  /* 0x00000001090d7824 */ /* 0x000fe200078e0200 */
[----:B------:R-:W-:Y:S01]  /*17a0*/  CS2R R138, SRZ ;  /* 0x00000000008a7805 */ /* 0x000fe2000001ff00 */
[----:B------:R-:W-:Y:S01]  /*17b0*/  IMAD.WIDE.U32 R6, R17, c[0x0][0x1e8], R2 ;  /* 0x00007a0011067a25 */ /* 0x000fe200078e0002 */
[----:B------:R-:W-:Y:S01]  /*17c0*/  IADD3 R3, R5, UR4, RZ ;  /* 0x0000000405037c10 */ /* 0x000fe2000fffe0ff */
[----:B------:R-:W-:Y:S01]  /*17d0*/  ULDC.64 UR4, c[0x0][0x180] ;  /* 0x0000600000047ab9 */ /* 0x000fe20000000a00 */
[----:B------:R-:W-:Y:S01]  /*17e0*/  CS2R R136, SRZ ;  /* 0x0000000000887805 */ /* 0x000fe2000001ff00 */
[----:B------:R-:W-:Y:S01]  /*17f0*/  IMAD R0, R11, c[0x0][0x1d8], RZ ;  /* 0x000076000b007a24 */ /* 0x000fe200078e02ff */
[----:B------:R-:W-:Y:S01]  /*1800*/  UIMAD UR4, UR11, UR4, URZ ;  /* 0x000000040b0472a4 */ /* 0x000fe2000f8e023f */
[C---:B------:R-:W-:Y:S01]  /*1810*/  IMAD R19, R12.reuse, c[0x0][0x20c], R19 ;  /* 0x000083000c137a24 */ /* 0x040fe200078e0213 */
[----:B------:R-:W-:Y:S01]  /*1820*/  CS2R R134, SRZ ;  /* 0x0000000000867805 */ /* 0x000fe2000001ff00 */
[----:B------:R-:W-:Y:S01]  /*1830*/  IMAD.WIDE.U32 R20, R12, c[0x0][0x208], R14 ;  /* 0x000082000c147a25 */ /* 0x000fe200078e000e */
[----:B------:R-:W-:Y:S01]  /*1840*/  UIMAD UR4, UR14, UR5, UR4 ;  /* 0x000000050e0472a4 */ /* 0x000fe2000f8e0204 */
[----:B------:R-:W-:Y:S01]  /*1850*/  CS2R R132, SRZ ;  /* 0x0000000000847805 */ /* 0x000fe2000001ff00 */
[----:B------:R-:W-:Y:S01]  /*1860*/  CS2R R130, SRZ ;  /* 0x0000000000827805 */ /* 0x000fe2000001ff00 */
[----:B------:R-:W-:Y:S01]  /*1870*/  IMAD.MOV.U32 R12, RZ, RZ, R8 ;  /* 0x000000ffff0c7224 */ /* 0x000fe200078e0008 */
[----:B------:R-:W-:Y:S01]  /*1880*/  CS2R R128, SRZ ;  /* 0x0000000000807805 */ /* 0x000fe2000001ff00 */
[----:B------:R-:W-:Y:S01]  /*1890*/  IMAD.MOV.U32 R2, RZ, RZ, R4 ;  /* 0x000000ffff027224 */ /* 0x000fe200078e0004 */
[----:B------:R-:W-:Y:S01]  /*18a0*/  CS2R R126, SRZ ;  /* 0x00000000007e7805 */ /* 0x000fe2000001ff00 */
[----:B------:R-:W-:Y:S01]  /*18b0*/  IMAD.IADD R5, R7, 0x1, R18 ;  /* 0x0000000107057824 */ /* 0x000fe200078e0212 */
[----:B------:R-:W-:Y:S01]  /*18c0*/  CS2R R124, SRZ ;  /* 0x00000000007c7805 */ /* 0x000fe2000001ff00 */
[----:B------:R-:W-:Y:S01]  /*18d0*/  IMAD.MOV.U32 R4, RZ, RZ, R6 ;  /* 0x000000ffff047224 */ /* 0x000fe200078e0006 */
[----:B------:R-:W-:Y:S01]  /*18e0*/  CS2R R122, SRZ ;  /* 0x00000000007a7805 */ /* 0x000fe2000001ff00 */
[----:B------:R-:W-:Y:S01]  /*18f0*/  IMAD R8, R10, c[0x0][0x1dc], R0 ;  /* 0x000077000a087a24 */ /* 0x000fe200078e0200 */
[----:B------:R-:W-:Y:S01]  /*1900*/  IADD3 R0, -R43, UR8, RZ ;  /* 0x000000082b007c10 */ /* 0x000fe2000fffe1ff */
[----:B------:R-:W-:Y:S01]  /*1910*/  IMAD R7, R16, c[0x0][0x1b8], RZ ;  /* 0x00006e0010077a24 */ /* 0x000fe200078e02ff */
[----:B------:R-:W-:Y:S01]  /*1920*/  IADD3 R16, R14, 0x40, RZ ;  /* 0x000000400e107810 */ /* 0x000fe20007ffe0ff */
[----:B------:R-:W-:Y:S01]  /*1930*/  IMAD.WIDE.U32 R4, R10, c[0x0][0x1d8], R4 ;  /* 0x000076000a047a25 */ /* 0x000fe200078e0004 */
[----:B------:R-:W-:Y:S01]  /*1940*/  ISETP.LT.OR P1, PT, R0, 0x1, P5 ;  /* 0x000000010000780c */ /* 0x000fe20002f21670 */
[----:B------:R-:W-:Y:S01]  /*1950*/  CS2R R120, SRZ ;  /* 0x0000000000787805 */ /* 0x000fe2000001ff00 */
[----:B------:R-:W-:Y:S01]  /*1960*/  ISETP.GE.AND P4, PT, R16, c[0x0][0x1cc], PT ;  /* 0x0000730010007a0c */ /* 0x000fe20003f86270 */
[C---:B------:R-:W-:Y:S01]  /*1970*/  IMAD R9, R17.reuse, c[0x0][0x1bc], R7 ;  /* 0x00006f0011097a24 */ /* 0x040fe200078e0207 */
[----:B------:R-:W-:Y:S01]  /*1980*/  ISETP.LT.OR P5, PT, R0, 0x21, P5 ;  /* 0x000000210000780c */ /* 0x000fe20002fa1670 */
[----:B------:R-:W-:Y:S01]  /*1990*/  IMAD.WIDE.U32 R6, R17, c[0x0][0x1b8], R2 ;  /* 0x00006e0011067a25 */ /* 0x000fe200078e0002 */
[----:B------:R-:W-:Y:S01]  /*19a0*/  LEA R2, P0, R4, c[0x0][0x1c0], 0x1 ;  /* 0x0000700004027a11 */ /* 0x000fe200078008ff */
[----:B------:R-:W-:Y:S01]  /*19b0*/  CS2R R118, SRZ ;  /* 0x0000000000767805 */ /* 0x000fe2000001ff00 */
[C---:B------:R-:W-:Y:S01]  /*19c0*/  ISETP.LT.OR P6, PT, R0.reuse, 0x1, P4 ;  /* 0x000000010000780c */ /* 0x040fe200027c1670 */
[----:B------:R-:W-:Y:S01]  /*19d0*/  IMAD.IADD R3, R5, 0x1, R8 ;  /* 0x0000000105037824 */ /* 0x000fe200078e0208 */
[----:B------:R-:W-:Y:S01]  /*19e0*/  ISETP.LT.OR P4, PT, R0, 0x21, P4 ;  /* 0x000000210000780c */ /* 0x000fe20002781670 */
[----:B------:R-:W-:Y:S01]  /*19f0*/  IMAD.SHL.U32 R42, R23, 0x2, RZ ;  /* 0x00000002172a7824 */ /* 0x000fe200078e00ff */
[----:B------:R-:W-:Y:S01]  /*1a00*/  CS2R R116, SRZ ;  /* 0x0000000000747805 */ /* 0x000fe2000001ff00 */
[----:B------:R-:W-:Y:S01]  /*1a10*/  IMAD.MOV.U32 R17, RZ, RZ, c[0x0][0x1d8] ;  /* 0x00007600ff117624 */ /* 0x000fe200078e00ff */
[----:B------:R-:W-:Y:S01]  /*1a20*/  LEA.HI.X R3, R4, c[0x0][0x1c4], R3, 0x1, P0 ;  /* 0x0000710004037a11 */ /* 0x000fe200000f0c03 */
[----:B------:R-:W-:Y:S01]  /*1a30*/  IMAD.MOV.U32 R18, RZ, RZ, c[0x0][0x1dc] ;  /* 0x00007700ff127624 */ /* 0x000fe200078e00ff */
[C---:B------:R-:W-:Y:S01]  /*1a40*/  ISETP.LT.OR P0, PT, R0.reuse, 0x1, P3 ;  /* 0x000000010000780c */ /* 0x040fe20001f01670 */
[----:B------:R-:W-:Y:S01]  /*1a50*/  IMAD R5, R11, c[0x0][0x1a8], RZ ;  /* 0x00006a000b057a24 */ /* 0x000fe200078e02ff */
[----:B------:R-:W-:Y:S01]  /*1a60*/  ISETP.LT.OR P3, PT, R0, 0x21, P3 ;  /* 0x000000210000780c */ /* 0x000fe20001f61670 */
[----:B------:R-:W-:Y:S01]  /*1a70*/  @!PT LDS RZ, [RZ] ;  /* 0x00000000fffff984 */ /* 0x000fe20000000800 */
[----:B------:R-:W-:Y:S01]  /*1a80*/  @!PT LDS RZ, [RZ] ;  /* 0x00000000fffff984 */ /* 0x000fe20000000800 */
[----:B------:R-:W-:Y:S01]  /*1a90*/  @!PT LDS RZ, [RZ] ;  /* 0x00000000fffff984 */ /* 0x000fe20000000800 */
[----:B------:R1:W-:Y:S01]  /*1aa0*/  LDGSTS.E.BYPASS.LTC128B.128 [R42+0x8080], [R2.64], !P1 ;  /* 0x08080000022a7fae */ /* 0x0003e2000c901d50 */
[C---:B------:R-:W-:Y:S01]  /*1ab0*/  LEA R4, P1, R17.reuse, R2, 0x6 ;  /* 0x0000000211047211 */ /* 0x040fe200078230ff */
[C---:B------:R-:W-:Y:S01]  /*1ac0*/  IMAD R15, R10.reuse, c[0x0][0x1ac], R5 ;  /* 0x00006b000a0f7a24 */ /* 0x040fe200078e0205 */
[----:B------:R-:W-:Y:S01]  /*1ad0*/  CS2R R114, SRZ ;  /* 0x0000000000727805 */ /* 0x000fe2000001ff00 */
[----:B------:R1:W-:Y:S01]  /*1ae0*/  LDGSTS.E.BYPASS.LTC128B.128 [R42+0xa080], [R2.64+0x80], !P6 ;  /* 0x0a080080022a7fae */ /* 0x0003e2000f101d50 */
[----:B------:R-:W-:Y:S01]  /*1af0*/  LEA.HI.X R5, R17, R3, R18, 0x6, P1 ;  /* 0x0000000311057211 */ /* 0x000fe200008f3412 */
[----:B------:R-:W-:Y:S01]  /*1b00*/  IMAD.IADD R7, R7, 0x1, R9 ;  /* 0x0000000107077824 */ /* 0x000fe200078e0209 */
[----:B------:R-:W-:Y:S01]  /*1b10*/  ISETP.GE.AND P1, PT, R29, c[0x0][0x1cc], PT ;  /* 0x000073001d007a0c */ /* 0x000fe20003f26270 */
[----:B------:R-:W-:Y:S01]  /*1b20*/  IMAD.U32 R11, RZ, RZ, UR14 ;  /* 0x0000000eff0b7e24 */ /* 0x000fe2000f8e00ff */
[----:B------:R-:W-:Y:S01]  /*1b30*/  STL [R1+0x50], R42 ;  /* 0x0000502a01007387 */ /* 0x000fe20000100800 */
[----:B------:R-:W-:Y:S01]  /*1b40*/  IMAD.WIDE.U32 R8, R10, c[0x0][0x1a8], R6 ;  /* 0x00006a000a087a25 */ /* 0x000fe200078e0006 */
[C---:B------:R-:W-:Y:S01]  /*1b50*/  ISETP.LT.OR P6, PT, R0.reuse, 0x1, P1 ;  /* 0x000000010000780c */ /* 0x040fe20000fc1670 */
[----:B------:R-:W-:Y:S01]  /*1b60*/  CS2R R112, SRZ ;  /* 0x0000000000707805 */ /* 0x000fe2000001ff00 */
[----:B------:R1:W-:Y:S01]  /*1b70*/  LDGSTS.E.BYPASS.LTC128B.128 [R42+0xc080], [R2.64+0x100], !P0 ;  /* 0x0c080100022a7fae */ /* 0x0003e2000c101d50 */
[----:B------:R-:W-:Y:S01]  /*1b80*/  IMAD.SHL.U32 R7, R25, 0x40, RZ ;  /* 0x0000004019077824 */ /* 0x000fe200078e00ff */
[----:B------:R-:W-:Y:S01]  /*1b90*/  ISETP.LT.OR P1, PT, R0, 0x21, P1 ;  /* 0x000000210000780c */ /* 0x000fe20000f21670 */
[----:B------:R-:W-:Y:S01]  /*1ba0*/  IMAD.SHL.U32 R6, R24, 0x8, RZ ;  /* 0x0000000818067824 */ /* 0x000fe200078e00ff */
[----:B------:R-:W-:Y:S01]  /*1bb0*/  SEL R17, R148, RZ, !P2 ;  /* 0x000000ff94117207 */ /* 0x000fe20005000000 */
[----:B------:R-:W-:Y:S01]  /*1bc0*/  IMAD.IADD R9, R9, 0x1, R15 ;  /* 0x0000000109097824 */ /* 0x000fe200078e020f */
[----:B------:R-:W-:Y:S01]  /*1bd0*/  LOP3.LUT R7, R7, 0x1c0, RZ, 0xc0, !PT ;  /* 0x000001c007077812 */ /* 0x000fe200078ec0ff */
[----:B------:R-:W-:Y:S01]  /*1be0*/  IMAD.MOV.U32 R148, RZ, RZ, 0x20 ;  /* 0x00000020ff947424 */ /* 0x000fe200078e00ff */
[----:B------:R-:W-:Y:S01]  /*1bf0*/  LOP3.LUT R23, R6, 0x18, RZ, 0xc0, !PT ;  /* 0x0000001806177812 */ /* 0x000fe200078ec0ff */
[----:B------:R-:W-:Y:S01]  /*1c00*/  CS2R R110, SRZ ;  /* 0x00000000006e7805 */ /* 0x000fe2000001ff00 */
[----:B------:R-:W-:Y:S01]  /*1c10*/  SHF.R.U32.HI R10, RZ, 0x3, R7 ;  /* 0x00000003ff0a7819 */ /* 0x000fe20000011607 */
[----:B------:R1:W-:Y:S01]  /*1c20*/  LDGSTS.E.BYPASS.LTC128B.128 [R42+0xe080], [R2.64+0x180], !P6 ;  /* 0x0e080180022a7fae */ /* 0x0003e2000f101d50 */
[----:B------:R-:W-:Y:S01]  /*1c30*/  LEA R6, P0, R8, c[0x0][0x190], 0x1 ;  /* 0x0000640008067a11 */ /* 0x000fe200078008ff */
[----:B------:R-:W-:Y:S01]  /*1c40*/  CS2R R108, SRZ ;  /* 0x00000000006c7805 */ /* 0x000fe2000001ff00 */
[----:B------:R-:W-:Y:S01]  /*1c50*/  ISETP.GE.AND P6, PT, R14, c[0x0][0x19c], PT ;  /* 0x000067000e007a0c */ /* 0x000fe20003fc6270 */
[----:B------:R2:W-:Y:S01]  /*1c60*/  LDGSTS.E.BYPASS.LTC128B.128 [R42+0x9080], [R4.64], !P5 ;  /* 0x09080000042a7fae */ /* 0x0005e2000e901d50 */
[----:B------:R-:W-:Y:S01]  /*1c70*/  ISETP.GE.AND P5, PT, R16, c[0x0][0x19c], PT ;  /* 0x0000670010007a0c */ /* 0x000fe20003fa6270 */
[----:B------:R-:W-:Y:S01]  /*1c80*/  CS2R R106, SRZ ;  /* 0x00000000006a7805 */ /* 0x000fe2000001ff00 */
[----:B------:R-:W-:Y:S01]  /*1c90*/  LOP3.LUT R15, R10, R7, R23, 0x1e, !PT ;  /* 0x000000070a0f7212 */ /* 0x000fe200078e1e17 */
[----:B------:R2:W-:Y:S01]  /*1ca0*/  LDGSTS.E.BYPASS.LTC128B.128 [R42+0xb080], [R4.64+0x80], !P4 ;  /* 0x0b080080042a7fae */ /* 0x0005e2000e101d50 */
[----:B------:R-:W-:Y:S01]  /*1cb0*/  ISETP.GE.AND P4, PT, R36, c[0x0][0x19c], PT ;  /* 0x0000670024007a0c */ /* 0x000fe20003f86270 */
[----:B------:R-:W-:Y:S01]  /*1cc0*/  IMAD.WIDE.U32 R10, R11, c[0x0][0x180], R12 ;  /* 0x000060000b0a7a25 */ /* 0x000fe200078e000c */
[----:B------:R-:W-:Y:S01]  /*1cd0*/  LEA.HI.X R7, R8, c[0x0][0x194], R9, 0x1, P0 ;  /* 0x0000650008077a11 */ /* 0x000fe200000f0c09 */
[----:B------:R2:W-:Y:S01]  /*1ce0*/  LDGSTS.E.BYPASS.LTC128B.128 [R42+0xd080], [R4.64+0x100], !P3 ;  /* 0x0d080100042a7fae */ /* 0x0005e2000d901d50 */
[C---:B------:R-:W-:Y:S01]  /*1cf0*/  ISETP.LT.OR P0, PT, R0.reuse, 0x1, P5 ;  /* 0x000000010000780c */ /* 0x040fe20002f01670 */
[----:B------:R-:W-:Y:S01]  /*1d00*/  IMAD.MOV.U32 R8, RZ, RZ, R10 ;  /* 0x000000ffff087224 */ /* 0x000fe200078e000a */
[C---:B------:R-:W-:Y:S01]  /*1d10*/  ISETP.LT.OR P3, PT, R0.reuse, 0x1, P4 ;  /* 0x000000010000780c */ /* 0x040fe20002761670 */
[----:B------:R2:W-:Y:S01]  /*1d20*/  LDGSTS.E.BYPASS.LTC128B.128 [R42+0xf080], [R4.64+0x180], !P1 ;  /* 0x0f080180042a7fae */ /* 0x0005e2000c901d50 */
[C---:B------:R-:W-:Y:S01]  /*1d30*/  ISETP.LT.OR P1, PT, R0.reuse, 0x1, P6 ;  /* 0x000000010000780c */ /* 0x040fe20003721670 */
[----:B------:R-:W-:Y:S01]  /*1d40*/  IMAD.MOV.U32 R10, RZ, RZ, c[0x0][0x1ac] ;  /* 0x00006b00ff0a7624 */ /* 0x000fe200078e00ff */
[----:B------:R-:W-:Y:S01]  /*1d50*/  IADD3 R9, R11, UR4, RZ ;  /* 0x000000040b097c10 */ /* 0x000fe2000fffe0ff */
[----:B------:R-:W0:Y:S01]  /*1d60*/  LDGDEPBAR ;  /* 0x00000000000079af */ /* 0x000e220000000000 */
[C---:B------:R-:W-:Y:S01]  /*1d70*/  ISETP.LT.OR P6, PT, R0.reuse, 0x21, P6 ;  /* 0x000000210000780c */ /* 0x040fe200037c1670 */
[----:B------:R-:W-:Y:S01]  /*1d80*/  ULDC.64 UR4, c[0x0][0x210] ;  /* 0x0000840000047ab9 */ /* 0x000fe20000000a00 */
[C---:B------:R-:W-:Y:S01]  /*1d90*/  ISETP.LT.OR P5, PT, R0.reuse, 0x21, P5 ;  /* 0x000000210000780c */ /* 0x040fe20002fa1670 */
[----:B------:R-:W-:Y:S01]  /*1da0*/  UIMAD UR4, UR11, UR4, URZ ;  /* 0x000000040b0472a4 */ /* 0x000fe2000f8e023f */
[----:B------:R-:W-:Y:S01]  /*1db0*/  ISETP.LT.OR P4, PT, R0, 0x21, P4 ;  /* 0x000000210000780c */ /* 0x000fe20002781670 */
[----:B------:R-:W-:Y:S01]  /*1dc0*/  IMAD.SHL.U32 R12, R22, 0x40, RZ ;  /* 0x00000040160c7824 */ /* 0x000fe200078e00ff */
[----:B-1----:R-:W-:Y:S01]  /*1dd0*/  LEA.HI R3, R38, R37, RZ, 0x1 ;  /* 0x0000002526037211 */ /* 0x002fe200078f08ff */
[----:B------:R-:W-:Y:S01]  /*1de0*/  UIMAD UR5, UR14, UR5, UR4 ;  /* 0x000000050e0572a4 */ /* 0x000fe2000f8e0204 */
[----:B------:R-:W-:Y:S01]  /*1df0*/  LOP3.LUT R2, R28, 0x3ffffffc, RZ, 0xc0, !PT ;  /* 0x3ffffffc1c027812 */ /* 0x000fe200078ec0ff */
[----:B------:R1:W-:Y:S01]  /*1e00*/  LDGSTS.E.BYPASS.LTC128B.128 [R42+0x80], [R6.64], !P1 ;  /* 0x00080000062a7fae */ /* 0x0003e2000c901d50 */
[----:B------:R-:W-:Y:S01]  /*1e10*/  LOP3.LUT R3, R3, 0xfffffffe, RZ, 0xc0, !PT ;  /* 0xfffffffe03037812 */ /* 0x000fe200078ec0ff */
[----:B------:R-:W-:Y:S01]  /*1e20*/  IMAD.WIDE.U32 R46, R17, c[0x0][0x188], R8 ;  /* 0x00006200112e7a25 */ /* 0x000fe200078e0008 */
[----:B------:R-:W-:Y:S01]  /*1e30*/  LOP3.LUT P1, RZ, R25, 0x4, RZ, 0xc0, !PT ;  /* 0x0000000419ff7812 */ /* 0x000fe2000782c0ff */
[----:B------:R1:W-:Y:S01]  /*1e40*/  LDGSTS.E.BYPASS.LTC128B.128 [R42+0x2080], [R6.64+0x80], !P0 ;  /* 0x02080080062a7fae */ /* 0x0003e2000c101d50 */
[----:B------:R-:W-:Y:S01]  /*1e50*/  SEL R13, R26, RZ, !P2 ;  /* 0x000000ff1a0d7207 */ /* 0x000fe20005000000 */
[----:B------:R-:W-:Y:S01]  /*1e60*/  IMAD.IADD R18, R37, 0x1, -R3 ;  /* 0x0000000125127824 */ /* 0x000fe200078e0a03 */
[----:B------:R-:W-:Y:S01]  /*1e70*/  LOP3.LUT P2, RZ, R22, 0x4, RZ, 0xc0, !PT ;  /* 0x0000000416ff7812 */ /* 0x000fe2000784c0ff */
[----:B------:R-:W-:Y:S01]  /*1e80*/  IMAD.IADD R2, R149, 0x1, -R2 ;  /* 0x0000000195027824 */ /* 0x000fe200078e0a02 */
[----:B------:R1:W-:Y:S01]  /*1e90*/  LDGSTS.E.BYPASS.LTC128B.128 [R42+0x4080], [R6.64+0x100], !P3 ;  /* 0x04080100062a7fae */ /* 0x0003e2000d901d50 */
[----:B------:R-:W-:Y:S01]  /*1ea0*/  IMAD.SHL.U32 R28, R18, 0x400, RZ ;  /* 0x00000400121c7824 */ /* 0x000fe200078e00ff */
[----:B------:R-:W-:Y:S01]  /*1eb0*/  ISETP.GE.AND P3, PT, R29, c[0x0][0x19c], PT ;  /* 0x000067001d007a0c */ /* 0x000fe20003f66270 */
[----:B------:R-:W-:Y:S01]  /*1ec0*/  IMAD.IADD R3, R21, 0x1, R19 ;  /* 0x0000000115037824 */ /* 0x000fe200078e0213 */
[----:B------:R-:W-:Y:S01]  /*1ed0*/  CS2R R104, SRZ ;  /* 0x0000000000687805 */ /* 0x000fe2000001ff00 */
[----:B--2---:R-:W-:Y:S01]  /*1ee0*/  IMAD R4, R2, 0x2, R28 ;  /* 0x0000000202047824 */ /* 0x004fe200078e021c */
[----:B------:R-:W-:Y:S01]  /*1ef0*/  CS2R R102, SRZ ;  /* 0x0000000000667805 */ /* 0x000fe2000001ff00 */
[----:B------:R-:W-:Y:S01]  /*1f00*/  IMAD.U32 R5, RZ, RZ, UR14 ;  /* 0x0000000eff057e24 */ /* 0x000fe2000f8e00ff */
[----:B------:R-:W-:Y:S01]  /*1f10*/  CS2R R100, SRZ ;  /* 0x0000000000647805 */ /* 0x000fe2000001ff00 */
[----:B------:R-:W-:Y:S01]  /*1f20*/  IMAD.MOV.U32 R2, RZ, RZ, R20 ;  /* 0x000000ffff027224 */ /* 0x000fe200078e0014 */
[----:B------:R-:W-:Y:S01]  /*1f30*/  CS2R R98, SRZ ;  /* 0x0000000000627805 */ /* 0x000fe2000001ff00 */
[----:B------:R-:W-:Y:S01]  /*1f40*/  IMAD.IADD R11, R4, 0x1, R15 ;  /* 0x00000001040b7824 */ /* 0x000fe200078e020f */
[----:B------:R-:W-:Y:S01]  /*1f50*/  LOP3.LUT R15, R12, 0x1c0, RZ, 0xc0, !PT ;  /* 0x000001c00c0f7812 */ /* 0x000fe200078ec0ff */
[----:B------:R-:W-:Y:S01]  /*1f60*/  IMAD.WIDE.U32 R2, R5, c[0x0][0x210], R2 ;  /* 0x0000840005027a25 */ /* 0x000fe200078e0002 */
[----:B------:R-:W-:Y:S01]  /*1f70*/  CS2R R96, SRZ ;  /* 0x0000000000607805 */ /* 0x000fe2000001ff00 */
[----:B------:R-:W-:Y:S01]  /*1f80*/  CS2R R94, SRZ ;  /* 0x00000000005e7805 */ /* 0x000fe2000001ff00 */
[----:B------:R-:W-:Y:S01]  /*1f90*/  SHF.R.U32.HI R21, RZ, 0x3, R15 ;  /* 0x00000003ff157819 */ /* 0x000fe2000001160f */
[----:B------:R-:W-:Y:S01]  /*1fa0*/  IMAD.MOV.U32 R5, RZ, RZ, c[0x0][0x1a8] ;  /* 0x00006a00ff057624 */ /* 0x000fe200078e00ff */
[----:B------:R-:W-:Y:S01]  /*1fb0*/  IADD3 R3, R3, UR5, RZ ;  /* 0x0000000503037c10 */ /* 0x000fe2000fffe0ff */
[----:B------:R-:W-:Y:S01]  /*1fc0*/  IMAD.SHL.U32 R45, R11, 0x2, RZ ;  /* 0x000000020b2d7824 */ /* 0x000fe200078e00ff */
[----:B------:R-:W-:Y:S01]  /*1fd0*/  ULDC.64 UR4, c[0x0][0x178] ;  /* 0x00005e0000047ab9 */ /* 0x000fe20000000a00 */
[----:B------:R-:W-:Y:S01]  /*1fe0*/  IMAD R9, R27, 0x800, R40 ;  /* 0x000008001b097824 */ /* 0x000fe200078e0228 */
[----:B------:R-:W-:Y:S01]  /*1ff0*/  LEA R4, P0, R5, R6, 0x6 ;  /* 0x0000000605047211 */ /* 0x000fe200078030ff */
[----:B------:R-:W-:Y:S01]  /*2000*/  UIMAD UR19, UR6, UR4, URZ ;  /* 0x00000004061372a4 */ /* 0x000fe2000f8e023f */
[----:B------:R-:W-:Y:S01]  /*2010*/  IADD3 R11, R45, 0x141c0, RZ ;  /* 0x000141c02d0b7810 */ /* 0x000fe20007ffe0ff */
[----:B------:R-:W-:Y:S01]  /*2020*/  UIMAD.WIDE.U32 UR20, UR18, UR4, URZ ;  /* 0x00000004121472a5 */ /* 0x000fe2000f8e003f */
[----:B------:R-:W-:Y:S01]  /*2030*/  LEA.HI.X R5, R5, R7, R10, 0x6, P0 ;  /* 0x0000000705057211 */ /* 0x000fe200000f340a */
[----:B------:R-:W-:Y:S01]  /*2040*/  STL [R1+0x64], R45 ;  /* 0x0000642d01007387 */ /* 0x000fe20000100800 */
[C---:B------:R-:W-:Y:S01]  /*2050*/  ISETP.LT.OR P0, PT, R0.reuse, 0x1, P3 ;  /* 0x000000010000780c */ /* 0x040fe20001f01670 */
[----:B------:R-:W-:Y:S01]  /*2060*/  UIMAD UR19, UR18, UR5, UR19 ;  /* 0x00000005121372a4 */ /* 0x000fe2000f8e0213 */
[----:B------:R-:W-:Y:S01]  /*2070*/  ISETP.LT.OR P3, PT, R0, 0x21, P3 ;  /* 0x000000210000780c */ /* 0x000fe20001f61670 */
[----:B------:R-:W-:Y:S01]  /*2080*/  IMAD R20, R13, c[0x0][0x290], RZ ;  /* 0x0000a4000d147a24 */ /* 0x000fe200078e02ff */
[----:B------:R-:W-:Y:S01]  /*2090*/  IADD3 R10, R45, 0x14180, RZ ;  /* 0x000141802d0a7810 */ /* 0x000fe20007ffe0ff */
[----:B------:R-:W-:Y:S01]  /*20a0*/  UIADD3 UR19, UR21, UR19, URZ ;  /* 0x0000001315137290 */ /* 0x000fe2000fffe03f */
[----:B------:R-:W-:Y:S01]  /*20b0*/  CS2R R92, SRZ ;  /* 0x00000000005c7805 */ /* 0x000fe2000001ff00 */
[----:B------:R-:W-:Y:S01]  /*20c0*/  ULDC.64 UR4, c[0x0][0x208] ;  /* 0x0000820000047ab9 */ /* 0x000fe20000000a00 */
[----:B------:R-:W-:Y:S01]  /*20d0*/  @P1 IADD3 R11, R10, -0x40, RZ ;  /* 0xffffffc00a0b1810 */ /* 0x000fe20007ffe0ff */
[----:B------:R-:W-:Y:S01]  /*20e0*/  IMAD R10, R13, c[0x0][0x218], RZ ;  /* 0x000086000d0a7a24 */ /* 0x000fe200078e02ff */
[----:B------:R-:W-:Y:S01]  /*20f0*/  USHF.L.U32 UR7, UR4, 0x5, URZ ;  /* 0x0000000504077899 */ /* 0x000fe2000800063f */
[----:B------:R-:W-:Y:S01]  /*2100*/  LOP3.LUT P1, RZ, R22, 0x2, RZ, 0xc0, !PT ;  /* 0x0000000216ff7812 */ /* 0x000fe2000782c0ff */
[----:B------:R-:W-:Y:S01]  /*2110*/  CS2R R90, SRZ ;  /* 0x00000000005a7805 */ /* 0x000fe2000001ff00 */
[----:B------:R1:W-:Y:S01]  /*2120*/  LDGSTS.E.BYPASS.LTC128B.128 [R42+0x6080], [R6.64+0x180], !P0 ;  /* 0x06080180062a7fae */ /* 0x0003e2000c101d50 */
[----:B------:R-:W-:Y:S01]  /*2130*/  IMAD R12, R17, c[0x0][0x21c], R10 ;  /* 0x00008700110c7a24 */ /* 0x000fe200078e020a */
[----:B------:R-:W-:Y:S01]  /*2140*/  CS2R R88, SRZ ;  /* 0x0000000000587805 */ /* 0x000fe2000001ff00 */
[----:B------:R-:W-:Y:S01]  /*2150*/  IMAD.U32 R10, RZ, RZ, UR19 ;  /* 0x00000013ff0a7e24 */ /* 0x000fe2000f8e00ff */
[----:B------:R2:W-:Y:S01]  /*2160*/  LDGSTS.E.BYPASS.LTC128B.128 [R42+0x1080], [R4.64], !P6 ;  /* 0x01080000042a7fae */ /* 0x0005e2000f101d50 */
[----:B------:R-:W-:Y:S01]  /*2170*/  IMAD.U32 R0, RZ, RZ, UR7 ;  /* 0x00000007ff007e24 */ /* 0x000fe2000f8e00ff */
[----:B------:R-:W-:Y:S01]  /*2180*/  UMOV UR19, 0x5 ;  /* 0x0000000500137882 */ /* 0x000fe20000000000 */
[----:B------:R-:W-:Y:S01]  /*2190*/  CS2R R86, SRZ ;  /* 0x0000000000567805 */ /* 0x000fe2000001ff00 */
[----:B------:R2:W-:Y:S01]  /*21a0*/  LDGSTS.E.BYPASS.LTC128B.128 [R42+0x3080], [R4.64+0x80], !P5 ;  /* 0x03080080042a7fae */ /* 0x0005e2000e901d50 */
[----:B------:R-:W-:Y:S01]  /*21b0*/  USHF.L.U64.HI UR4, UR4, UR19, UR5 ;  /* 0x0000001304047299 */ /* 0x000fe20008010205 */
[----:B------:R-:W-:Y:S01]  /*21c0*/  CS2R R84, SRZ ;  /* 0x0000000000547805 */ /* 0x000fe2000001ff00 */
[----:B------:R-:W-:Y:S01]  /*21d0*/  USHF.L.U32 UR19, UR18, 0x5, URZ ;  /* 0x0000000512137899 */ /* 0x000fe2000800063f */
[----:B------:R2:W-:Y:S01]  /*21e0*/  LDGSTS.E.BYPASS.LTC128B.128 [R42+0x5080], [R4.64+0x100], !P4 ;  /* 0x05080100042a7fae */ /* 0x0005e2000e101d50 */
[----:B------:R-:W-:Y:S01]  /*21f0*/  UIMAD UR4, UR4, UR18, URZ ;  /* 0x00000012040472a4 */ /* 0x000fe2000f8e023f */
[----:B------:R-:W-:Y:S01]  /*2200*/  CS2R R82, SRZ ;  /* 0x0000000000527805 */ /* 0x000fe2000001ff00 */
[----:B------:R-:W-:Y:S01]  /*2210*/  UIADD3 UR5, -UR19, UR13, URZ ;  /* 0x0000000d13057290 */ /* 0x000fe2000fffe13f */
[----:B------:R2:W-:Y:S01]  /*2220*/  LDGSTS.E.BYPASS.LTC128B.128 [R42+0x7080], [R4.64+0x180], !P3 ;  /* 0x07080180042a7fae */ /* 0x0005e2000d901d50 */
[----:B------:R-:W-:Y:S01]  /*2230*/  UIMAD UR4, UR6, UR7, UR4 ;  /* 0x00000007060472a4 */ /* 0x000fe2000f8e0204 */
[----:B------:R-:W-:Y:S01]  /*2240*/  ISETP.GE.AND P3, PT, R14, c[0x0][0x1fc], PT ;  /* 0x00007f000e007a0c */ /* 0x000fe20003f66270 */
[----:B------:R-:W-:Y:S01]  /*2250*/  CS2R R80, SRZ ;  /* 0x0000000000507805 */ /* 0x000fe2000001ff00 */
[----:B------:R-:W0:Y:S01]  /*2260*/  LDGDEPBAR ;  /* 0x00000000000079af */ /* 0x000e220000000000 */
[----:B------:R-:W-:Y:S01]  /*2270*/  ULDC.64 UR6, c[0x0][0x288] ;  /* 0x0000a20000067ab9 */ /* 0x000fe20000000a00 */
[----:B------:R-:W-:Y:S01]  /*2280*/  CS2R R78, SRZ ;  /* 0x00000000004e7805 */ /* 0x000fe2000001ff00 */
[----:B------:R-:W-:Y:S01]  /*2290*/  UIMAD UR6, UR11, UR6, URZ ;  /* 0x000000060b0672a4 */ /* 0x000fe2000f8e023f */
[----:B------:R3:W-:Y:S01]  /*22a0*/  STL [R1+0x68], R11 ;  /* 0x0000680b01007387 */ /* 0x0007e20000100800 */
[----:B------:R-:W-:Y:S01]  /*22b0*/  CS2R R76, SRZ ;  /* 0x00000000004c7805 */ /* 0x000fe2000001ff00 */
[----:B------:R-:W-:Y:S01]  /*22c0*/  CS2R R74, SRZ ;  /* 0x00000000004a7805 */ /* 0x000fe2000001ff00 */
[----:B-1----:R-:W-:Y:S01]  /*22d0*/  IMAD.U32 R7, RZ, RZ, UR21 ;  /* 0x00000015ff077e24 */ /* 0x002fe2000f8e00ff */
[----:B------:R-:W-:Y:S01]  /*22e0*/  LOP3.LUT R7, R15, 0x8, R39, 0xf8, !PT ;  /* 0x000000080f077812 */ /* 0x000fe200078ef827 */
[----:B------:R-:W-:Y:S01]  /*22f0*/  IMAD.U32 R6, RZ, RZ, UR20 ;  /* 0x00000014ff067e24 */ /* 0x000fe2000f8e00ff */
[----:B------:R1:W-:Y:S01]  /*2300*/  STL.64 [R1+0x98], R46 ;  /* 0x0000982e01007387 */ /* 0x0003e20000100a00 */
[----:B------:R-:W-:Y:S01]  /*2310*/  UIMAD UR6, UR14, UR7, UR6 ;  /* 0x000000070e0672a4 */ /* 0x000fe2000f8e0206 */
[----:B------:R-:W-:Y:S01]  /*2320*/  LOP3.LUT R8, R7, R21, RZ, 0x3c, !PT ;  /* 0x0000001507087212 */ /* 0x000fe200078e3cff */
[----:B------:R-:W-:Y:S01]  /*2330*/  CS2R R72, SRZ ;  /* 0x0000000000487805 */ /* 0x000fe2000001ff00 */
[----:B------:R-:W-:Y:S01]  /*2340*/  LEA R7, P0, R6, R46, 0x5 ;  /* 0x0000002e06077211 */ /* 0x000fe200078028ff */
        /* <DEDUP_REMOVED lines=9> */
[----:B------:R-:W-:-:S04]  /*23e0*/  DEPBAR.LE SB0, 0x1 ;  /* 0x000080400000791a */ /* 0x000fc80000000000 */
[----:B------:R-:W-:Y:S01]  /*23f0*/  CS2R R52, SRZ ;  /* 0x0000000000347805 */ /* 0x000fe2000001ff00 */
[----:B---3--:R-:W-:Y:S01]  /*2400*/  IMAD R11, R13, c[0x0][0x188], RZ ;  /* 0x000062000d0b7a24 */ /* 0x008fe200078e02ff */
[----:B------:R-:W-:Y:S01]  /*2410*/  CS2R R50, SRZ ;  /* 0x0000000000327805 */ /* 0x000fe2000001ff00 */
[----:B------:R-:W-:Y:S02]  /*2420*/  CS2R R48, SRZ ;  /* 0x0000000000307805 */ /* 0x000fe4000001ff00 */
[----:B------:R-:W-:-:S04]  /*2430*/  IMAD R11, R17, c[0x0][0x18c], R11 ;  /* 0x00006300110b7a24 */ /* 0x000fc800078e020b */
[----:B------:R-:W-:Y:S02]  /*2440*/  IMAD.IADD R19, R47, 0x1, R11 ;  /* 0x000000012f137824 */ /* 0x000fe400078e020b */
[----:B-1----:R-:W-:-:S03]  /*2450*/  IMAD.WIDE.U32 R46, R17, c[0x0][0x218], R2 ;  /* 0x00008600112e7a25 */ /* 0x002fc600078e0002 */
[----:B------:R-:W-:Y:S01]  /*2460*/  LEA.HI.X R6, R6, R19, R10, 0x5, P0 ;  /* 0x0000001306067211 */ /* 0x000fe200000f2c0a */
[----:B------:R-:W-:Y:S01]  /*2470*/  IMAD.IADD R2, R9, 0x1, R8 ;  /* 0x0000000109027824 */ /* 0x000fe200078e0208 */
[----:B------:R-:W-:Y:S01]  /*2480*/  BAR.SYNC.DEFER_BLOCKING 0x0 ;  /* 0x0000000000007b1d */ /* 0x000fe20000010000 */
[----:B------:R-:W-:Y:S01]  /*2490*/  LEA R8, P0, R7, c[0x0][0x160], 0x1 ;  /* 0x0000580007087a11 */ /* 0x000fe200078008ff */
[----:B------:R-:W-:Y:S02]  /*24a0*/  IMAD.IADD R45, R47, 0x1, R12 ;  /* 0x000000012f2d7824 */ /* 0x000fe400078e020c */
[----:B------:R-:W-:Y:S01]  /*24b0*/  IMAD.MOV.U32 R44, RZ, RZ, R46 ;  /* 0x000000ffff2c7224 */ /* 0x000fe200078e002e */
[----:B------:R-:W-:Y:S01]  /*24c0*/  LEA.HI.X R9, R7, c[0x0][0x164], R6, 0x1, P0 ;  /* 0x0000590007097a11 */ /* 0x000fe200000f0c06 */
[----:B------:R-:W-:Y:S01]  /*24d0*/  IMAD.MOV.U32 R3, RZ, RZ, 0x40 ;  /* 0x00000040ff037424 */ /* 0x000fe200078e00ff */
[----:B------:R-:W-:Y:S01]  /*24e0*/  ISETP.LT.AND P0, PT, R43, UR5, PT ;  /* 0x000000052b007c0c */ /* 0x000fe2000bf01270 */
[----:B------:R-:W-:Y:S01]  /*24f0*/  IMAD.WIDE.U32 R6, R0, UR18, R44 ;  /* 0x0000001200067c25 */ /* 0x000fe2000f8e002c */
[----:B------:R-:W-:Y:S01]  /*2500*/  SHF.R.S32.HI R0, RZ, 0x1f, R24 ;  /* 0x0000001fff007819 */ /* 0x000fe20000011418 */
[----:B------:R-:W-:Y:S01]  /*2510*/  STL [R1+0xb0], R19 ;  /* 0x0000b01301007387 */ /* 0x000fe20000100800 */
[----:B------:R-:W-:Y:S01]  /*2520*/  SEL R3, R3, 0xffffffc0, !P2 ;  /* 0xffffffc003037807 */ /* 0x000fe20005000000 */
[----:B------:R-:W-:Y:S01]  /*2530*/  IMAD.SHL.U32 R2, R2, 0x2, RZ ;  /* 0x0000000202027824 */ /* 0x000fe200078e00ff */
[----:B--2---:R-:W-:Y:S01]  /*2540*/  LEA.HI R4, R0, R24, RZ, 0x2 ;  /* 0x0000001800047211 */ /* 0x004fe200078f10ff */
[----:B------:R1:W-:Y:S01]  /*2550*/  STL.64 [R1+0x90], R46 ;  /* 0x0000902e01007387 */ /* 0x0003e20000100a00 */
[----:B------:R-:W-:Y:S01]  /*2560*/  SEL R0, R148, 0xffffffe0, !P1 ;  /* 0xffffffe094007807 */ /* 0x000fe20004800000 */
[----:B------:R-:W-:Y:S01]  /*2570*/  IMAD.IADD R10, R2, 0x1, R3 ;  /* 0x00000001020a7824 */ /* 0x000fe200078e0203 */
[----:B------:R-:W-:Y:S01]  /*2580*/  ISETP.GE.OR P6, PT, R14, c[0x0][0x16c], !P0 ;  /* 0x00005b000e007a0c */ /* 0x000fe200047c6670 */
[----:B------:R-:W-:Y:S01]  /*2590*/  STL.64 [R1+0x70], R44 ;  /* 0x0000702c01007387 */ /* 0x000fe20000100a00 */
[----:B------:R-:W-:Y:S01]  /*25a0*/  ISETP.GE.OR P2, PT, R16, c[0x0][0x16c], !P0 ;  /* 0x00005b0010007a0c */ /* 0x000fe20004746670 */
[----:B------:R-:W-:Y:S01]  /*25b0*/  IMAD.IADD R11, R2, 0x1, R0 ;  /* 0x00000001020b7824 */ /* 0x000fe200078e0200 */
[----:B------:R-:W-:Y:S01]  /*25c0*/  IADD3 R0, R7, UR4, RZ ;  /* 0x0000000407007c10 */ /* 0x000fe2000fffe0ff */
[----:B------:R-:W-:Y:S01]  /*25d0*/  STL [R1+0x28], R2 ;  /* 0x0000280201007387 */ /* 0x000fe20000100800 */
[----:B------:R-:W-:Y:S01]  /*25e0*/  ULDC.64 UR4, c[0x0][0x270] ;  /* 0x00009c0000047ab9 */ /* 0x000fe20000000a00 */
[----:B------:R-:W-:Y:S01]  /*25f0*/  IMAD.IADD R5, R3, 0x1, R11 ;  /* 0x0000000103057824 */ /* 0x000fe200078e020b */
[----:B------:R-:W-:Y:S01]  /*2600*/  UIMAD UR4, UR11, UR4, URZ ;  /* 0x000000040b0472a4 */ /* 0x000fe2000f8e023f */
[----:B------:R-:W2:Y:S01]  /*2610*/  LDSM.16.M88.4 R164, [R2+0x8080] ;  /* 0x0080800002a4783b */ /* 0x000ea20000000200 */
[----:B------:R-:W-:-:S02]  /*2620*/  ISETP.GE.AND P1, PT, R14, c[0x0][0x16c], PT ;  /* 0x00005b000e007a0c */ /* 0x000fc40003f26270 */
[----:B------:R-:W-:Y:S01]  /*2630*/  UIMAD UR5, UR14, UR5, UR4 ;  /* 0x000000050e0572a4 */ /* 0x000fe2000f8e0204 */
[----:B------:R-:W3:Y:S01]  /*2640*/  LDSM.16.M88.4 R168, [R11+0x8080] ;  /* 0x008080000ba8783b */ /* 0x000ee20000000200 */
[----:B------:R-:W-:Y:S02]  /*2650*/  SEL R40, RZ, 0x1, P1 ;  /* 0x00000001ff287807 */ /* 0x000fe40000800000 */
[----:B------:R-:W-:Y:S01]  /*2660*/  ISETP.GT.AND P1, PT, R149, 0x7, PT ;  /* 0x000000079500780c */ /* 0x000fe20003f24270 */
[----:B------:R-:W4:Y:S01]  /*2670*/  LDSM.16.M88.4 R172, [R10+0x8080] ;  /* 0x008080000aac783b */ /* 0x000f220000000200 */
[----:B------:R-:W-:Y:S01]  /*2680*/  IADD3 R7, R31, UR5, RZ ;  /* 0x000000051f077c10 */ /* 0x000fe2000fffe0ff */
[----:B------:R-:W-:Y:S01]  /*2690*/  ULDC.64 UR4, c[0x0][0x238] ;  /* 0x00008e0000047ab9 */ /* 0x000fe20000000a00 */
[C---:B------:R-:W-:Y:S01]  /*26a0*/  ISETP.GE.OR P5, PT, R36.reuse, c[0x0][0x16c], !P0 ;  /* 0x00005b0024007a0c */ /* 0x040fe200047a6670 */
[----:B------:R-:W2:Y:S01]  /*26b0*/  LDSM.16.M88.4 R176, [R5+0x8080] ;  /* 0x0080800005b0783b */ /* 0x000ea20000000200 */
[----:B------:R-:W-:Y:S01]  /*26c0*/  ISETP.GE.OR P4, PT, R29, c[0x0][0x16c], !P0 ;  /* 0x00005b001d007a0c */ /* 0x000fe20004786670 */
[----:B------:R-:W-:Y:S01]  /*26d0*/  UIMAD UR11, UR11, UR4, URZ ;  /* 0x000000040b0b72a4 */ /* 0x000fe2000f8e023f */
[----:B------:R-:W-:Y:S01]  /*26e0*/  SEL R31, RZ, 0x1, P3 ;  /* 0x00000001ff1f7807 */ /* 0x000fe20001800000 */
[----:B------:R-:W2:Y:S01]  /*26f0*/  LDSM.16.M88.4 R180, [R2+0xa080] ;  /* 0x00a0800002b4783b */ /* 0x000ea20000000200 */
[----:B------:R-:W-:Y:S01]  /*2700*/  USHF.R.S32.HI UR4, URZ, 0x1f, UR19 ;  /* 0x0000001f3f047899 */ /* 0x000fe20008011413 */
[----:B------:R-:W-:Y:S01]  /*2710*/  ISETP.GE.AND P3, PT, R36, c[0x0][0x1fc], PT ;  /* 0x00007f0024007a0c */ /* 0x000fe20003f66270 */
[----:B------:R-:W-:Y:S01]  /*2720*/  UIMAD UR5, UR14, UR5, UR11 ;  /* 0x000000050e0572a4 */ /* 0x000fe2000f8e020b */
[----:B------:R-:W2:Y:S01]  /*2730*/  LDSM.16.M88.4 R184, [R11+0xa080] ;  /* 0x00a080000bb8783b */ /* 0x000ea20000000200 */
[----:B-1----:R-:W-:-:S03]  /*2740*/  CS2R R46, SRZ ;  /* 0x00000000002e7805 */ /* 0x002fc6000001ff00 */
        /* <DEDUP_REMOVED lines=12> */
[----:B-----5:R-:W-:-:S03]  /*2810*/  LOP3.LUT R2, R4, 0x1ffffffc, RZ, 0xc0, !PT ;  /* 0x1ffffffc04027812 */ /* 0x020fc600078ec0ff */
[----:B------:R-:W-:Y:S02]  /*2820*/  STL [R1+0x34], R10 ;  /* 0x0000340a01007387 */ /* 0x000fe40000100800 */
[----:B------:R-:W-:Y:S02]  /*2830*/  IMAD.IADD R24, R24, 0x1, -R2 ;  /* 0x0000000118187824 */ /* 0x000fe400078e0a02 */
[----:B------:R5:W-:Y:S04]  /*2840*/  STL [R1+0x30], R5 ;  /* 0x0000300501007387 */ /* 0x000be80000100800 */
[----:B------:R-:W-:Y:S01]  /*2850*/  @!PT LDS RZ, [RZ] ;  /* 0x00000000fffff984 */ /* 0x000fe20000000800 */
[----:B------:R-:W-:Y:S01]  /*2860*/  @!PT LDS RZ, [RZ] ;  /* 0x00000000fffff984 */ /* 0x000fe20000000800 */
[----:B------:R-:W-:Y:S01]  /*2870*/  @!PT LDS RZ, [RZ] ;  /* 0x00000000fffff984 */ /* 0x000fe20000000800 */
[----:B------:R1:W-:Y:S01]  /*2880*/  LDGSTS.E.BYPASS.LTC128B.128 [R42+0x8080], [R8.64], !P6 ;  /* 0x08080000082a7fae */ /* 0x0003e2000f101d50 */
[----:B------:R-:W-:Y:S01]  /*2890*/  ISETP.GE.OR P6, PT, R14, c[0x0][0x1fc], !P0 ;  /* 0x00007f000e007a0c */ /* 0x000fe200047c6670 */
[----:B------:R-:W-:-:S02]  /*28a0*/  IMAD.SHL.U32 R14, R27, 0x20, RZ ;  /* 0x000000201b0e7824 */ /* 0x000fc400078e00ff */
[----:B------:R1:W-:Y:S01]  /*28b0*/  LDGSTS.E.BYPASS.LTC128B.128 [R42+0x9080], [R8.64+0x80], !P2 ;  /* 0x09080080082a7fae */ /* 0x0003e2000d101d50 */
[----:B------:R-:W-:Y:S02]  /*28c0*/  LEA R4, P2, R6, c[0x0][0x1f0], 0x1 ;  /* 0x00007c0006047a11 */ /* 0x000fe400078408ff */
[----:B------:R-:W-:Y:S01]  /*28d0*/  LOP3.LUT R23, R23, 0x20, R14, 0xf8, !PT ;  /* 0x0000002017177812 */ /* 0x000fe200078ef80e */
[----:B------:R1:W-:Y:S01]  /*28e0*/  LDGSTS.E.BYPASS.LTC128B.128 [R42+0xa080], [R8.64+0x100], !P5 ;  /* 0x0a080100082a7fae */ /* 0x0003e2000e901d50 */
[----:B------:R-:W-:Y:S01]  /*28f0*/  ISETP.GE.OR P5, PT, R16, c[0x0][0x1fc], !P0 ;  /* 0x00007f0010007a0c */ /* 0x000fe200047a6670 */
[----:B------:R-:W-:Y:S02]  /*2900*/  IMAD.SHL.U32 R14, R18, 0x10, RZ ;  /* 0x00000010120e7824 */ /* 0x000fe400078e00ff */
[----:B------:R1:W-:Y:S01]  /*2910*/  LDGSTS.E.BYPASS.LTC128B.128 [R42+0xb080], [R8.64+0x180], !P4 ;  /* 0x0b080180082a7fae */ /* 0x0003e2000e101d50 */
[----:B------:R-:W-:Y:S02]  /*2920*/  ISETP.GE.AND P4, PT, R16, c[0x0][0x1fc], PT ;  /* 0x00007f0010007a0c */ /* 0x000fe40003f86270 */
[----:B-----5:R-:W-:Y:S01]  /*2930*/  LEA.HI.X R5, R6, c[0x0][0x1f4], R0, 0x1, P2 ;  /* 0x00007d0006057a11 */ /* 0x020fe200010f0c00 */
[----:B------:R-:W-:Y:S01]  /*2940*/  IMAD R0, R13, c[0x0][0x278], RZ ;  /* 0x00009e000d007a24 */ /* 0x000fe200078e02ff */
[----:B------:R-:W-:Y:S01]  /*2950*/  ISETP.GE.AND P2, PT, R16, c[0x0][0x16c], PT ;  /* 0x00005b0010007a0c */ /* 0x000fe20003f46270 */
[----:B------:R-:W-:Y:S01]  /*2960*/  IMAD.MOV.U32 R6, RZ, RZ, R30 ;  /* 0x000000ffff067224 */ /* 0x000fe200078e001e */
[----:B------:R-:W-:Y:S01]  /*2970*/  SEL R22, RZ, 0xffffffff, P4 ;  /* 0xffffffffff167807 */ /* 0x000fe20002000000 */
[C---:B------:R-:W-:Y:S01]  /*2980*/  IMAD R0, R17.reuse, c[0x0][0x27c], R0 ;  /* 0x00009f0011007a24 */ /* 0x040fe200078e0200 */
[----:B------:R-:W-:Y:S01]  /*2990*/  SEL R25, RZ, 0xffffffff, P2 ;  /* 0xffffffffff197807 */ /* 0x000fe20001000000 */
[----:B------:R-:W-:Y:S01]  /*29a0*/  IMAD.WIDE.U32 R44, R17, c[0x0][0x278], R6 ;  /* 0x00009e00112c7a25 */ /* 0x000fe200078e0006 */
[----:B------:R-:W-:-:S02]  /*29b0*/  ISETP.GE.AND P2, PT, R36, c[0x0][0x16c], PT ;  /* 0x00005b0024007a0c */ /* 0x000fc40003f46270 */
[----:B------:R-:W-:Y:S01]  /*29c0*/  LOP3.LUT R7, R41, 0xfffffff0, RZ, 0xc0, !PT ;  /* 0xfffffff029077812 */ /* 0x000fe200078ec0ff */
[----:B------:R-:W-:Y:S01]  /*29d0*/  IMAD.IADD R10, R45, 0x1, R0 ;  /* 0x000000012d0a7824 */ /* 0x000fe200078e0200 */
[----:B------:R-:W-:Y:S01]  /*29e0*/  SEL R30, RZ, 0x4, P2 ;  /* 0x00000004ff1e7807 */ /* 0x000fe20001000000 */
[----:B------:R5:W-:Y:S01]  /*29f0*/  STL.64 [R1+0x80], R44 ;  /* 0x0000802c01007387 */ /* 0x000be20000100a00 */
[----:B------:R-:W-:Y:S01]  /*2a00*/  ISETP.GE.AND P2, PT, R29, c[0x0][0x16c], PT ;  /* 0x00005b001d007a0c */ /* 0x000fe20003f46270 */
[----:B------:R-:W-:Y:S01]  /*2a10*/  IMAD.IADD R0, R149, 0x1, -R7 ;  /* 0x0000000195007824 */ /* 0x000fe200078e0a07 */
[----:B------:R-:W-:Y:S01]  /*2a20*/  IADD3 R7, R35, UR5, RZ ;  /* 0x0000000523077c10 */ /* 0x000fe2000fffe0ff */
[----:B------:R2:W-:Y:S01]  /*2a30*/  STL [R1+0xa8], R10 ;  /* 0x0000a80a01007387 */ /* 0x0005e20000100800 */
[----:B------:R-:W-:Y:S02]  /*2a40*/  SEL R26, RZ, 0x8, P2 ;  /* 0x00000008ff1a7807 */ /* 0x000fe40001000000 */
[----:B------:R-:W-:-:S02]  /*2a50*/  @!P1 IADD3 R2, P2, R44, UR19, RZ ;  /* 0x000000132c029c10 */ /* 0x000fc4000ff5e0ff */
[----:B------:R-:W-:Y:S02]  /*2a60*/  SHF.R.S32.HI R16, RZ, 0x1f, R0 ;  /* 0x0000001fff107819 */ /* 0x000fe40000011400 */
[----:B------:R-:W-:Y:S01]  /*2a70*/  @!P1 IADD3.X R6, R10, UR4, RZ, P2, !PT ;  /* 0x000000040a069c10 */ /* 0x000fe200097fe4ff */
[----:B-1----:R-:W-:Y:S01]  /*2a80*/  IMAD.MOV.U32 R8, RZ, RZ, R32 ;  /* 0x000000ffff087224 */ /* 0x002fe200078e0020 */
[----:B------:R-:W-:Y:S02]  /*2a90*/  LEA.HI R16, R16, R0, RZ, 0x3 ;  /* 0x0000000010107211 */ /* 0x000fe400078f18ff */
[----:B------:R-:W-:Y:S02]  /*2aa0*/  IADD3 R9, R33, UR6, RZ ;  /* 0x0000000621097c10 */ /* 0x000fe4000fffe0ff */
[----:B------:R-:W-:Y:S02]  /*2ab0*/  LOP3.LUT R12, R16, 0xfffffff8, RZ, 0xc0, !PT ;  /* 0xfffffff8100c7812 */ /* 0x000fe400078ec0ff */
[----:B------:R-:W-:Y:S01]  /*2ac0*/  LOP3.LUT R15, R15, 0x10, R14, 0xf8, !PT ;  /* 0x000000100f0f7812 */ /* 0x000fe200078ef80e */
[----:B------:R-:W-:Y:S01]  /*2ad0*/  IMAD.WIDE.U32 R32, R17, c[0x0][0x290], R8 ;  /* 0x0000a40011207a25 */ /* 0x000fe200078e0008 */
[----:B------:R-:W-:-:S02]  /*2ae0*/  ISETP.GE.OR P4, PT, R36, c[0x0][0x1fc], !P0 ;  /* 0x00007f0024007a0c */ /* 0x000fc40004786670 */
[----:B------:R-:W-:Y:S01]  /*2af0*/  ISETP.GE.OR P0, PT, R29, c[0x0][0x1fc], !P0 ;  /* 0x00007f001d007a0c */ /* 0x000fe20004706670 */
[----:B------:R-:W-:Y:S02]  /*2b00*/  IMAD.IADD R0, R0, 0x1, -R12 ;  /* 0x0000000100007824 */ /* 0x000fe400078e0a0c */
[----:B------:R-:W-:Y:S01]  /*2b10*/  IMAD.SHL.U32 R8, R22, 0x2, RZ ;  /* 0x0000000216087824 */ /* 0x000fe200078e00ff */
[----:B-----5:R-:W-:Y:S01]  /*2b20*/  CS2R R44, SRZ ;  /* 0x00000000002c7805 */ /* 0x020fe2000001ff00 */
[----:B--2---:R-:W-:-:S03]  /*2b30*/  @!P1 LEA R10, P2, R2, c[0x0][0x258], 0x2 ;  /* 0x00009600020a9a11 */ /* 0x004fc600078410ff */
[----:B------:R-:W-:Y:S02]  /*2b40*/  LOP3.LUT R8, R8, 0x2, R31, 0xe2, !PT ;  /* 0x0000000208087812 */ /* 0x000fe400078ee21f */
[----:B------:R-:W-:Y:S01]  /*2b50*/  @!P1 LEA.HI.X R11, R2, c[0x0][0x25c], R6, 0x2, P2 ;  /* 0x00009700020b9a11 */ /* 0x000fe200010f1406 */
[----:B------:R-:W-:Y:S01]  /*2b60*/  IMAD.MOV.U32 R6, RZ, RZ, R34 ;  /* 0x000000ffff067224 */ /* 0x000fe200078e0022 */
[----:B------:R-:W-:Y:S01]  /*2b70*/  LOP3.LUT R2, R38, 0xffffffe0, RZ, 0xc0, !PT ;  /* 0xffffffe026027812 */ /* 0x000fe200078ec0ff */
[----:B------:R-:W-:Y:S01]  /*2b80*/  CS2R R34, SRZ ;  /* 0x0000000000227805 */ /* 0x000fe2000001ff00 */
[----:B------:R-:W-:Y:S01]  /*2b90*/  ISETP.GE.AND P2, PT, R29, c[0x0][0x1fc], PT ;  /* 0x00007f001d007a0c */ /* 0x000fe20003f46270 */
[----:B------:R-:W-:-:S03]  /*2ba0*/  IMAD.WIDE.U32 R150, R17, c[0x0][0x240], R6 ;  /* 0x0000900011967a25 */ /* 0x000fc600078e0006 */
[----:B------:R-:W-:Y:S01]  /*2bb0*/  SEL R9, RZ, 0x8, P2 ;  /* 0x00000008ff097807 */ /* 0x000fe20001000000 */
[----:B------:R-:W-:Y:S02]  /*2bc0*/  IMAD.IADD R2, R149, 0x1, -R2 ;  /* 0x0000000195027824 */ /* 0x000fe400078e0a02 */
[----:B------:R-:W-:Y:S02]  /*2bd0*/  IMAD.SHL.U32 R7, R25, 0x2, RZ ;  /* 0x0000000219077824 */ /* 0x000fe400078e00ff */
[----:B------:R-:W-:Y:S01]  /*2be0*/  @!P1 IMAD.SHL.U32 R6, R149, 0x10, RZ ;  /* 0x0000001095069824 */ /* 0x000fe200078e00ff */
[----:B------:R-:W-:Y:S02]  /*2bf0*/  SHF.R.S32.HI R19, RZ, 0x1f, R2 ;  /* 0x0000001fff137819 */ /* 0x000fe40000011402 */
[----:B------:R-:W-:Y:S02]  /*2c00*/  LOP3.LUT R7, R7, 0x2, R40, 0xe2, !PT ;  /* 0x0000000207077812 */ /* 0x000fe400078ee228 */
[----:B------:R-:W-:Y:S01]  /*2c10*/  LEA.HI R12, R19, R2, RZ, 0x2 ;  /* 0x00000002130c7211 */ /* 0x000fe200078f10ff */
[----:B------:R-:W-:Y:S01]  /*2c20*/  IMAD R19, R13, c[0x0][0x240], RZ ;  /* 0x000090000d137a24 */ /* 0x000fe200078e02ff */
[----:B------:R1:W-:Y:S01]  /*2c30*/  @!P1 LDGSTS.E.BYPASS.LTC128B.128 [R6+0x14080], [R10.64] ;  /* 0x140800000a069fae */ /* 0x0003e2000b901d50 */
[----:B------:R-:W-:Y:S01]  /*2c40*/  CS2R R40, SRZ ;  /* 0x0000000000287805 */ /* 0x000fe2000001ff00 */
[C---:B------:R-:W-:Y:S01]  /*2c50*/  LOP3.LUT R18, R12.reuse, 0x7ffffffc, RZ, 0xc0, !PT ;  /* 0x7ffffffc0c127812 */ /* 0x040fe200078ec0ff */
[C---:B------:R-:W-:Y:S01]  /*2c60*/  IMAD R19, R17.reuse, c[0x0][0x244], R19 ;  /* 0x0000910011137a24 */ /* 0x040fe200078e0213 */
[----:B------:R-:W-:Y:S01]  /*2c70*/  LEA.HI.SX32 R14, R12, R14, 0x1e ;  /* 0x0000000e0c0e7211 */ /* 0x000fe200078ff2ff */
[----:B------:R-:W-:Y:S01]  /*2c80*/  IMAD R12, R17, c[0x0][0x294], R20 ;  /* 0x0000a500110c7a24 */ /* 0x000fe200078e0214 */
[----:B------:R-:W0:Y:S01]  /*2c90*/  LDGDEPBAR ;  /* 0x00000000000079af */ /* 0x000e220000000000 */
[----:B------:R-:W-:Y:S01]  /*2ca0*/  IMAD.IADD R13, R2, 0x1, -R18 ;  /* 0x00000001020d7824 */ /* 0x000fe200078e0a12 */
[----:B------:R-:W-:Y:S01]  /*2cb0*/  LOP3.LUT R2, R15, 0x8, R39, 0xf8, !PT ;  /* 0x000000080f027812 */ /* 0x000fe200078ef827 */
[----:B------:R-:W-:Y:S01]  /*2cc0*/  IMAD.IADD R29, R33, 0x1, R12 ;  /* 0x00000001211d7824 */ /* 0x000fe200078e020c */
[----:B------:R2:W-:Y:S01]  /*2cd0*/  STL [R1+0x58], R14 ;  /* 0x0000580e01007387 */ /* 0x0005e20000100800 */
[----:B------:R-:W-:Y:S01]  /*2ce0*/  LOP3.LUT R12, R26, R7, R30, 0xfe, !PT ;  /* 0x000000071a0c7212 */ /* 0x000fe200078efe1e */
[----:B------:R-:W-:Y:S01]  /*2cf0*/  CS2R R38, SRZ ;  /* 0x0000000000267805 */ /* 0x000fe2000001ff00 */
[----:B------:R-:W-:Y:S01]  /*2d00*/  CS2R R30, SRZ ;  /* 0x00000000001e7805 */ /* 0x000fe2000001ff00 */
[----:B------:R5:W-:Y:S01]  /*2d10*/  LDGSTS.E.BYPASS.LTC128B.128 [R42+0x10080], [R4.64], !P6 ;  /* 0x10080000042a7fae */ /* 0x000be2000f101d50 */
[----:B------:R-:W-:-:S03]  /*2d20*/  LOP3.LUT P6, RZ, R0, 0x2, RZ, 0xc0, !PT ;  /* 0x0000000200ff7812 */ /* 0x000fc600078cc0ff */
[----:B------:R3:W-:Y:S04]  /*2d30*/  STL.64 [R1+0x78], R32 ;  /* 0x0000782001007387 */ /* 0x0007e80000100a00 */
[----:B------:R-:W-:Y:S04]  /*2d40*/  STL.64 [R1+0xa0], R150 ;  /* 0x0000a09601007387 */ /* 0x000fe80000100a00 */
[----:B------:R-:W-:Y:S01]  /*2d50*/  STL [R1+0x8c], R29 ;  /* 0x00008c1d01007387 */ /* 0x000fe20000100800 */
[----:B-1----:R-:W-:Y:S02]  /*2d60*/  SEL R11, RZ, 0x4, P3 ;  /* 0x00000004ff0b7807 */ /* 0x002fe40001800000 */
[C---:B------:R-:W-:Y:S01]  /*2d70*/  LOP3.LUT P3, RZ, R0.reuse, 0x4, RZ, 0xc0, !PT ;  /* 0x0000000400ff7812 */ /* 0x040fe2000786c0ff */
[----:B------:R-:W-:Y:S01]  /*2d80*/  IMAD.SHL.U32 R0, R0, 0x40, RZ ;  /* 0x0000004000007824 */ /* 0x000fe200078e00ff */
[----:B------:R-:W-:Y:S01]  /*2d90*/  LOP3.LUT R7, R9, R8, R11, 0xfe, !PT ;  /* 0x0000000809077212 */ /* 0x000fe200078efe0b */
[----:B------:R1:W-:Y:S01]  /*2da0*/  STL [R1+0x60], R12 ;  /* 0x0000600c01007387 */ /* 0x0003e20000100800 */
[----:B------:R-:W-:-:S02]  /*2db0*/  IMAD.SHL.U32 R8, R27, 0x8, RZ ;  /* 0x000000081b087824 */ /* 0x000fc400078e00ff */
[----:B--2---:R-:W-:Y:S01]  /*2dc0*/  IMAD R14, R24, 0x4, R13 ;  /* 0x00000004180e7824 */ /* 0x004fe200078e020d */
[----:B------:R-:W-:Y:S01]  /*2dd0*/  LOP3.LUT R13, R2, R21, RZ, 0x3c, !PT ;  /* 0x00000015020d7212 */ /* 0x000fe200078e3cff */
[----:B------:R2:W-:Y:S01]  /*2de0*/  STL [R1+0x5c], R7 ;  /* 0x00005c0701007387 */ /* 0x0005e20000100800 */
[----:B------:R-:W-:Y:S01]  /*2df0*/  IADD3 R2, P2, R32, UR19, RZ ;  /* 0x0000001320027c10 */ /* 0x000fe2000ff5e0ff */
[----:B------:R-:W-:Y:S01]  /*2e00*/  CS2R R24, SRZ ;  /* 0x0000000000187805 */ /* 0x000fe2000001ff00 */
[----:B------:R-:W-:Y:S01]  /*2e10*/  LOP3.LUT R0, R0, 0x1c0, RZ, 0xc0, !PT ;  /* 0x000001c000007812 */ /* 0x000fe200078ec0ff */
[----:B------:R5:W-:Y:S01]  /*2e20*/  LDGSTS.E.BYPASS.LTC128B.128 [R42+0x11080], [R4.64+0x80], !P5 ;  /* 0x11080080042a7fae */ /* 0x000be2000e901d50 */
[----:B------:R-:W-:Y:S01]  /*2e30*/  IADD3.X R6, R29, UR4, RZ, P2, !PT ;  /* 0x000000041d067c10 */ /* 0x000fe200097fe4ff */
[----:B------:R-:W-:Y:S01]  /*2e40*/  CS2R R20, SRZ ;  /* 0x0000000000147805 */ /* 0x000fe2000001ff00 */
[----:B------:R-:W-:Y:S01]  /*2e50*/  LEA R10, P2, R2, c[0x0][0x280], 0x2 ;  /* 0x0000a000020a7a11 */ /* 0x000fe200078410ff */
[----:B------:R5:W-:Y:S01]  /*2e60*/  LDGSTS.E.BYPASS.LTC128B.128 [R42+0x12080], [R4.64+0x100], !P4 ;  /* 0x12080100042a7fae */ /* 0x000be2000e101d50 */
[----:B------:R-:W-:Y:S01]  /*2e70*/  LOP3.LUT R8, R0, 0x8, R8, 0xf8, !PT ;  /* 0x0000000800087812 */ /* 0x000fe200078ef808 */
[----:B---3--:R-:W-:Y:S01]  /*2e80*/  CS2R R32, SRZ ;  /* 0x0000000000207805 */ /* 0x008fe2000001ff00 */
[----:B------:R-:W-:Y:S01]  /*2e90*/  LEA.HI.X R11, R2, c[0x0][0x284], R6, 0x2, P2 ;  /* 0x0000a100020b7a11 */ /* 0x000fe200010f1406 */
[----:B------:R-:W-:Y:S01]  /*2ea0*/  IMAD.SHL.U32 R6, R16, 0x40, RZ ;  /* 0x0000004010067824 */ /* 0x000fe200078e00ff */
[----:B------:R-:W-:Y:S01]  /*2eb0*/  ISETP.GE.AND P2, PT, R149, 0x8, PT ;  /* 0x000000089500780c */ /* 0x000fe20003f46270 */
[----:B------:R5:W-:Y:S01]  /*2ec0*/  LDGSTS.E.BYPASS.LTC128B.128 [R42+0x13080], [R4.64+0x180], !P0 ;  /* 0x13080180042a7fae */ /* 0x000be2000c101d50 */
[----:B------:R-:W-:-:S02]  /*2ed0*/  SHF.R.U32.HI R2, RZ, 0x3, R0 ;  /* 0x00000003ff027819 */ /* 0x000fc40000011600 */
[----:B------:R-:W-:Y:S02]  /*2ee0*/  LOP3.LUT R6, R6, 0xfffffe00, RZ, 0xc0, !PT ;  /* 0xfffffe0006067812 */ /* 0x000fe400078ec0ff */
[----:B------:R-:W-:Y:S02]  /*2ef0*/  LOP3.LUT R8, R8, R2, RZ, 0x3c, !PT ;  /* 0x0000000208087212 */ /* 0x000fe400078e3cff */
[----:B-1----:R-:W-:Y:S02]  /*2f00*/  LOP3.LUT R12, R2, R23, R0, 0x1e, !PT ;  /* 0x00000017020c7212 */ /* 0x002fe400078e1e00 */
[----:B------:R-:W-:Y:S01]  /*2f10*/  CS2R R22, SRZ ;  /* 0x0000000000167805 */ /* 0x000fe2000001ff00 */
[----:B--2---:R-:W-:Y:S02]  /*2f20*/  IMAD.SHL.U32 R7, R37, 0x8, RZ ;  /* 0x0000000825077824 */ /* 0x004fe400078e00ff */
[----:B------:R-:W-:-:S03]  /*2f30*/  CS2R R36, SRZ ;  /* 0x0000000000247805 */ /* 0x000fc6000001ff00 */
[----:B------:R-:W-:Y:S01]  /*2f40*/  LOP3.LUT R7, R0, 0x38, R7, 0xf8, !PT ;  /* 0x0000003800077812 */ /* 0x000fe200078ef807 */
[C---:B------:R-:W-:Y:S02]  /*2f50*/  IMAD R0, R27.reuse, 0x200, R13 ;  /* 0x000002001b007824 */ /* 0x040fe400078e020d */
[----:B------:R-:W-:Y:S01]  /*2f60*/  IMAD R27, R27, 0x1000, R6 ;  /* 0x000010001b1b7824 */ /* 0x000fe200078e0206 */
[----:B------:R-:W-:Y:S01]  /*2f70*/  LOP3.LUT R9, R7, R2, RZ, 0x3c, !PT ;  /* 0x0000000207097212 */ /* 0x000fe200078e3cff */
[----:B------:R-:W-:Y:S01]  /*2f80*/  IMAD R3, R0, 0x2, R3 ;  /* 0x0000000200037824 */ /* 0x000fe200078e0203 */
[-C--:B------:R-:W-:Y:S01]  /*2f90*/  LOP3.LUT R7, R12, R6.reuse, RZ, 0xfc, !PT ;  /* 0x000000060c077212 */ /* 0x080fe200078efcff */
[----:B------:R-:W-:Y:S01]  /*2fa0*/  @!P2 IMAD.SHL.U32 R12, R149, 0x10, RZ ;  /* 0x00000010950ca824 */ /* 0x000fe200078e00ff */
[-C--:B------:R-:W-:Y:S01]  /*2fb0*/  IADD3 R2, R8, R6.reuse, R28 ;  /* 0x0000000608027210 */ /* 0x080fe20007ffe01c */
[----:B------:R-:W-:Y:S01]  /*2fc0*/  IMAD.SHL.U32 R0, R0, 0x2, RZ ;  /* 0x0000000200007824 */ /* 0x000fe200078e00ff */
[----:B------:R-:W-:Y:S01]  /*2fd0*/  LOP3.LUT R6, R8, R6, RZ, 0xfc, !PT ;  /* 0x0000000608067212 */ /* 0x000fe200078efcff */
[----:B------:R-:W-:Y:S01]  /*2fe0*/  IMAD.IADD R8, R27, 0x1, R9 ;  /* 0x000000011b087824 */ /* 0x000fe200078e0209 */
[----:B------:R1:W-:Y:S01]  /*2ff0*/  @!P2 LDGSTS.E.BYPASS.LTC128B.128 [R12+0x14100], [R10.64] ;  /* 0x141000000a0cafae */ /* 0x0003e2000b901d50 */
[----:B-----5:R-:W-:Y:S01]  /*3000*/  IMAD.IADD R5, R151, 0x1, R19 ;  /* 0x0000000197057824 */ /* 0x020fe200078e0213 */
[----:B------:R-:W-:Y:S01]  /*3010*/  SEL R4, R148, 0xffffffe0, !P3 ;  /* 0xffffffe094047807 */ /* 0x000fe20005800000 */
[----:B------:R-:W-:Y:S01]  /*3020*/  IMAD.MOV.U32 R9, RZ, RZ, 0x10 ;  /* 0x00000010ff097424 */ /* 0x000fe200078e00ff */
[----:B------:R-:W0:Y:S01]  /*3030*/  LDGDEPBAR ;  /* 0x00000000000079af */ /* 0x000e220000000000 */
[----:B------:R-:W-:Y:S01]  /*3040*/  IMAD.SHL.U32 R2, R2, 0x2, RZ ;  /* 0x0000000202027824 */ /* 0x000fe200078e00ff */
[----:B------:R-:W-:Y:S01]  /*3050*/  CS2R R42, SRZ ;  /* 0x00000000002a7805 */ /* 0x000fe2000001ff00 */
[----:B------:R-:W-:Y:S01]  /*3060*/  CS2R R28, SRZ ;  /* 0x00000000001c7805 */ /* 0x000fe2000001ff00 */
[----:B------:R2:W-:Y:S01]  /*3070*/  STL [R1+0xac], R5 ;  /* 0x0000ac0501007387 */ /* 0x0005e20000100800 */
[----:B------:R-:W-:Y:S01]  /*3080*/  CS2R R26, SRZ ;  /* 0x00000000001a7805 */ /* 0x000fe2000001ff00 */
[----:B-1----:R-:W-:-:S05]  /*3090*/  IMAD.SHL.U32 R10, R14, 0x2, RZ ;  /* 0x000000020e0a7824 */ /* 0x002fca00078e00ff */
[----:B------:R-:W-:Y:S01]  /*30a0*/  STL [R1+0x88], R10 ;  /* 0x0000880a01007387 */ /* 0x000fe20000100800 */
[----:B--2---:R-:W-:Y:S02]  /*30b0*/  SEL R5, R9, 0xfffffff0, !P6 ;  /* 0xfffffff009057807 */ /* 0x004fe40007000000 */
[----:B------:R-:W-:Y:S01]  /*30c0*/  LEA R9, R6, 0x15180, 0x1 ;  /* 0x0001518006097811 */ /* 0x000fe200078e08ff */
[----:B------:R1:W-:Y:S01]  /*30d0*/  STL [R1+0x38], R3 ;  /* 0x0000380301007387 */ /* 0x0003e20000100800 */
[----:B------:R-:W-:-:S03]  /*30e0*/  LEA R6, R8, 0x80, 0x1 ;  /* 0x0000008008067811 */ /* 0x000fc600078e08ff */
[----:B------:R2:W-:Y:S04]  /*30f0*/  STL [R1+0x3c], R0 ;  /* 0x00003c0001007387 */ /* 0x0005e80000100800 */
[----:B------:R-:W-:Y:S04]  /*3100*/  STL [R1+0x40], R9 ;  /* 0x0000400901007387 */ /* 0x000fe80000100800 */
[----:B------:R3:W-:Y:S01]  /*3110*/  STL [R1+0x24], R6 ;  /* 0x0000240601007387 */ /* 0x0007e20000100800 */
[----:B-1----:R-:W-:Y:S02]  /*3120*/  IMAD R3, R5, 0x2, R2 ;  /* 0x0000000205037824 */ /* 0x002fe400078e0202 */
[----:B--2---:R-:W-:-:S02]  /*3130*/  IMAD.SHL.U32 R0, R7, 0x2, RZ ;  /* 0x0000000207007824 */ /* 0x004fc400078e00ff */
[C---:B------:R-:W-:Y:S02]  /*3140*/  IMAD R7, R4.reuse, 0x2, R2 ;  /* 0x0000000204077824 */ /* 0x040fe400078e0202 */
[----:B------:R-:W-:-:S03]  /*3150*/  IMAD R252, R4, 0x2, R3 ;  /* 0x0000000204fc7824 */ /* 0x000fc600078e0203 */
[----:B------:R-:W-:Y:S01]  /*3160*/  STL [R1+0x20], R7 ;  /* 0x0000200701007387 */ /* 0x000fe20000100800 */
[--C-:B---3--:R-:W-:Y:S02]  /*3170*/  IMAD R6, R5, 0x2, R9.reuse ;  /* 0x0000000205067824 */ /* 0x108fe400078e0209 */
[----:B------:R-:W-:-:S03]  /*3180*/  IMAD R5, R4, 0x2, R9 ;  /* 0x0000000204057824 */ /* 0x000fc600078e0209 */
[----:B------:R-:W-:Y:S04]  /*3190*/  STL [R1+0x44], R6 ;  /* 0x0000440601007387 */ /* 0x000fe80000100800 */
[----:B------:R1:W-:Y:S02]  /*31a0*/  STL [R1+0x4c], R5 ;  /* 0x00004c0501007387 */ /* 0x0003e40000100800 */
[----:B-1----:R-:W-:Y:S01]  /*31b0*/  IMAD R5, R4, 0x2, R6 ;  /* 0x0000000204057824 */ /* 0x002fe200078e0206 */
[----:B------:R-:W-:-:S05]  /*31c0*/  IADD3 R4, -R10, UR8, RZ ;  /* 0x000000080a047c10 */ /* 0x000fca000fffe1ff */
[----:B------:R1:W-:Y:S04]  /*31d0*/  STL [R1+0x6c], R4 ;  /* 0x00006c0401007387 */ /* 0x0003e80000100800 */
[----:B----4-:R1:W-:Y:S02]  /*31e0*/  STL [R1+0x48], R5 ;  /* 0x0000480501007387 */ /* 0x0103e40000100800 */
.L_x_543:
[----:B-1----:R-:W2:Y:S01]  /*31f0*/  LDL R159, [R1+0x28] ;  /* 0x00002800019f7983 */ /* 0x002ea20000100800 */
[----:B------:R-:W-:Y:S04]  /*3200*/  DEPBAR.LE SB0, 0x0 ;  /* 0x000080000000791a */ /* 0x000fe80000000000 */
[----:B------:R-:W3:Y:S01]  /*3210*/  LDL R158, [R1+0x2c] ;  /* 0x00002c00019e7983 */ /* 0x000ee20000100800 */
[----:B------:R-:W-:Y:S02]  /*3220*/  USHF.L.U32 UR7, UR18, 0x5, URZ ;  /* 0x0000000512077899 */ /* 0x000fe4000800063f */
[----:B------:R-:W-:Y:S01]  /*3230*/  UIADD3 UR6, UR18, 0x1, URZ ;  /* 0x0000000112067890 */ /* 0x000fe2000fffe03f */
[----:B------:R-:W4:Y:S01]  /*3240*/  LDL R157, [R1+0x34] ;  /* 0x00003400019d7983 */ /* 0x000f220000100800 */
[----:B------:R-:W-:Y:S02]  /*3250*/  UIADD3 UR4, -UR9, 0x1, UR7 ;  /* 0x0000000109047890 */ /* 0x000fe4000fffe107 */
[----:B------:R-:W-:Y:S01]  /*3260*/  UISETP.GE.AND UP0, UPT, UR6, UR10, UPT ;  /* 0x0000000a0600728c */ /* 0x000fe2000bf06270 */
[----:B-----5:R-:W5:Y:S01]  /*3270*/  LDL R232, [R1+0x20] ;  /* 0x0000200001e87983 */ /* 0x020f620000100800 */
[----:B------:R-:W-:Y:S03]  /*3280*/  UIADD3 UR4, -UR13, UR4, UR12 ;  /* 0x000000040d047290 */ /* 0x000fe6000fffe10c */
[----:B------:R-:W5:Y:S04]  /*3290*/  LDL R156, [R1+0x30] ;  /* 0x00003000019c7983 */ /* 0x000f680000100800 */
[----:B------:R-:W-:Y:S06]  /*32a0*/  BAR.SYNC.DEFER_BLOCKING 0x0 ;  /* 0x0000000000007b1d */ /* 0x000fec0000010000 */
[----:B------:R-:W-:Y:S04]  /*32b0*/  LDSM.16.M88.4 R8, [R2+0x8080] ;  /* 0x008080000208783b */ /* 0x000fe80000000200 */
[----:B------:R-:W-:Y:S04]  /*32c0*/  LDSM.16.M88.4 R16, [R3+0x8080] ;  /* 0x008080000310783b */ /* 0x000fe80000000200 */
[----:B------:R-:W5:Y:S04]  /*32d0*/  LDL R229, [R1+0x58] ;  /* 0x0000580001e57983 */ /* 0x000f680000100800 */
[----:B------:R-:W5:Y:S04]  /*32e0*/  LDL R231, [R1+0x88] ;  /* 0x0000880001e77983 */ /* 0x000f680000100800 */
        /* <DEDUP_REMOVED lines=169> */
[----:B------:R-:W-:Y:S01]  /*3d80*/  FFMA.FTZ R11, R11, c[0x0][0x29c], -R161 ;  /* 0x0000a7000b0b7a23 */ /* 0x000fe200000108a1 */
[----:B------:R-:W-:Y:S02]  /*3d90*/  PLOP3.LUT P0, PT, PT, PT, UP0, 0x80, 0x0 ;  /* 0x000000000000781c */ /* 0x000fe40003f0f008 */
        /* <DEDUP_REMOVED lines=160> */
.L_x_541:
        /* <DEDUP_REMOVED lines=98> */
.L_x_542:
        /* <DEDUP_REMOVED lines=167> */
.L_x_540:
[----:B------:R-:W-:Y:S05]  /*5830*/  @P1 EXIT ;  /* 0x000000000000194d */ /* 0x000fea0003800000 */
[----:B-1----:R-:W2:Y:S01]  /*5840*/  LDL.LU R7, [R1+0xb4] ;  /* 0x0000b40001077983 */ /* 0x002ea20000300800 */
[----:B------:R-:W-:Y:S01]  /*5850*/  ISETP.NE.U32.AND P2, PT, RZ, c[0x0][0x360], PT ;  /* 0x0000d800ff007a0c */ /* 0x000fe20003f45070 */
[----:B------:R-:W-:-:S03]  /*5860*/  ULDC.64 UR4, c[0x0][0x338] ;  /* 0x0000ce0000047ab9 */ /* 0x000fc60000000a00 */
[----:B------:R-:W-:-:S13]  /*5870*/  ISETP.NE.AND.EX P2, PT, RZ, c[0x0][0x364], PT, P2 ;  /* 0x0000d900ff007a0c */ /* 0x000fda0003f45320 */
[----:B------:R-:W-:-:S04]  /*5880*/  @P2 IMAD.MOV.U32 R2, RZ, RZ, 0x4 ;  /* 0x00000004ff022424 */ /* 0x000fc800078e00ff */
[----:B--2---:R-:W-:-:S05]  /*5890*/  @P2 IMAD.WIDE R2, R7, R2, c[0x0][0x360] ;  /* 0x0000d80007022625 */ /* 0x004fca00078e0202 */
[----:B-----5:R-:W2:Y:S01]  /*58a0*/  @P2 LDG.E R0, [R2.64] ;  /* 0x0000001002002981 */ /* 0x020ea2000c1e1900 */
[----:B------:R-:W-:Y:S01]  /*58b0*/  UISETP.NE.AND UP0, UPT, UR4, 0x1, UPT ;  /* 0x000000010400788c */ /* 0x000fe2000bf05270 */
[----:B------:R-:W-:Y:S01]  /*58c0*/  SHF.R.S32.HI R6, RZ, 0x1f, R7 ;  /* 0x0000001fff067819 */ /* 0x000fe20000011407 */
[----:B------:R-:W-:Y:S01]  /*58d0*/  UIMAD.WIDE.U32 UR6, UR14, UR5, URZ ;  /* 0x000000050e0672a5 */ /* 0x000fe2000f8e003f */
[----:B------:R-:W1:Y:S01]  /*58e0*/  S2R R4, SR_TID.X ;  /* 0x0000000000047919 */ /* 0x000e620000002100 */
[----:B------:R-:W-:Y:S02]  /*58f0*/  ULDC UR4, c[0x0][0x340] ;  /* 0x0000d00000047ab9 */ /* 0x000fe40000000800 */
[----:B------:R-:W-:-:S04]  /*5900*/  USHF.L.U32 UR15, UR15, 0xe, URZ ;  /* 0x0000000e0f0f7899 */ /* 0x000fc8000800063f */
[----:B------:R-:W-:Y:S02]  /*5910*/  USHF.R.S32.HI UR6, URZ, 0x1f, UR15 ;  /* 0x0000001f3f067899 */ /* 0x000fe4000801140f */
[----:B------:R-:W-:Y:S02]  /*5920*/  @UP0 UMOV UR5, UR7 ;  /* 0x0000000700050c82 */ /* 0x000fe40008000000 */
[----:B------:R-:W-:-:S03]  /*5930*/  @UP0 USHF.R.U32.HI UR14, URZ, UR4, UR5 ;  /* 0x000000043f0e0299 */ /* 0x000fc60008011605 */
[----:B------:R-:W-:Y:S02]  /*5940*/  ULDC.64 UR4, c[0x0][0x328] ;  /* 0x0000ca0000047ab9 */ /* 0x000fe40000000a00 */
[----:B------:R-:W-:-:S04]  /*5950*/  USHF.R.S32.HI UR7, URZ, 0x1f, UR14 ;  /* 0x0000001f3f077899 */ /* 0x000fc8000801140e */
[----:B------:R-:W-:-:S04]  /*5960*/  UIMAD UR4, UR7, UR4, URZ ;  /* 0x00000004070472a4 */ /* 0x000fc8000f8e023f */
[----:B------:R-:W-:-:S03]  /*5970*/  UIMAD UR8, UR14, UR5, UR4 ;  /* 0x000000050e0872a4 */ /* 0x000fc6000f8e0204 */
[----:B------:R-:W-:Y:S02]  /*5980*/  ULDC.64 UR4, c[0x0][0x300] ;  /* 0x0000c00000047ab9 */ /* 0x000fe40000000a00 */
[----:B------:R-:W-:-:S04]  /*5990*/  UIMAD UR4, UR7, UR4, URZ ;  /* 0x00000004070472a4 */ /* 0x000fc8000f8e023f */
[----:B------:R-:W-:Y:S01]  /*59a0*/  UIMAD UR4, UR14, UR5, UR4 ;  /* 0x000000050e0472a4 */ /* 0x000fe2000f8e0204 */
[----:B------:R-:W-:Y:S01]  /*59b0*/  BAR.SYNC.DEFER_BLOCKING 0x1, 0x100 ;  /* 0x0044000000007b1d */ /* 0x000fe20000010000 */
[----:B--2---:R-:W-:-:S05]  /*59c0*/  @P2 IMAD R0, R7, 0x40, R0 ;  /* 0x0000004007002824 */ /* 0x004fca00078e0200 */
[----:B------:R-:W-:-:S04]  /*59d0*/  @P2 SHF.R.S32.HI R2, RZ, 0x1f, R0 ;  /* 0x0000001fff022819 */ /* 0x000fc80000011400 */
[----:B------:R-:W-:Y:S02]  /*59e0*/  @P2 LEA.HI R2, R2, R0, RZ, 0x6 ;  /* 0x0000000002022211 */ /* 0x000fe400078f30ff */
[----:B-1----:R-:W-:-:S03]  /*59f0*/  SHF.R.S32.HI R0, RZ, 0x1f, R4 ;  /* 0x0000001fff007819 */ /* 0x002fc60000011404 */
[----:B------:R-:W-:-:S05]  /*5a00*/  @P2 IMAD.SHL.U32 R2, R2, 0x100, RZ ;  /* 0x0000010002022824 */ /* 0x000fca00078e00ff */
[----:B------:R-:W-:-:S04]  /*5a10*/  @P2 LOP3.LUT R2, R2, 0xffffc000, RZ, 0xc0, !PT ;  /* 0xffffc00002022812 */ /* 0x000fc800078ec0ff */
[----:B------:R-:W-:Y:S02]  /*5a20*/  @P2 SHF.R.S32.HI R3, RZ, 0x1f, R2 ;  /* 0x0000001fff032819 */ /* 0x000fe40000011402 */
[----:B------:R-:W-:-:S06]  /*5a30*/  @!P2 CS2R R2, SRZ ;  /* 0x000000000002a805 */ /* 0x000fcc000001ff00 */
[----:B------:R-:W-:Y:S01]  /*5a40*/  IADD3 R2, P1, P0, R2, UR15, R4 ;  /* 0x0000000f02027c10 */ /* 0x000fe2000f83e004 */
[----:B------:R-:W-:-:S03]  /*5a50*/  IMAD.U32 R4, RZ, RZ, UR14 ;  /* 0x0000000eff047e24 */ /* 0x000fc6000f8e00ff */
[----:B------:R-:W-:Y:S01]  /*5a60*/  IADD3.X R3, R3, UR6, R0, P1, P0 ;  /* 0x0000000603037c10 */ /* 0x000fe20008fe0400 */
[----:B------:R-:W-:-:S04]  /*5a70*/  IMAD.U32 R0, RZ, RZ, UR14 ;  /* 0x0000000eff007e24 */ /* 0x000fc8000f8e00ff */
[----:B------:R-:W-:-:S04]  /*5a80*/  IMAD.WIDE.U32 R4, R4, c[0x0][0x328], R2 ;  /* 0x0000ca0004047a25 */ /* 0x000fc800078e0002 */
[----:B------:R-:W-:Y:S01]  /*5a90*/  IMAD.WIDE.U32 R2, R0, c[0x0][0x300], R2 ;  /* 0x0000c00000027a25 */ /* 0x000fe200078e0002 */
[----:B------:R-:W-:Y:S02]  /*5aa0*/  SEL R0, R6, RZ, !P2 ;  /* 0x000000ff06007207 */ /* 0x000fe40005000000 */
[----:B------:R-:W-:Y:S02]  /*5ab0*/  IADD3 R5, R5, UR8, RZ ;  /* 0x0000000805057c10 */ /* 0x000fe4000fffe0ff */
[----:B------:R-:W-:Y:S01]  /*5ac0*/  SEL R6, R7, RZ, !P2 ;  /* 0x000000ff07067207 */ /* 0x000fe20005000000 */
[C---:B------:R-:W-:Y:S01]  /*5ad0*/  IMAD R10, R0.reuse, c[0x0][0x330], RZ ;  /* 0x0000cc00000a7a24 */ /* 0x040fe200078e02ff */
[----:B------:R-:W-:Y:S01]  /*5ae0*/  IADD3 R3, R3, UR4, RZ ;  /* 0x0000000403037c10 */ /* 0x000fe2000fffe0ff */
[----:B------:R-:W-:Y:S02]  /*5af0*/  IMAD R0, R0, c[0x0][0x308], RZ ;  /* 0x0000c20000007a24 */ /* 0x000fe400078e02ff */
[----:B------:R-:W-:-:S02]  /*5b00*/  IMAD R10, R6, c[0x0][0x334], R10 ;  /* 0x0000cd00060a7a24 */ /* 0x000fc400078e020a */
[----:B------:R-:W-:-:S04]  /*5b10*/  IMAD.WIDE.U32 R8, R6, c[0x0][0x330], R4 ;  /* 0x0000cc0006087a25 */ /* 0x000fc800078e0004 */
[----:B------:R-:W-:Y:S01]  /*5b20*/  IMAD R0, R6, c[0x0][0x30c], R0 ;  /* 0x0000c30006007a24 */ /* 0x000fe200078e0200 */
[----:B------:R-:W-:Y:S01]  /*5b30*/  LEA R4, P1, R8, c[0x0][0x310], 0x2 ;  /* 0x0000c40008047a11 */ /* 0x000fe200078210ff */
[----:B------:R-:W-:-:S04]  /*5b40*/  IMAD.WIDE.U32 R6, R6, c[0x0][0x308], R2 ;  /* 0x0000c20006067a25 */ /* 0x000fc800078e0002 */
[----:B------:R-:W-:Y:S01]  /*5b50*/  IMAD.IADD R3, R9, 0x1, R10 ;  /* 0x0000000109037824 */ /* 0x000fe200078e020a */
[----:B------:R-:W-:Y:S01]  /*5b60*/  LEA R2, P0, R6, c[0x0][0x2e8], 0x2 ;  /* 0x0000ba0006027a11 */ /* 0x000fe200078010ff */
[----:B------:R-:W-:-:S03]  /*5b70*/  IMAD.IADD R0, R7, 0x1, R0 ;  /* 0x0000000107007824 */ /* 0x000fc600078e0200 */
        /* <DEDUP_REMOVED lines=131> */
.L_x_544:
        /* <DEDUP_REMOVED lines=13> */
.L_x_1159:


//--------------------- .text._ZN7cutlass13device_kernelIN5flash22FlashAttnBwdPreprocessIN4cute5tupleIJNS3_1CILi32EEENS5_ILi256EEEEEENS_10bfloat16_tEfNS_4arch4Sm80ELb1ELb1EEEEEvNT_6ParamsE --------------------------
	.section	.text._ZN7cutlass13device_kernelIN5flash22FlashAttnBwdPreprocessIN4cute5tupleIJNS3_1CILi32EEENS5_ILi256EEEEEENS_10bfloat16_tEfNS_4arch4Sm80ELb1ELb1EEEEEvNT_6ParamsE,"ax",@progbits
	.sectioninfo	@"SHI_REGISTERS=64"
	.align	128
.text._ZN7cutlass13device_kernelIN5flash22FlashAttnBwdPreprocessIN4cute5tupleIJNS3_1CILi32EEENS5_ILi256EEEEEENS_10bfloat16_tEfNS_4arch4Sm80ELb1ELb1EEEEEvNT_6ParamsE:
        .type           _ZN7cutlass13device_kernelIN5flash22FlashAttnBwdPreprocessIN4cute5tupleIJNS3_1CILi32EEENS5_ILi256EEEEEENS_10bfloat16_tEfNS_4arch4Sm80ELb1ELb1EEEEEvNT_6ParamsE,@function
        .size           _ZN7cutlass13device_kernelIN5flash22FlashAttnBwdPreprocessIN4cute5tupleIJNS3_1CILi32EEENS5_ILi256EEEEEENS_10bfloat16_tEfNS_4arch4Sm80ELb1ELb1EEEEEvNT_6ParamsE,(.L_x_1160 - _ZN7cutlass13device_kernelIN5flash22FlashAttnBwdPreprocessIN4cute5tupleIJNS3_1CILi32EEENS5_ILi256EEEEEENS_10bfloat16_tEfNS_4arch4Sm80ELb1ELb1EEEEEvNT_6ParamsE)
        .other          _ZN7cutlass13device_kernelIN5flash22FlashAttnBwdPreprocessIN4cute5tupleIJNS3_1CILi32EEENS5_ILi256EEEEEENS_10bfloat16_tEfNS_4arch4Sm80ELb1ELb1EEEEEvNT_6ParamsE,@"STO_CUDA_ENTRY STV_DEFAULT"
_ZN7cutlass13device_kernelIN5flash22FlashAttnBwdPreprocessIN4cute5tupleIJNS3_1CILi32EEENS5_ILi256EEEEEENS_10bfloat16_tEfNS_4arch4Sm80ELb1ELb1EEEEEvNT_6ParamsE:
        /* <DEDUP_REMOVED lines=15> */
[----:B-1----:R-:W-:Y:S01]  /*00f0*/  SHF.L.U32 R40, R52, 0x5, RZ ;  /* 0x0000000534287819 */ /* 0x002fe200000006ff */
[----:B------:R-:W-:Y:S05]  /*0100*/  @P1 BRA `(.L_x_545) ;  /* 0x0000004000001947 */ /* 0x000fea0003800000 */
[----:B0-----:R-:W-:Y:S05]  /*0110*/  @!P0 BRA `(.L_x_545) ;  /* 0x0000003000008947 */ /* 0x001fea0003800000 */
[----:B------:R-:W2:Y:S04]  /*0120*/  LDG.E R0, [R2.64] ;  /* 0x0000000402007981 */ /* 0x000ea8000c1e1900 */
[----:B-----5:R-:W2:Y:S02]  /*0130*/  LDG.E R53, [R2.64+0x4] ;  /* 0x0000040402357981 */ /* 0x020ea4000c1e1900 */
[----:B--2---:R-:W-:-:S02]  /*0140*/  IMAD.IADD R53, R53, 0x1, -R0 ;  /* 0x0000000135357824 */ /* 0x004fc400078e0a00 */
.L_x_545:
[----:B0-----:R-:W0:Y:S01]  /*0150*/  S2R R41, SR_TID.X ;  /* 0x0000000000297919 */ /* 0x001e220000002100 */
[----:B------:R-:W-:-:S02]  /*0160*/  ISETP.NE.AND.EX P2, PT, RZ, c[0x0][0x244], PT, P2 ;  /* 0x00009100ff007a0c */ /* 0x000fc40003f45320 */
[----:B-----5:R-:W-:-:S13]  /*0170*/  ISETP.LE.AND P1, PT, R53, R40, PT ;  /* 0x000000283500720c */ /* 0x020fda0003f23270 */
[----:B------:R-:W-:Y:S05]  /*0180*/  @P2 EXIT P1 ;  /* 0x000000000000294d */ /* 0x000fea0000800000 */
[----:B------:R-:W1:Y:S01]  /*0190*/  S2R R7, SR_CTAID.Y ;  /* 0x0000000000077919 */ /* 0x000e620000002600 */
[----:B------:R-:W-:Y:S01]  /*01a0*/  IMAD.IADD R6, R53, 0x1, -R40 ;  /* 0x0000000135067824 */ /* 0x000fe200078e0a28 */
[C---:B0-----:R-:W-:Y:S01]  /*01b0*/  ISETP.GT.AND P1, PT, R41.reuse, 0x1f, PT ;  /* 0x0000001f2900780c */ /* 0x041fe20003f24270 */
[----:B------:R-:W-:Y:S01]  /*01c0*/  CS2R R8, SRZ ;  /* 0x0000000000087805 */ /* 0x000fe2000001ff00 */
[----:B------:R-:W-:Y:S02]  /*01d0*/  SHF.R.S32.HI R4, RZ, 0x1f, R56 ;  /* 0x0000001fff047819 */ /* 0x000fe40000011438 */
[----:B------:R-:W-:Y:S02]  /*01e0*/  ISETP.GE.OR P3, PT, R41, R6, P1 ;  /* 0x000000062900720c */ /* 0x000fe40000f66670 */
[----:B------:R-:W-:Y:S02]  /*01f0*/  @P0 MOV R8, R54 ;  /* 0x0000003600080202 */ /* 0x000fe40000000f00 */
[----:B------:R-:W-:-:S02]  /*0200*/  @P0 SHF.R.S32.HI R9, RZ, 0x1f, R54 ;  /* 0x0000001fff090819 */ /* 0x000fc40000011436 */
[----:B------:R-:W-:-:S07]  /*0210*/  SEL R4, R4, RZ, !P2 ;  /* 0x000000ff04047207 */ /* 0x000fce0005000000 */
[----:B------:R-:W-:Y:S02]  /*0220*/  @!P3 SHF.R.S32.HI R3, RZ, 0x1f, R40 ;  /* 0x0000001fff03b819 */ /* 0x000fe40000011428 */
[--C-:B------:R-:W-:Y:S02]  /*0230*/  @!P3 SHF.R.S32.HI R0, RZ, 0x1f, R41.reuse ;  /* 0x0000001fff00b819 */ /* 0x100fe40000011429 */
[----:B------:R-:W-:Y:S02]  /*0240*/  @!P3 IADD3 R10, P4, P5, R8, R40, R41 ;  /* 0x00000028080ab210 */ /* 0x000fe40007d9e029 */
[----:B-1----:R-:W-:Y:S02]  /*0250*/  SHF.R.S32.HI R5, RZ, 0x1f, R7 ;  /* 0x0000001fff057819 */ /* 0x002fe40000011407 */
[----:B------:R-:W-:Y:S01]  /*0260*/  @!P3 IADD3.X R11, R9, R3, R0, P4, P5 ;  /* 0x00000003090bb210 */ /* 0x000fe200027ea400 */
[----:B------:R-:W-:Y:S01]  /*0270*/  @!P3 IMAD R0, R4, c[0x0][0x1e8], RZ ;  /* 0x00007a000400ba24 */ /* 0x000fe200078e02ff */
[----:B------:R-:W-:Y:S01]  /*0280*/  SEL R3, R56, RZ, !P2 ;  /* 0x000000ff38037207 */ /* 0x000fe20005000000 */
[----:B------:R-:W-:-:S02]  /*0290*/  @!P3 IMAD R2, R5, c[0x0][0x1e0], RZ ;  /* 0x000078000502ba24 */ /* 0x000fc400078e02ff */
[----:B------:R-:W-:-:S04]  /*02a0*/  @!P3 IMAD.WIDE.U32 R10, R7, c[0x0][0x1e0], R10 ;  /* 0x00007800070aba25 */ /* 0x000fc800078e000a */
[----:B------:R-:W-:Y:S01]  /*02b0*/  @!P3 IMAD R13, R7, c[0x0][0x1e4], R2 ;  /* 0x00007900070dba24 */ /* 0x000fe200078e0202 */
[----:B------:R-:W-:-:S03]  /*02c0*/  MOV R2, 0x7f800000 ;  /* 0x7f80000000027802 */ /* 0x000fc60000000f00 */
[----:B------:R-:W-:Y:S02]  /*02d0*/  @!P3 IMAD.IADD R11, R11, 0x1, R13 ;  /* 0x000000010b0bb824 */ /* 0x000fe400078e020d */
[C---:B------:R-:W-:Y:S01]  /*02e0*/  @!P3 IMAD R13, R3.reuse, c[0x0][0x1ec], R0 ;  /* 0x00007b00030dba24 */ /* 0x040fe200078e0200 */
[----:B------:R-:W-:Y:S01]  /*02f0*/  SHF.R.S32.HI R0, RZ, 0x1f, R41 ;  /* 0x0000001fff007819 */ /* 0x000fe20000011429 */
[----:B------:R-:W-:-:S03]  /*0300*/  @!P3 IMAD.WIDE.U32 R10, R3, c[0x0][0x1e8], R10 ;  /* 0x00007a00030aba25 */ /* 0x000fc600078e000a */
[----:B------:R-:W-:Y:S01]  /*0310*/  LEA.HI R57, R0, R41, RZ, 0x4 ;  /* 0x0000002900397211 */ /* 0x000fe200078f20ff */
[----:B------:R-:W-:Y:S01]  /*0320*/  @!P3 IMAD.IADD R11, R11, 0x1, R13 ;  /* 0x000000010b0bb824 */ /* 0x000fe200078e020d */
[C---:B------:R-:W-:Y:S02]  /*0330*/  @!P3 LEA R12, P2, R10.reuse, c[0x0][0x1d8], 0x2 ;  /* 0x000076000a0cba11 */ /* 0x040fe400078410ff */
[----:B------:R-:W-:Y:S02]  /*0340*/  LOP3.LUT R0, R57, 0xfffffff0, RZ, 0xc0, !PT ;  /* 0xfffffff039007812 */ /* 0x000fe400078ec0ff */
[----:B------:R-:W-:-:S03]  /*0350*/  @!P3 LEA.HI.X R13, R10, c[0x0][0x1dc], R11, 0x2, P2 ;  /* 0x000077000a0dba11 */ /* 0x000fc600010f140b */
[----:B------:R-:W-:Y:S01]  /*0360*/  IMAD.IADD R0, R41, 0x1, -R0 ;  /* 0x0000000129007824 */ /* 0x000fe200078e0a00 */
[----:B------:R-:W-:Y:S01]  /*0370*/  SHF.R.S32.HI R57, RZ, 0x4, R57 ;  /* 0x00000004ff397819 */ /* 0x000fe20000011439 */
[----:B------:R-:W-:Y:S01]  /*0380*/  IMAD R10, R5, c[0x0][0x180], RZ ;  /* 0x00006000050a7a24 */ /* 0x000fe200078e02ff */
[----:B------:R0:W5:Y:S01]  /*0390*/  @!P3 LDG.E R2, [R12.64] ;  /* 0x000000040c02b981 */ /* 0x000162000c1e1900 */
[----:B------:R-:W-:Y:S01]  /*03a0*/  IMAD.SHL.U32 R60, R0, 0x8, RZ ;  /* 0x00000008003c7824 */ /* 0x000fe200078e00ff */
[----:B------:R-:W-:Y:S01]  /*03b0*/  SHF.R.S32.HI R58, RZ, 0x1f, R57 ;  /* 0x0000001fff3a7819 */ /* 0x000fe20000011439 */
[----:B------:R-:W-:Y:S01]  /*03c0*/  IMAD R11, R7, c[0x0][0x184], R10 ;  /* 0x00006100070b7a24 */ /* 0x000fe200078e020a */
[----:B------:R-:W-:Y:S01]  /*03d0*/  IADD3 R42, P2, R57, R8, RZ ;  /* 0x00000008392a7210 */ /* 0x000fe20007f5e0ff */
[----:B------:R-:W-:Y:S01]  /*03e0*/  IMAD R14, R5, c[0x0][0x1a0], RZ ;  /* 0x00006800050e7a24 */ /* 0x000fe200078e02ff */
[--C-:B------:R-:W-:Y:S01]  /*03f0*/  SHF.R.S32.HI R61, RZ, 0x1f, R60.reuse ;  /* 0x0000001fff3d7819 */ /* 0x100fe2000001143c */
[----:B------:R-:W-:Y:S01]  /*0400*/  IMAD R22, R4, c[0x0][0x188], RZ ;  /* 0x0000620004167a24 */ /* 0x000fe200078e02ff */
[C---:B------:R-:W-:Y:S01]  /*0410*/  IADD3 R59, R57.reuse, 0x10, RZ ;  /* 0x00000010393b7810 */ /* 0x040fe20007ffe0ff */
[----:B------:R-:W-:Y:S01]  /*0420*/  IMAD.X R43, R58, 0x1, R9, P2 ;  /* 0x000000013a2b7824 */ /* 0x000fe200010e0609 */
[-C--:B------:R-:W-:Y:S01]  /*0430*/  ISETP.GE.AND P2, PT, R57, R6.reuse, PT ;  /* 0x000000063900720c */ /* 0x080fe20003f46270 */
[C---:B------:R-:W-:Y:S01]  /*0440*/  IMAD.WIDE.U32 R30, R7.reuse, c[0x0][0x180], R60 ;  /* 0x00006000071e7a25 */ /* 0x040fe200078e003c */
[----:B------:R-:W-:Y:S01]  /*0450*/  BSSY B0, `(.L_x_546) ;  /* 0x000001f000007945 */ /* 0x000fe20003800000 */
[----:B------:R-:W-:Y:S01]  /*0460*/  CS2R R8, SRZ ;  /* 0x0000000000087805 */ /* 0x000fe2000001ff00 */
[----:B------:R-:W-:Y:S01]  /*0470*/  CS2R R20, SRZ ;  /* 0x0000000000147805 */ /* 0x000fe2000001ff00 */
[----:B0-----:R-:W-:Y:S01]  /*0480*/  IMAD R13, R7, c[0x0][0x1a4], R14 ;  /* 0x00006900070d7a24 */ /* 0x001fe200078e020e */
[----:B------:R-:W-:Y:S01]  /*0490*/  IADD3 R31, R31, R11, RZ ;  /* 0x0000000b1f1f7210 */ /* 0x000fe20007ffe0ff */
[----:B------:R-:W-:Y:S01]  /*04a0*/  IMAD.WIDE.U32 R44, R7, c[0x0][0x1a0], R60 ;  /* 0x00006800072c7a25 */ /* 0x000fe200078e003c */
[----:B------:R-:W-:Y:S01]  /*04b0*/  CS2R R10, SRZ ;  /* 0x00000000000a7805 */ /* 0x000fe2000001ff00 */
[----:B------:R-:W-:Y:S01]  /*04c0*/  CS2R R14, SRZ ;  /* 0x00000000000e7805 */ /* 0x000fe2000001ff00 */
[----:B------:R-:W-:Y:S01]  /*04d0*/  CS2R R16, SRZ ;  /* 0x0000000000107805 */ /* 0x000fe2000001ff00 */
[C---:B------:R-:W-:Y:S01]  /*04e0*/  IMAD R25, R3.reuse, c[0x0][0x18c], R22 ;  /* 0x0000630003197a24 */ /* 0x040fe200078e0216 */
[----:B------:R-:W-:Y:S01]  /*04f0*/  CS2R R18, SRZ ;  /* 0x0000000000127805 */ /* 0x000fe2000001ff00 */
[----:B------:R-:W-:Y:S01]  /*0500*/  IMAD.WIDE.U32 R30, R3, c[0x0][0x188], R30 ;  /* 0x00006200031e7a25 */ /* 0x000fe200078e001e */
[----:B------:R-:W-:Y:S01]  /*0510*/  ISETP.GE.AND P3, PT, R59, R6, PT ;  /* 0x000000063b00720c */ /* 0x000fe20003f66270 */
[----:B------:R-:W-:-:S02]  /*0520*/  CS2R R22, SRZ ;  /* 0x0000000000167805 */ /* 0x000fc4000001ff00 */
[----:B------:R-:W-:Y:S01]  /*0530*/  IMAD.IADD R45, R45, 0x1, R13 ;  /* 0x000000012d2d7824 */ /* 0x000fe200078e020d */
[----:B------:R-:W-:Y:S01]  /*0540*/  IADD3 R25, R31, R25, RZ ;  /* 0x000000191f197210 */ /* 0x000fe20007ffe0ff */
[----:B------:R-:W-:Y:S01]  /*0550*/  CS2R R12, SRZ ;  /* 0x00000000000c7805 */ /* 0x000fe2000001ff00 */
[----:B------:R-:W-:Y:S01]  /*0560*/  IMAD.WIDE R42, R52, 0x20, R42 ;  /* 0x00000020342a7825 */ /* 0x000fe200078e022a */
[----:B------:R-:W-:Y:S05]  /*0570*/  @P2 BRA `(.L_x_547) ;  /* 0x000000c000002947 */ /* 0x000fea0003800000 */
[----:B------:R-:W-:Y:S01]  /*0580*/  IMAD R27, R43, c[0x0][0x178], RZ ;  /* 0x00005e002b1b7a24 */ /* 0x000fe200078e02ff */
[C---:B------:R-:W-:Y:S01]  /*0590*/  IADD3 R26, R60.reuse, 0x80, RZ ;  /* 0x000000803c1a7810 */ /* 0x040fe20007ffe0ff */
[----:B------:R-:W-:Y:S01]  /*05a0*/  IMAD.MOV.U32 R24, RZ, RZ, R30 ;  /* 0x000000ffff187224 */ /* 0x000fe200078e001e */
[----:B------:R-:W-:Y:S01]  /*05b0*/  ISETP.GE.AND P4, PT, R60, c[0x0][0x16c], PT ;  /* 0x00005b003c007a0c */ /* 0x000fe20003f86270 */
[----:B------:R-:W-:Y:S01]  /*05c0*/  IMAD R27, R42, c[0x0][0x17c], R27 ;  /* 0x00005f002a1b7a24 */ /* 0x000fe200078e021b */
[----:B------:R-:W-:Y:S01]  /*05d0*/  ISETP.GE.AND P5, PT, R26, c[0x0][0x16c], PT ;  /* 0x00005b001a007a0c */ /* 0x000fe20003fa6270 */
[----:B------:R-:W-:-:S04]  /*05e0*/  IMAD.WIDE.U32 R28, R42, c[0x0][0x178], R24 ;  /* 0x00005e002a1c7a25 */ /* 0x000fc800078e0018 */
[----:B------:R-:W-:Y:S01]  /*05f0*/  IMAD.IADD R27, R29, 0x1, R27 ;  /* 0x000000011d1b7824 */ /* 0x000fe200078e021b */
[----:B------:R-:W-:-:S04]  /*0600*/  LEA R26, P6, R28, c[0x0][0x160], 0x1 ;  /* 0x000058001c1a7a11 */ /* 0x000fc800078c08ff */
[----:B------:R-:W-:-:S05]  /*0610*/  LEA.HI.X R27, R28, c[0x0][0x164], R27, 0x1, P6 ;  /* 0x000059001c1b7a11 */ /* 0x000fca00030f0c1b */
[----:B------:R0:W5:Y:S04]  /*0620*/  @!P4 LDG.E.128 R8, [R26.64] ;  /* 0x000000041a08c981 */ /* 0x000168000c1e1d00 */
[----:B------:R0:W5:Y:S02]  /*0630*/  @!P5 LDG.E.128 R16, [R26.64+0x100] ;  /* 0x000100041a10d981 */ /* 0x000164000c1e1d00 */
.L_x_547:
[----:B------:R-:W-:Y:S05]  /*0640*/  BSYNC B0 ;  /* 0x0000000000007941 */ /* 0x000fea0003800000 */
.L_x_546:
[----:B------:R-:W-:Y:S01]  /*0650*/  BSSY B0, `(.L_x_548) ;  /* 0x0000011000007945 */ /* 0x000fe20003800000 */
[----:B------:R-:W-:Y:S05]  /*0660*/  @P3 BRA `(.L_x_549) ;  /* 0x000000f000003947 */ /* 0x000fea0003800000 */
[----:B------:R-:W-:Y:S01]  /*0670*/  IADD3 R29, P4, R42, 0x10, RZ ;  /* 0x000000102a1d7810 */ /* 0x000fe20007f9e0ff */
[----:B0-----:R-:W-:Y:S01]  /*0680*/  IMAD.MOV.U32 R26, RZ, RZ, R30 ;  /* 0x000000ffff1a7224 */ /* 0x001fe200078e001e */
[C---:B------:R-:W-:Y:S01]  /*0690*/  IADD3 R28, R60.reuse, 0x80, RZ ;  /* 0x000000803c1c7810 */ /* 0x040fe20007ffe0ff */
[----:B------:R-:W-:Y:S01]  /*06a0*/  IMAD.MOV.U32 R27, RZ, RZ, R25 ;  /* 0x000000ffff1b7224 */ /* 0x000fe200078e0019 */
[----:B------:R-:W-:Y:S02]  /*06b0*/  IADD3.X R24, RZ, R43, RZ, P4, !PT ;  /* 0x0000002bff187210 */ /* 0x000fe400027fe4ff */
[----:B------:R-:W-:Y:S01]  /*06c0*/  ISETP.GE.AND P5, PT, R60, c[0x0][0x16c], PT ;  /* 0x00005b003c007a0c */ /* 0x000fe20003fa6270 */
[----:B------:R-:W-:Y:S01]  /*06d0*/  IMAD.WIDE.U32 R26, R29, c[0x0][0x178], R26 ;  /* 0x00005e001d1a7a25 */ /* 0x000fe200078e001a */
[----:B------:R-:W-:-:S03]  /*06e0*/  ISETP.GE.AND P6, PT, R28, c[0x0][0x16c], PT ;  /* 0x00005b001c007a0c */ /* 0x000fc60003fc6270 */
[----:B------:R-:W-:-:S04]  /*06f0*/  IMAD R24, R24, c[0x0][0x178], RZ ;  /* 0x00005e0018187a24 */ /* 0x000fc800078e02ff */
[----:B------:R-:W-:Y:S01]  /*0700*/  IMAD R25, R29, c[0x0][0x17c], R24 ;  /* 0x00005f001d197a24 */ /* 0x000fe200078e0218 */
[----:B------:R-:W-:-:S04]  /*0710*/  LEA R24, P4, R26, c[0x0][0x160], 0x1 ;  /* 0x000058001a187a11 */ /* 0x000fc800078808ff */
[----:B------:R-:W-:-:S04]  /*0720*/  IADD3 R25, R27, R25, RZ ;  /* 0x000000191b197210 */ /* 0x000fc80007ffe0ff */
[----:B------:R-:W-:-:S05]  /*0730*/  LEA.HI.X R25, R26, c[0x0][0x164], R25, 0x1, P4 ;  /* 0x000059001a197a11 */ /* 0x000fca00020f0c19 */
[----:B------:R0:W5:Y:S04]  /*0740*/  @!P5 LDG.E.128 R12, [R24.64] ;  /* 0x00000004180cd981 */ /* 0x000168000c1e1d00 */
[----:B------:R0:W5:Y:S02]  /*0750*/  @!P6 LDG.E.128 R20, [R24.64+0x100] ;  /* 0x000100041814e981 */ /* 0x000164000c1e1d00 */
.L_x_549:
[----:B------:R-:W-:Y:S05]  /*0760*/  BSYNC B0 ;  /* 0x0000000000007941 */ /* 0x000fea0003800000 */
.L_x_548:
[----:B------:R-:W-:Y:S01]  /*0770*/  IMAD R38, R4, c[0x0][0x1a8], RZ ;  /* 0x00006a0004267a24 */ /* 0x000fe200078e02ff */
[----:B------:R-:W-:Y:S01]  /*0780*/  BSSY B0, `(.L_x_550) ;  /* 0x0000019000007945 */ /* 0x000fe20003800000 */
[C---:B------:R-:W-:Y:S01]  /*0790*/  IMAD.WIDE.U32 R44, R3.reuse, c[0x0][0x1a8], R44 ;  /* 0x00006a00032c7a25 */ /* 0x040fe200078e002c */
[----:B0-----:R-:W-:Y:S01]  /*07a0*/  CS2R R24, SRZ ;  /* 0x0000000000187805 */ /* 0x001fe2000001ff00 */
[----:B------:R-:W-:Y:S01]  /*07b0*/  CS2R R26, SRZ ;  /* 0x00000000001a7805 */ /* 0x000fe2000001ff00 */
[----:B------:R-:W-:Y:S01]  /*07c0*/  CS2R R28, SRZ ;  /* 0x00000000001c7805 */ /* 0x000fe2000001ff00 */
[----:B------:R-:W-:Y:S01]  /*07d0*/  IMAD R47, R3, c[0x0][0x1ac], R38 ;  /* 0x00006b00032f7a24 */ /* 0x000fe200078e0226 */
[----:B------:R-:W-:Y:S01]  /*07e0*/  CS2R R30, SRZ ;  /* 0x00000000001e7805 */ /* 0x000fe2000001ff00 */
[----:B------:R-:W-:Y:S01]  /*07f0*/  CS2R R36, SRZ ;  /* 0x0000000000247805 */ /* 0x000fe2000001ff00 */
[----:B------:R-:W-:Y:S01]  /*0800*/  CS2R R32, SRZ ;  /* 0x0000000000207805 */ /* 0x000fe2000001ff00 */
[----:B------:R-:W-:Y:S01]  /*0810*/  CS2R R34, SRZ ;  /* 0x0000000000227805 */ /* 0x000fe2000001ff00 */
[----:B------:R-:W-:Y:S01]  /*0820*/  CS2R R38, SRZ ;  /* 0x0000000000267805 */ /* 0x000fe2000001ff00 */
[----:B------:R-:W-:Y:S01]  /*0830*/  IMAD.IADD R47, R45, 0x1, R47 ;  /* 0x000000012d2f7824 */ /* 0x000fe200078e022f */
        /* <DEDUP_REMOVED lines=13> */
.L_x_551:
[----:B------:R-:W-:Y:S05]  /*0910*/  BSYNC B0 ;  /* 0x0000000000007941 */ /* 0x000fea0003800000 */
.L_x_550:
[----:B------:R-:W-:Y:S01]  /*0920*/  BSSY B0, `(.L_x_552) ;  /* 0x0000010000007945 */ /* 0x000fe20003800000 */
[----:B------:R-:W-:Y:S05]  /*0930*/  @P3 BRA `(.L_x_553) ;  /* 0x000000e000003947 */ /* 0x000fea0003800000 */
[----:B------:R-:W-:Y:S01]  /*0940*/  IADD3 R49, P2, R42, 0x10, RZ ;  /* 0x000000102a317810 */ /* 0x000fe20007f5e0ff */
[----:B------:R-:W-:Y:S01]  /*0950*/  IMAD.MOV.U32 R45, RZ, RZ, R47 ;  /* 0x000000ffff2d7224 */ /* 0x000fe200078e002f */
[C---:B------:R-:W-:Y:S02]  /*0960*/  IADD3 R46, R60.reuse, 0x80, RZ ;  /* 0x000000803c2e7810 */ /* 0x040fe40007ffe0ff */
[----:B------:R-:W-:Y:S01]  /*0970*/  ISETP.GE.AND P3, PT, R60, c[0x0][0x16c], PT ;  /* 0x00005b003c007a0c */ /* 0x000fe20003f66270 */
[----:B------:R-:W-:Y:S01]  /*0980*/  IMAD.X R42, RZ, RZ, R43, P2 ;  /* 0x000000ffff2a7224 */ /* 0x000fe200010e062b */
[----:B------:R-:W-:Y:S01]  /*0990*/  ISETP.GE.AND P4, PT, R46, c[0x0][0x16c], PT ;  /* 0x00005b002e007a0c */ /* 0x000fe20003f86270 */
[----:B------:R-:W-:-:S04]  /*09a0*/  IMAD.WIDE.U32 R44, R49, c[0x0][0x198], R44 ;  /* 0x00006600312c7a25 */ /* 0x000fc800078e002c */
[----:B------:R-:W-:-:S04]  /*09b0*/  IMAD R42, R42, c[0x0][0x198], RZ ;  /* 0x000066002a2a7a24 */ /* 0x000fc800078e02ff */
[----:B------:R-:W-:Y:S01]  /*09c0*/  IMAD R43, R49, c[0x0][0x19c], R42 ;  /* 0x00006700312b7a24 */ /* 0x000fe200078e022a */
[----:B------:R-:W-:-:S04]  /*09d0*/  LEA R42, P2, R44, c[0x0][0x190], 0x1 ;  /* 0x000064002c2a7a11 */ /* 0x000fc800078408ff */
[----:B------:R-:W-:-:S04]  /*09e0*/  IADD3 R43, R45, R43, RZ ;  /* 0x0000002b2d2b7210 */ /* 0x000fc80007ffe0ff */
[----:B------:R-:W-:-:S05]  /*09f0*/  LEA.HI.X R43, R44, c[0x0][0x194], R43, 0x1, P2 ;  /* 0x000065002c2b7a11 */ /* 0x000fca00010f0c2b */
[----:B------:R1:W5:Y:S04]  /*0a00*/  @!P3 LDG.E.128 R28, [R42.64] ;  /* 0x000000042a1cb981 */ /* 0x000368000c1e1d00 */
[----:B------:R1:W5:Y:S02]  /*0a10*/  @!P4 LDG.E.128 R36, [R42.64+0x100] ;  /* 0x000100042a24c981 */ /* 0x000364000c1e1d00 */
.L_x_553:
[----:B------:R-:W-:Y:S05]  /*0a20*/  BSYNC B0 ;  /* 0x0000000000007941 */ /* 0x000fea0003800000 */
.L_x_552:
[C---:B-1---5:R-:W-:Y:S01]  /*0a30*/  IMAD.U32 R43, R9.reuse, 0x10000, RZ ;  /* 0x00010000092b7824 */ /* 0x062fe200078e00ff */
[----:B------:R-:W-:Y:S01]  /*0a40*/  LOP3.LUT R44, R9, 0xffff0000, RZ, 0xc0, !PT ;  /* 0xffff0000092c7812 */ /* 0x000fe200078ec0ff */
[----:B------:R-:W-:Y:S01]  /*0a50*/  IMAD.U32 R48, R26, 0x10000, RZ ;  /* 0x000100001a307824 */ /* 0x000fe200078e00ff */
[C---:B------:R-:W-:Y:S01]  /*0a60*/  LOP3.LUT R42, R8.reuse, 0xffff0000, RZ, 0xc0, !PT ;  /* 0xffff0000082a7812 */ /* 0x040fe200078ec0ff */
[----:B------:R-:W-:Y:S01]  /*0a70*/  IMAD.U32 R8, R8, 0x10000, RZ ;  /* 0x0001000008087824 */ /* 0x000fe200078e00ff */
[----:B------:R-:W-:Y:S01]  /*0a80*/  LOP3.LUT R9, R24, 0xffff0000, RZ, 0xc0, !PT ;  /* 0xffff000018097812 */ /* 0x000fe200078ec0ff */
[----:B------:R-:W-:Y:S01]  /*0a90*/  BSSY B0, `(.L_x_554) ;  /* 0x0000091000007945 */ /* 0x000fe20003800000 */
[----:B0-----:R-:W-:-:S02]  /*0aa0*/  LOP3.LUT R51, R26, 0xffff0000, RZ, 0xc0, !PT ;  /* 0xffff00001a337812 */ /* 0x001fc400078ec0ff */
[----:B------:R-:W-:Y:S01]  /*0ab0*/  SHF.L.U32 R45, R24, 0x10, RZ ;  /* 0x00000010182d7819 */ /* 0x000fe200000006ff */
[----:B------:R-:W-:Y:S01]  /*0ac0*/  FMUL.FTZ R42, R42, R9 ;  /* 0x000000092a2a7220 */ /* 0x000fe20000410000 */
[----:B------:R-:W-:Y:S01]  /*0ad0*/  LOP3.LUT R61, R12, 0xffff0000, RZ, 0xc0, !PT ;  /* 0xffff00000c3d7812 */ /* 0x000fe200078ec0ff */
[C---:B------:R-:W-:Y:S01]  /*0ae0*/  IMAD.U32 R24, R25.reuse, 0x10000, RZ ;  /* 0x0001000019187824 */ /* 0x040fe200078e00ff */
[----:B------:R-:W-:Y:S01]  /*0af0*/  LOP3.LUT R26, R28, 0xffff0000, RZ, 0xc0, !PT ;  /* 0xffff00001c1a7812 */ /* 0x000fe200078ec0ff */
[----:B------:R-:W-:Y:S01]  /*0b00*/  FFMA.FTZ R42, R8, R45, R42 ;  /* 0x0000002d082a7223 */ /* 0x000fe2000001002a */
[----:B------:R-:W-:Y:S01]  /*0b10*/  LOP3.LUT R47, R25, 0xffff0000, RZ, 0xc0, !PT ;  /* 0xffff0000192f7812 */ /* 0x000fe200078ec0ff */
[----:B------:R-:W-:Y:S01]  /*0b20*/  IMAD.U32 R25, R10, 0x10000, RZ ;  /* 0x000100000a197824 */ /* 0x000fe200078e00ff */
[----:B------:R-:W-:Y:S01]  /*0b30*/  SHF.L.U32 R9, R12, 0x10, RZ ;  /* 0x000000100c097819 */ /* 0x000fe200000006ff */
[----:B------:R-:W-:Y:S01]  /*0b40*/  IMAD.U32 R12, R28, 0x10000, RZ ;  /* 0x000100001c0c7824 */ /* 0x000fe200078e00ff */
[----:B------:R-:W-:Y:S01]  /*0b50*/  LOP3.LUT R46, R10, 0xffff0000, RZ, 0xc0, !PT ;  /* 0xffff00000a2e7812 */ /* 0x000fe200078ec0ff */
[----:B------:R-:W-:Y:S01]  /*0b60*/  FMUL.FTZ R26, R61, R26 ;  /* 0x0000001a3d1a7220 */ /* 0x000fe20000410000 */
[----:B------:R-:W-:Y:S01]  /*0b70*/  SHF.L.U32 R10, R11, 0x10, RZ ;  /* 0x000000100b0a7819 */ /* 0x000fe200000006ff */
[----:B------:R-:W-:Y:S01]  /*0b80*/  IMAD.U32 R8, R13, 0x10000, RZ ;  /* 0x000100000d087824 */ /* 0x000fe200078e00ff */
[----:B------:R-:W-:Y:S01]  /*0b90*/  LOP3.LUT R49, R11, 0xffff0000, RZ, 0xc0, !PT ;  /* 0xffff00000b317812 */ /* 0x000fe200078ec0ff */
[C---:B------:R-:W-:Y:S01]  /*0ba0*/  IMAD.U32 R11, R27.reuse, 0x10000, RZ ;  /* 0x000100001b0b7824 */ /* 0x040fe200078e00ff */
[----:B------:R-:W-:Y:S01]  /*0bb0*/  LOP3.LUT R50, R27, 0xffff0000, RZ, 0xc0, !PT ;  /* 0xffff00001b327812 */ /* 0x000fe200078ec0ff */
[----:B------:R-:W-:Y:S01]  /*0bc0*/  FFMA.FTZ R9, R9, R12, R26 ;  /* 0x0000000c09097223 */ /* 0x000fe2000001001a */
[----:B------:R-:W-:Y:S01]  /*0bd0*/  SHF.L.U32 R27, R29, 0x10, RZ ;  /* 0x000000101d1b7819 */ /* 0x000fe200000006ff */
[----:B------:R-:W-:Y:S01]  /*0be0*/  FFMA.FTZ R24, R43, R24, R42 ;  /* 0x000000182b187223 */ /* 0x000fe2000001002a */
[----:B------:R-:W-:Y:S01]  /*0bf0*/  LOP3.LUT R12, R13, 0xffff0000, RZ, 0xc0, !PT ;  /* 0xffff00000d0c7812 */ /* 0x000fe200078ec0ff */
[----:B------:R-:W-:Y:S01]  /*0c00*/  IMAD.U32 R13, R31, 0x10000, RZ ;  /* 0x000100001f0d7824 */ /* 0x000fe200078e00ff */
[----:B------:R-:W-:Y:S01]  /*0c10*/  LOP3.LUT R29, R29, 0xffff0000, RZ, 0xc0, !PT ;  /* 0xffff00001d1d7812 */ /* 0x000fe200078ec0ff */
[----:B------:R-:W-:Y:S01]  /*0c20*/  FFMA.FTZ R27, R8, R27, R9 ;  /* 0x0000001b081b7223 */ /* 0x000fe20000010009 */
[----:B------:R-:W-:Y:S01]  /*0c30*/  LOP3.LUT R9, R14, 0xffff0000, RZ, 0xc0, !PT ;  /* 0xffff00000e097812 */ /* 0x000fe200078ec0ff */
[----:B------:R-:W-:Y:S01]  /*0c40*/  FFMA.FTZ R44, R44, R47, R24 ;  /* 0x0000002f2c2c7223 */ /* 0x000fe20000010018 */
[----:B------:R-:W-:Y:S01]  /*0c50*/  LOP3.LUT R26, R30, 0xffff0000, RZ, 0xc0, !PT ;  /* 0xffff00001e1a7812 */ /* 0x000fe200078ec0ff */
[----:B------:R-:W-:Y:S01]  /*0c60*/  IMAD.U32 R24, R14, 0x10000, RZ ;  /* 0x000100000e187824 */ /* 0x000fe200078e00ff */
[C---:B------:R-:W-:Y:S01]  /*0c70*/  LOP3.LUT R14, R15.reuse, 0xffff0000, RZ, 0xc0, !PT ;  /* 0xffff00000f0e7812 */ /* 0x040fe200078ec0ff */
[----:B------:R-:W-:Y:S01]  /*0c80*/  IMAD.U32 R8, R15, 0x10000, RZ ;  /* 0x000100000f087824 */ /* 0x000fe200078e00ff */
[----:B------:R-:W-:Y:S01]  /*0c90*/  SHF.L.U32 R15, R30, 0x10, RZ ;  /* 0x000000101e0f7819 */ /* 0x000fe200000006ff */
[----:B------:R-:W-:Y:S01]  /*0ca0*/  FFMA.FTZ R12, R12, R29, R27 ;  /* 0x0000001d0c0c7223 */ /* 0x000fe2000001001b */
[----:B------:R-:W-:Y:S01]  /*0cb0*/  LOP3.LUT R31, R31, 0xffff0000, RZ, 0xc0, !PT ;  /* 0xffff00001f1f7812 */ /* 0x000fe200078ec0ff */
[----:B------:R-:W-:Y:S01]  /*0cc0*/  FFMA.FTZ R25, R25, R48, R44 ;  /* 0x0000003019197223 */ /* 0x000fe2000001002c */
[----:B------:R-:W-:Y:S01]  /*0cd0*/  SHF.L.U32 R30, R32, 0x10, RZ ;  /* 0x00000010201e7819 */ /* 0x000fe200000006ff */
[----:B------:R-:W-:Y:S01]  /*0ce0*/  FFMA.FTZ R27, R24, R15, R12 ;  /* 0x0000000f181b7223 */ /* 0x000fe2000001000c */
        /* <DEDUP_REMOVED lines=8> */
[----:B------:R-:W-:Y:S01]  /*0d70*/  SHF.L.U32 R9, R35, 0x10, RZ ;  /* 0x0000001023097819 */ /* 0x000fe200000006ff */
[----:B------:R-:W-:Y:S01]  /*0d80*/  IMAD.U32 R25, R16, 0x10000, RZ ;  /* 0x0001000010197824 */ /* 0x000fe200078e00ff */
[----:B------:R-:W-:Y:S01]  /*0d90*/  SHF.L.U32 R16, R17, 0x10, RZ ;  /* 0x0000001011107819 */ /* 0x000fe200000006ff */
[----:B------:R-:W-:Y:S01]  /*0da0*/  FFMA.FTZ R46, R49, R50, R46 ;  /* 0x00000032312e7223 */ /* 0x000fe2000001002e */
[----:B------:R-:W-:Y:S01]  /*0db0*/  LOP3.LUT R17, R17, 0xffff0000, RZ, 0xc0, !PT ;  /* 0xffff000011117812 */ /* 0x000fe200078ec0ff */
[C---:B------:R-:W-:Y:S01]  /*0dc0*/  IMAD.U32 R8, R20.reuse, 0x10000, RZ ;  /* 0x0001000014087824 */ /* 0x040fe200078e00ff */
[----:B------:R-:W-:Y:S01]  /*0dd0*/  LOP3.LUT R20, R20, 0xffff0000, RZ, 0xc0, !PT ;  /* 0xffff000014147812 */ /* 0x000fe200078ec0ff */
[----:B------:R-:W-:Y:S01]  /*0de0*/  IMAD.U32 R13, R36, 0x10000, RZ ;  /* 0x00010000240d7824 */ /* 0x000fe200078e00ff */
[----:B------:R-:W-:Y:S01]  /*0df0*/  LOP3.LUT R10, R35, 0xffff0000, RZ, 0xc0, !PT ;  /* 0xffff0000230a7812 */ /* 0x000fe200078ec0ff */
[----:B------:R-:W-:Y:S01]  /*0e00*/  FFMA.FTZ R14, R14, R31, R42 ;  /* 0x0000001f0e0e7223 */ /* 0x000fe2000001002a */
[----:B------:R-:W-:Y:S01]  /*0e10*/  @P0 LEA R54, R56, R54, 0x5 ;  /* 0x0000003638360211 */ /* 0x000fe200078e28ff */
[----:B------:R-:W-:Y:S01]  /*0e20*/  FFMA.FTZ R30, R25, R30, R46 ;  /* 0x0000001e191e7223 */ /* 0x000fe2000001002e */
[----:B------:R-:W-:Y:S01]  /*0e30*/  LOP3.LUT R25, R36, 0xffff0000, RZ, 0xc0, !PT ;  /* 0xffff000024197812 */ /* 0x000fe200078ec0ff */
[----:B------:R-:W-:Y:S01]  /*0e40*/  FFMA.FTZ R14, R8, R13, R14 ;  /* 0x0000000d080e7223 */ /* 0x000fe2000001000e */
[----:B------:R-:W-:Y:S01]  /*0e50*/  SHF.L.U32 R8, R21, 0x10, RZ ;  /* 0x0000001015087819 */ /* 0x000fe200000006ff */
[----:B------:R-:W-:Y:S01]  /*0e60*/  IMAD.U32 R27, R33, 0x10000, RZ ;  /* 0x00010000211b7824 */ /* 0x000fe200078e00ff */
[----:B------:R-:W-:Y:S01]  /*0e70*/  LOP3.LUT R21, R21, 0xffff0000, RZ, 0xc0, !PT ;  /* 0xffff000015157812 */ /* 0x000fe200078ec0ff */
[----:B------:R-:W-:-:S02]  /*0e80*/  FFMA.FTZ R24, R24, R29, R30 ;  /* 0x0000001d18187223 */ /* 0x000fc4000001001e */
[C---:B------:R-:W-:Y:S02]  /*0e90*/  IMAD.U32 R13, R37.reuse, 0x10000, RZ ;  /* 0x00010000250d7824 */ /* 0x040fe400078e00ff */
[----:B------:R-:W-:Y:S01]  /*0ea0*/  FFMA.FTZ R20, R20, R25, R14 ;  /* 0x0000001914147223 */ /* 0x000fe2000001000e */
[----:B------:R-:W-:Y:S01]  /*0eb0*/  LOP3.LUT R14, R37, 0xffff0000, RZ, 0xc0, !PT ;  /* 0xffff0000250e7812 */ /* 0x000fe200078ec0ff */
[----:B------:R-:W-:Y:S02]  /*0ec0*/  FFMA.FTZ R16, R16, R27, R24 ;  /* 0x0000001b10107223 */ /* 0x000fe40000010018 */
[----:B------:R-:W-:Y:S01]  /*0ed0*/  FFMA.FTZ R20, R8, R13, R20 ;  /* 0x0000000d08147223 */ /* 0x000fe20000010014 */
[----:B------:R-:W-:Y:S01]  /*0ee0*/  SHF.L.U32 R13, R38, 0x10, RZ ;  /* 0x00000010260d7819 */ /* 0x000fe200000006ff */
[C---:B------:R-:W-:Y:S01]  /*0ef0*/  IMAD.U32 R15, R18.reuse, 0x10000, RZ ;  /* 0x00010000120f7824 */ /* 0x040fe200078e00ff */
[----:B------:R-:W-:Y:S01]  /*0f00*/  LOP3.LUT R18, R18, 0xffff0000, RZ, 0xc0, !PT ;  /* 0xffff000012127812 */ /* 0x000fe200078ec0ff */
[----:B------:R-:W-:-:S02]  /*0f10*/  IMAD.U32 R26, R34, 0x10000, RZ ;  /* 0x00010000221a7824 */ /* 0x000fc400078e00ff */
[----:B------:R-:W-:Y:S02]  /*0f20*/  FFMA.FTZ R16, R17, R28, R16 ;  /* 0x0000001c11107223 */ /* 0x000fe40000010010 */
[C---:B------:R-:W-:Y:S01]  /*0f30*/  IMAD.U32 R8, R22.reuse, 0x10000, RZ ;  /* 0x0001000016087824 */ /* 0x040fe200078e00ff */
[----:B------:R-:W-:Y:S01]  /*0f40*/  LOP3.LUT R22, R22, 0xffff0000, RZ, 0xc0, !PT ;  /* 0xffff000016167812 */ /* 0x000fe200078ec0ff */
[----:B------:R-:W-:Y:S02]  /*0f50*/  FFMA.FTZ R14, R21, R14, R20 ;  /* 0x0000000e150e7223 */ /* 0x000fe40000010014 */
[----:B------:R-:W-:Y:S01]  /*0f60*/  FFMA.FTZ R16, R15, R26, R16 ;  /* 0x0000001a0f107223 */ /* 0x000fe20000010010 */
[----:B------:R-:W-:Y:S01]  /*0f70*/  LOP3.LUT R15, R38, 0xffff0000, RZ, 0xc0, !PT ;  /* 0xffff0000260f7812 */ /* 0x000fe200078ec0ff */
[----:B------:R-:W-:Y:S02]  /*0f80*/  FFMA.FTZ R13, R8, R13, R14 ;  /* 0x0000000d080d7223 */ /* 0x000fe4000001000e */
[C---:B------:R-:W-:Y:S01]  /*0f90*/  IMAD.U32 R12, R19.reuse, 0x10000, RZ ;  /* 0x00010000130c7824 */ /* 0x040fe200078e00ff */
[----:B------:R-:W-:Y:S01]  /*0fa0*/  LOP3.LUT R19, R19, 0xffff0000, RZ, 0xc0, !PT ;  /* 0xffff000013137812 */ /* 0x000fe200078ec0ff */
[----:B------:R-:W-:-:S02]  /*0fb0*/  FFMA.FTZ R16, R18, R11, R16 ;  /* 0x0000000b12107223 */ /* 0x000fc40000010010 */
[C---:B------:R-:W-:Y:S01]  /*0fc0*/  IMAD.U32 R8, R23.reuse, 0x10000, RZ ;  /* 0x0001000017087824 */ /* 0x040fe200078e00ff */
[----:B------:R-:W-:Y:S01]  /*0fd0*/  LOP3.LUT R23, R23, 0xffff0000, RZ, 0xc0, !PT ;  /* 0xffff000017177812 */ /* 0x000fe200078ec0ff */
[C---:B------:R-:W-:Y:S02]  /*0fe0*/  IMAD.U32 R11, R39.reuse, 0x10000, RZ ;  /* 0x00010000270b7824 */ /* 0x040fe400078e00ff */
[----:B------:R-:W-:Y:S02]  /*0ff0*/  FFMA.FTZ R13, R22, R15, R13 ;  /* 0x0000000f160d7223 */ /* 0x000fe4000001000d */
[----:B------:R-:W-:Y:S01]  /*1000*/  FFMA.FTZ R9, R12, R9, R16 ;  /* 0x000000090c097223 */ /* 0x000fe20000010010 */
[----:B------:R-:W-:Y:S01]  /*1010*/  LOP3.LUT R12, R39, 0xffff0000, RZ, 0xc0, !PT ;  /* 0xffff0000270c7812 */ /* 0x000fe200078ec0ff */
[----:B------:R-:W-:Y:S02]  /*1020*/  FFMA.FTZ R8, R8, R11, R13 ;  /* 0x0000000b08087223 */ /* 0x000fe4000001000d */
[----:B------:R-:W-:-:S02]  /*1030*/  FFMA.FTZ R9, R19, R10, R9 ;  /* 0x0000000a13097223 */ /* 0x000fc40000010009 */
[----:B------:R-:W-:-:S03]  /*1040*/  FFMA.FTZ R12, R23, R12, R8 ;  /* 0x0000000c170c7223 */ /* 0x000fc60000010008 */
[----:B------:R-:W0:Y:S04]  /*1050*/  SHFL.BFLY PT, R8, R9, 0x8, 0x1f ;  /* 0x0d001f0009087f89 */ /* 0x000e2800000e0000 */
[----:B------:R-:W1:Y:S01]  /*1060*/  SHFL.BFLY PT, R11, R12, 0x8, 0x1f ;  /* 0x0d001f000c0b7f89 */ /* 0x000e6200000e0000 */
[----:B0-----:R-:W-:Y:S01]  /*1070*/  FADD.FTZ R8, R9, R8 ;  /* 0x0000000809087221 */ /* 0x001fe20000010000 */
[----:B------:R-:W-:Y:S01]  /*1080*/  @P0 SHF.R.S32.HI R9, RZ, 0x1f, R54 ;  /* 0x0000001fff090819 */ /* 0x000fe20000011436 */
[----:B-1----:R-:W-:-:S03]  /*1090*/  FADD.FTZ R13, R12, R11 ;  /* 0x0000000b0c0d7221 */ /* 0x002fc60000010000 */
[----:B------:R-:W-:Y:S01]  /*10a0*/  @P0 LEA.HI R9, R9, R54, RZ, 0x5 ;  /* 0x0000003609090211 */ /* 0x000fe200078f28ff */
[----:B------:R-:W0:Y:S04]  /*10b0*/  SHFL.BFLY PT, R11, R8, 0x4, 0x1f ;  /* 0x0c801f00080b7f89 */ /* 0x000e2800000e0000 */
[----:B------:R-:W1:Y:S01]  /*10c0*/  SHFL.BFLY PT, R14, R13, 0x4, 0x1f ;  /* 0x0c801f000d0e7f89 */ /* 0x000e6200000e0000 */
[----:B0-----:R-:W-:Y:S02]  /*10d0*/  FADD.FTZ R10, R8, R11 ;  /* 0x0000000b080a7221 */ /* 0x001fe40000010000 */
[----:B-1----:R-:W-:-:S03]  /*10e0*/  FADD.FTZ R14, R13, R14 ;  /* 0x0000000e0d0e7221 */ /* 0x002fc60000010000 */
[----:B------:R-:W0:Y:S04]  /*10f0*/  SHFL.BFLY PT, R11, R10, 0x2, 0x1f ;  /* 0x0c401f000a0b7f89 */ /* 0x000e2800000e0000 */
[----:B------:R-:W1:Y:S01]  /*1100*/  SHFL.BFLY PT, R15, R14, 0x2, 0x1f ;  /* 0x0c401f000e0f7f89 */ /* 0x000e6200000e0000 */
[----:B0-----:R-:W-:Y:S02]  /*1110*/  FADD.FTZ R12, R10, R11 ;  /* 0x0000000b0a0c7221 */ /* 0x001fe40000010000 */
[----:B------:R-:W-:Y:S01]  /*1120*/  IMAD.MOV.U32 R11, RZ, RZ, RZ ;  /* 0x000000ffff0b7224 */ /* 0x000fe200078e00ff */
[----:B------:R-:W-:Y:S01]  /*1130*/  @P0 LOP3.LUT R11, R9, 0xffffffe0, RZ, 0xc0, !PT ;  /* 0xffffffe0090b0812 */ /* 0x000fe200078ec0ff */
[----:B-1----:R-:W-:Y:S01]  /*1140*/  FADD.FTZ R15, R14, R15 ;  /* 0x0000000f0e0f7221 */ /* 0x002fe20000010000 */
[----:B------:R-:W-:Y:S01]  /*1150*/  SHF.L.U32 R9, R52, 0xd, RZ ;  /* 0x0000000d34097819 */ /* 0x000fe200000006ff */
[----:B------:R-:W-:Y:S01]  /*1160*/  IMAD.SHL.U32 R10, R41, 0x4, RZ ;  /* 0x00000004290a7824 */ /* 0x000fe200078e00ff */
[----:B------:R-:W0:Y:S01]  /*1170*/  SHFL.BFLY PT, R13, R12, 0x1, 0x1f ;  /* 0x0c201f000c0d7f89 */ /* 0x000e2200000e0000 */
[----:B------:R-:W-:-:S03]  /*1180*/  IMAD.SHL.U32 R8, R11, 0x100, RZ ;  /* 0x000001000b087824 */ /* 0x000fc600078e00ff */
[----:B------:R-:W1:Y:S02]  /*1190*/  SHFL.BFLY PT, R16, R15, 0x1, 0x1f ;  /* 0x0c201f000f107f89 */ /* 0x000e6400000e0000 */
[----:B------:R-:W-:Y:S02]  /*11a0*/  SHF.R.S32.HI R14, RZ, 0x1f, R8 ;  /* 0x0000001fff0e7819 */ /* 0x000fe40000011408 */
[--C-:B------:R-:W-:Y:S02]  /*11b0*/  IADD3 R8, P0, P2, R8, R10, R9.reuse ;  /* 0x0000000a08087210 */ /* 0x100fe40007a1e009 */
[----:B------:R-:W-:Y:S02]  /*11c0*/  SHF.R.S32.HI R9, RZ, 0x1f, R9 ;  /* 0x0000001fff097819 */ /* 0x000fe40000011409 */
[----:B------:R-:W-:-:S04]  /*11d0*/  SHF.R.S32.HI R10, RZ, 0x1f, R10 ;  /* 0x0000001fff0a7819 */ /* 0x000fc8000001140a */
[----:B------:R-:W-:Y:S02]  /*11e0*/  IADD3.X R9, R14, R10, R9, P0, P2 ;  /* 0x0000000a0e097210 */ /* 0x000fe400007e4409 */
[----:B------:R-:W-:Y:S01]  /*11f0*/  ISETP.NE.AND P0, PT, R0, RZ, PT ;  /* 0x000000ff0000720c */ /* 0x000fe20003f05270 */
[----:B------:R-:W-:Y:S02]  /*1200*/  IMAD R0, R5, c[0x0][0x220], RZ ;  /* 0x0000880005007a24 */ /* 0x000fe400078e02ff */
[----:B------:R-:W-:-:S04]  /*1210*/  IMAD.WIDE.U32 R8, R7, c[0x0][0x220], R8 ;  /* 0x0000880007087a25 */ /* 0x000fc800078e0008 */
[----:B0-----:R-:W-:Y:S02]  /*1220*/  FADD.FTZ R10, R12, R13 ;  /* 0x0000000d0c0a7221 */ /* 0x001fe40000010000 */
[----:B------:R-:W-:Y:S02]  /*1230*/  IMAD R19, R7, c[0x0][0x224], R0 ;  /* 0x0000890007137a24 */ /* 0x000fe400078e0200 */
[----:B-1----:R-:W-:Y:S02]  /*1240*/  FADD.FTZ R16, R15, R16 ;  /* 0x000000100f107221 */ /* 0x002fe40000010000 */
[----:B------:R-:W-:Y:S05]  /*1250*/  @P0 BRA `(.L_x_555) ;  /* 0x0000014000000947 */ /* 0x000fea0003800000 */
[----:B------:R-:W-:Y:S01]  /*1260*/  SHF.R.S32.HI R13, RZ, 0x1f, R11 ;  /* 0x0000001fff0d7819 */ /* 0x000fe2000001140b */
[----:B------:R-:W-:Y:S01]  /*1270*/  IMAD R0, R5, c[0x0][0x1c8], RZ ;  /* 0x0000720005007a24 */ /* 0x000fe200078e02ff */
[C---:B------:R-:W-:Y:S02]  /*1280*/  IADD3 R12, P0, R40.reuse, R11, RZ ;  /* 0x0000000b280c7210 */ /* 0x040fe40007f1e0ff */
[----:B------:R-:W-:Y:S01]  /*1290*/  ISETP.GE.AND P2, PT, R57, R6, PT ;  /* 0x000000063900720c */ /* 0x000fe20003f46270 */
[----:B------:R-:W-:Y:S01]  /*12a0*/  IMAD R15, R7, c[0x0][0x1cc], R0 ;  /* 0x00007300070f7a24 */ /* 0x000fe200078e0200 */
[----:B------:R-:W-:Y:S01]  /*12b0*/  LEA.HI.X.SX32 R13, R40, R13, 0x1, P0 ;  /* 0x0000000d280d7211 */ /* 0x000fe200000f0eff */
[----:B------:R-:W-:-:S04]  /*12c0*/  IMAD R0, R4, c[0x0][0x1d0], RZ ;  /* 0x0000740004007a24 */ /* 0x000fc800078e02ff */
[----:B------:R-:W-:-:S04]  /*12d0*/  IMAD.WIDE.U32 R12, R7, c[0x0][0x1c8], R12 ;  /* 0x00007200070c7a25 */ /* 0x000fc800078e000c */
[----:B------:R-:W-:Y:S02]  /*12e0*/  IMAD.IADD R13, R13, 0x1, R15 ;  /* 0x000000010d0d7824 */ /* 0x000fe400078e020f */
[C---:B------:R-:W-:Y:S02]  /*12f0*/  IMAD R15, R3.reuse, c[0x0][0x1d4], R0 ;  /* 0x00007500030f7a24 */ /* 0x040fe400078e0200 */
[----:B------:R-:W-:-:S05]  /*1300*/  IMAD.WIDE.U32 R12, R3, c[0x0][0x1d0], R12 ;  /* 0x00007400030c7a25 */ /* 0x000fca00078e000c */
[----:B------:R-:W-:-:S04]  /*1310*/  IADD3 R0, P0, R57, R12, RZ ;  /* 0x0000000c39007210 */ /* 0x000fc80007f1e0ff */
[----:B------:R-:W-:Y:S02]  /*1320*/  IADD3.X R13, R58, R13, R15, P0, !PT ;  /* 0x0000000d3a0d7210 */ /* 0x000fe400007fe40f */
[C---:B------:R-:W-:Y:S02]  /*1330*/  LEA R12, P3, R0.reuse, c[0x0][0x1b0], 0x2 ;  /* 0x00006c00000c7a11 */ /* 0x040fe400078610ff */
[----:B------:R-:W-:Y:S02]  /*1340*/  ISETP.GE.AND P0, PT, R59, R6, PT ;  /* 0x000000063b00720c */ /* 0x000fe40003f06270 */
[----:B------:R-:W-:Y:S02]  /*1350*/  LEA.HI.X R13, R0, c[0x0][0x1b4], R13, 0x2, P3 ;  /* 0x00006d00000d7a11 */ /* 0x000fe400018f140d */
[----:B------:R-:W-:Y:S02]  /*1360*/  FSEL R15, R10, RZ, !P2 ;  /* 0x000000ff0a0f7208 */ /* 0x000fe40005000000 */
[----:B------:R-:W-:-:S03]  /*1370*/  FSEL R17, R16, RZ, !P0 ;  /* 0x000000ff10117208 */ /* 0x000fc60004000000 */
[----:B------:R0:W-:Y:S04]  /*1380*/  STG.E [R12.64], R15 ;  /* 0x0000000f0c007986 */ /* 0x0001e8000c101904 */
[----:B------:R0:W-:Y:S02]  /*1390*/  STG.E [R12.64+0x40], R17 ;  /* 0x000040110c007986 */ /* 0x0001e4000c101904 */
.L_x_555:
[----:B------:R-:W-:Y:S05]  /*13a0*/  BSYNC B0 ;  /* 0x0000000000007941 */ /* 0x000fea0003800000 */
.L_x_554:
[----:B------:R-:W-:Y:S01]  /*13b0*/  IADD3 R53, R53, 0x1f, RZ ;  /* 0x0000001f35357810 */ /* 0x000fe20007ffe0ff */
[----:B------:R-:W-:Y:S01]  /*13c0*/  IMAD R6, R4, c[0x0][0x228], RZ ;  /* 0x00008a0004067a24 */ /* 0x000fe200078e02ff */
[----:B------:R-:W-:Y:S01]  /*13d0*/  IADD3 R9, R9, R19, RZ ;  /* 0x0000001309097210 */ /* 0x000fe20007ffe0ff */
[----:B------:R-:W-:Y:S01]  /*13e0*/  BSSY B0, `(.L_x_556) ;  /* 0x0000022000007945 */ /* 0x000fe20003800000 */
[----:B------:R-:W-:Y:S01]  /*13f0*/  SHF.R.S32.HI R0, RZ, 0x1f, R53 ;  /* 0x0000001fff007819 */ /* 0x000fe20000011435 */
[C---:B0-----:R-:W-:Y:S01]  /*1400*/  IMAD R15, R3.reuse, c[0x0][0x22c], R6 ;  /* 0x00008b00030f7a24 */ /* 0x041fe200078e0206 */
[----:B------:R-:W-:Y:S01]  /*1410*/  ISETP.NE.U32.AND P0, PT, RZ, c[0x0][0x238], PT ;  /* 0x00008e00ff007a0c */ /* 0x000fe20003f05070 */
[----:B------:R-:W-:Y:S01]  /*1420*/  IMAD.WIDE.U32 R8, R3, c[0x0][0x228], R8 ;  /* 0x00008a0003087a25 */ /* 0x000fe200078e0008 */
[----:B------:R-:W-:-:S02]  /*1430*/  LEA.HI R0, R0, R53, RZ, 0x5 ;  /* 0x0000003500007211 */ /* 0x000fc400078f28ff */
[----:B------:R-:W-:Y:S01]  /*1440*/  ISETP.NE.AND.EX P0, PT, RZ, c[0x0][0x23c], PT, P0 ;  /* 0x00008f00ff007a0c */ /* 0x000fe20003f05300 */
[----:B------:R-:W-:Y:S01]  /*1450*/  IMAD.IADD R9, R9, 0x1, R15 ;  /* 0x0000000109097824 */ /* 0x000fe200078e020f */
[----:B------:R-:W-:Y:S02]  /*1460*/  LOP3.LUT R13, R0, 0xffffffe0, RZ, 0xc0, !PT ;  /* 0xffffffe0000d7812 */ /* 0x000fe400078ec0ff */
[C---:B------:R-:W-:Y:S02]  /*1470*/  LEA R12, P2, R8.reuse, c[0x0][0x208], 0x2 ;  /* 0x00008200080c7a11 */ /* 0x040fe400078410ff */
[----:B------:R-:W-:Y:S01]  /*1480*/  ISETP.NE.OR P0, PT, R41, RZ, !P0 ;  /* 0x000000ff2900720c */ /* 0x000fe20004705670 */
[----:B------:R-:W-:Y:S01]  /*1490*/  IMAD.IADD R0, R13, 0x1, -R40 ;  /* 0x000000010d007824 */ /* 0x000fe200078e0a28 */
[----:B------:R-:W-:-:S04]  /*14a0*/  LEA.HI.X R13, R8, c[0x0][0x20c], R9, 0x2, P2 ;  /* 0x00008300080d7a11 */ /* 0x000fc800010f1409 */
[----:B------:R-:W-:-:S13]  /*14b0*/  ISETP.GE.OR P1, PT, R41, R0, P1 ;  /* 0x000000002900720c */ /* 0x000fda0000f26670 */
[----:B------:R-:W-:Y:S05]  /*14c0*/  @P1 BRA `(.L_x_557) ;  /* 0x0000013000001947 */ /* 0x000fea0003800000 */
[--C-:B------:R-:W-:Y:S01]  /*14d0*/  IADD3 R8, P1, P2, R11, R40, R41.reuse ;  /* 0x000000280b087210 */ /* 0x100fe20007a3e029 */
[----:B------:R-:W-:Y:S01]  /*14e0*/  IMAD R0, R5, c[0x0][0x1f8], RZ ;  /* 0x00007e0005007a24 */ /* 0x000fe200078e02ff */
[----:B------:R-:W-:Y:S01]  /*14f0*/  SHF.R.S32.HI R6, RZ, 0x1f, R40 ;  /* 0x0000001fff067819 */ /* 0x000fe20000011428 */
[----:B------:R-:W-:Y:S01]  /*1500*/  IMAD R4, R4, c[0x0][0x200], RZ ;  /* 0x0000800004047a24 */ /* 0x000fe200078e02ff */
[----:B------:R-:W-:Y:S01]  /*1510*/  SHF.R.S32.HI R41, RZ, 0x1f, R41 ;  /* 0x0000001fff297819 */ /* 0x000fe20000011429 */
[----:B------:R-:W-:Y:S01]  /*1520*/  IMAD R5, R7, c[0x0][0x1fc], R0 ;  /* 0x00007f0007057a24 */ /* 0x000fe200078e0200 */
[----:B------:R-:W-:Y:S01]  /*1530*/  SHF.R.S32.HI R11, RZ, 0x1f, R11 ;  /* 0x0000001fff0b7819 */ /* 0x000fe2000001140b */
[----:B------:R-:W-:-:S03]  /*1540*/  FMUL.FTZ R0, R2, 1.4426950216293334961 ;  /* 0x3fb8aa3b02007820 */ /* 0x000fc60000410000 */
[----:B------:R-:W-:Y:S01]  /*1550*/  IADD3.X R9, R11, R6, R41, P1, P2 ;  /* 0x000000060b097210 */ /* 0x000fe20000fe4429 */
[----:B------:R-:W-:Y:S01]  /*1560*/  IMAD R11, R3, c[0x0][0x204], R4 ;  /* 0x00008100030b7a24 */ /* 0x000fe200078e0204 */
[----:B------:R-:W-:-:S03]  /*1570*/  FSETP.NEU.FTZ.AND P1, PT, R2, -INF , PT ;  /* 0xff8000000200780b */ /* 0x000fc60003f3d000 */
[----:B------:R-:W-:-:S05]  /*1580*/  IMAD.WIDE.U32 R8, R7, c[0x0][0x1f8], R8 ;  /* 0x00007e0007087a25 */ /* 0x000fca00078e0008 */
[----:B------:R-:W-:-:S05]  /*1590*/  IADD3 R9, R9, R5, RZ ;  /* 0x0000000509097210 */ /* 0x000fca0007ffe0ff */
[----:B------:R-:W-:-:S04]  /*15a0*/  IMAD.WIDE.U32 R4, R3, c[0x0][0x200], R8 ;  /* 0x0000800003047a25 */ /* 0x000fc800078e0008 */
[----:B------:R-:W-:Y:S01]  /*15b0*/  IMAD.IADD R3, R5, 0x1, R11 ;  /* 0x0000000105037824 */ /* 0x000fe200078e020b */
[----:B------:R-:W-:-:S04]  /*15c0*/  LEA R8, P2, R4, c[0x0][0x1f0], 0x2 ;  /* 0x00007c0004087a11 */ /* 0x000fc800078410ff */
[----:B------:R-:W-:Y:S02]  /*15d0*/  LEA.HI.X R9, R4, c[0x0][0x1f4], R3, 0x2, P2 ;  /* 0x00007d0004097a11 */ /* 0x000fe400010f1403 */
[----:B------:R-:W-:-:S05]  /*15e0*/  FSEL R3, R0, RZ, P1 ;  /* 0x000000ff00037208 */ /* 0x000fca0000800000 */
[----:B------:R0:W-:Y:S02]  /*15f0*/  STG.E [R8.64], R3 ;  /* 0x0000000308007986 */ /* 0x0001e4000c101904 */
.L_x_557:
[----:B------:R-:W-:Y:S05]  /*1600*/  BSYNC B0 ;  /* 0x0000000000007941 */ /* 0x000fea0003800000 */
.L_x_556:
        /* <DEDUP_REMOVED lines=9> */
[----:B------:R-:W-:-:S04]  /*16a0*/  IMAD R52, R52, c[0x0][0x230], R56 ;  /* 0x00008c0034347a24 */ /* 0x000fc800078e0238 */
[----:B------:R-:W-:-:S04]  /*16b0*/  IMAD R2, R52, c[0x0][0x170], R7 ;  /* 0x00005c0034027a24 */ /* 0x000fc800078e0207 */
[----:B0-----:R-:W-:-:S05]  /*16c0*/  IMAD.WIDE R2, R2, R55, c[0x0][0x238] ;  /* 0x00008e0002027625 */ /* 0x001fca00078e0237 */
[----:B------:R-:W-:Y:S01]  /*16d0*/  STG.E [R2.64], RZ ;  /* 0x000000ff02007986 */ /* 0x000fe2000c101904 */
[----:B------:R-:W-:Y:S05]  /*16e0*/  EXIT ;  /* 0x000000000000794d */ /* 0x000fea0003800000 */
.L_x_558:
        /* <DEDUP_REMOVED lines=9> */
.L_x_1160:


//--------------------- .text._ZN7cutlass13device_kernelIN5flash19enable_sm80_to_sm89INS1_16FlashAttnBwdSm80INS1_25CollectiveMainloopBwdSm80ILi1ELi1EN4cute5tupleIJNS5_1CILi64EEES8_NS7_ILi256EEEEEENS_10bfloat16_tEfNS_4arch4Sm80ELb0ELb0ELb1ELb0ELb0ELb0ELb0ELb0ELi2ELi4ELi2ELi2ELb0EEENS1_21CollectiveEpilogueBwdISA_SB_SD_Li256ELb0ELb0ELi4EEENS1_19SingleTileSchedulerILb0ELb0ELb0ELi64EEEEEEEEEvNT_6ParamsE --------------------------
	.section	.text._ZN7cutlass13device_kernelIN5flash19enable_sm80_to_sm89INS1_16FlashAttnBwdSm80INS1_25CollectiveMainloopBwdSm80ILi1ELi1EN4cute5tupleIJNS5_1CILi64EEES8_NS7_ILi256EEEEEENS_10bfloat16_tEfNS_4arch4Sm80ELb0ELb0ELb1ELb0ELb0ELb0ELb0ELb0ELi2ELi4ELi2ELi2ELb0EEENS1_21CollectiveEpilogueBwdISA_SB_SD_Li256ELb0ELb0ELi4EEENS1_19SingleTileSchedulerILb0ELb0ELb0ELi64EEEEEEEEEvNT_6ParamsE,"ax",@progbits
	.sectioninfo	@"SHI_REGISTERS=255"
	.align	128
.text._ZN7cutlass13device_kernelIN5flash19enable_sm80_to_sm89INS1_16FlashAttnBwdSm80INS1_25CollectiveMainloopBwdSm80ILi1ELi1EN4cute5tupleIJNS5_1CILi64EEES8_NS7_ILi256EEEEEENS_10bfloat16_tEfNS_4arch4Sm80ELb0ELb0ELb1ELb0ELb0ELb0ELb0ELb0ELi2ELi4ELi2ELi2ELb0EEENS1_21CollectiveEpilogueBwdISA_SB_SD_Li256ELb0ELb0ELi4EEENS1_19SingleTileSchedulerILb0ELb0ELb0ELi64EEEEEEEEEvNT_6ParamsE:
        .type           _ZN7cutlass13device_kernelIN5flash19enable_sm80_to_sm89INS1_16FlashAttnBwdSm80INS1_25CollectiveMainloopBwdSm80ILi1ELi1EN4cute5tupleIJNS5_1CILi64EEES8_NS7_ILi256EEEEEENS_10bfloat16_tEfNS_4arch4Sm80ELb0ELb0ELb1ELb0ELb0ELb0ELb0ELb0ELi2ELi4ELi2ELi2ELb0EEENS1_21CollectiveEpilogueBwdISA_SB_SD_Li256ELb0ELb0ELi4EEENS1_19SingleTileSchedulerILb0ELb0ELb0ELi64EEEEEEEEEvNT_6ParamsE,@function
        .size           _ZN7cutlass13device_kernelIN5flash19enable_sm80_to_sm89INS1_16FlashAttnBwdSm80INS1_25CollectiveMainloopBwdSm80ILi1ELi1EN4cute5tupleIJNS5_1CILi64EEES8_NS7_ILi256EEEEEENS_10bfloat16_tEfNS_4arch4Sm80ELb0ELb0ELb1ELb0ELb0ELb0ELb0ELb0ELi2ELi4ELi2ELi2ELb0EEENS1_21CollectiveEpilogueBwdISA_SB_SD_Li256ELb0ELb0ELi4EEENS1_19SingleTileSchedulerILb0ELb0ELb0ELi64EEEEEEEEEvNT_6ParamsE,(.L_x_1161 - _ZN7cutlass13device_kernelIN5flash19enable_sm80_to_sm89INS1_16FlashAttnBwdSm80INS1_25CollectiveMainloopBwdSm80ILi1ELi1EN4cute5tupleIJNS5_1CILi64EEES8_NS7_ILi256EEEEEENS_10bfloat16_tEfNS_4arch4Sm80ELb0ELb0ELb1ELb0ELb0ELb0ELb0ELb0ELi2ELi4ELi2ELi2ELb0EEENS1_21CollectiveEpilogueBwdISA_SB_SD_Li256ELb0ELb0ELi4EEENS1_19SingleTileSchedulerILb0ELb0ELb0ELi64EEEEEEEEEvNT_6ParamsE)
        .other          _ZN7cutlass13device_kernelIN5flash19enable_sm80_to_sm89INS1_16FlashAttnBwdSm80INS1_25CollectiveMainloopBwdSm80ILi1ELi1EN4cute5tupleIJNS5_1CILi64EEES8_NS7_ILi256EEEEEENS_10bfloat16_tEfNS_4arch4Sm80ELb0ELb0ELb1ELb0ELb0ELb0ELb0ELb0ELi2ELi4ELi2ELi2ELb0EEENS1_21CollectiveEpilogueBwdISA_SB_SD_Li256ELb0ELb0ELi4EEENS1_19SingleTileSchedulerILb0ELb0ELb0ELi64EEEEEEEEEvNT_6ParamsE,@"STO_CUDA_ENTRY STV_DEFAULT"
_ZN7cutlass13device_kernelIN5flash19enable_sm80_to_sm89INS1_16FlashAttnBwdSm80INS1_25CollectiveMainloopBwdSm80ILi1ELi1EN4cute5tupleIJNS5_1CILi64EEES8_NS7_ILi256EEEEEENS_10bfloat16_tEfNS_4arch4Sm80ELb0ELb0ELb1ELb0ELb0ELb0ELb0ELb0ELi2ELi4ELi2ELi2ELb0EEENS1_21CollectiveEpilogueBwdISA_SB_SD_Li256ELb0ELb0ELi4EEENS1_19SingleTileSchedulerILb0ELb0ELb0ELi64EEEEEEEEEvNT_6ParamsE:
[----:B------:R-:W-:-:S03]  /*0000*/  MOV R1, c[0x0][0x28] ;  /* 0x00000a0000017a02 */ /* 0x000fc60000000f00 */
[----:B------:R-:W1:Y:S01]  /*0010*/  S2UR UR10, SR_CTAID.Z ;  /* 0x00000000000a79c3 */ /* 0x000e620000002700 */
[----:B------:R-:W-:Y:S02]  /*0020*/  IADD3 R1, R1, -0x18, RZ ;  /* 0xffffffe801017810 */ /* 0x000fe40007ffe0ff */
[----:B-1----:R-:W-:-:S13]  /*0030*/  ISETP.LE.AND P0, PT, RZ, UR10, PT ;  /* 0x0000000aff007c0c */ /* 0x002fda000bf03270 */
[----:B------:R-:W-:Y:S05]  /*0040*/  @!P0 EXIT ;  /* 0x000000000000894d */ /* 0x000fea0003800000 */
[----:B------:R-:W1:Y:S01]  /*0050*/  S2R R244, SR_TID.X ;  /* 0x0000000000f47919 */ /* 0x000e620000002100 */
[----:B------:R-:W-:Y:S01]  /*0060*/  IMAD.MOV.U32 R0, RZ, RZ, c[0x0][0x248] ;  /* 0x00009200ff007624 */ /* 0x000fe200078e00ff */
[----:B------:R-:W-:Y:S01]  /*0070*/  USHF.R.S32.HI UR11, URZ, 0x1f, UR10 ;  /* 0x0000001f3f0b7899 */ /* 0x000fe2000801140a */
[----:B------:R-:W-:Y:S01]  /*0080*/  IMAD.MOV.U32 R21, RZ, RZ, -0x40 ;  /* 0xffffffc0ff157424 */ /* 0x000fe200078e00ff */
[----:B------:R-:W2:Y:S01]  /*0090*/  S2R R22, SR_CTAID.Y ;  /* 0x0000000000167919 */ /* 0x000ea20000002600 */
[----:B------:R-:W-:Y:S01]  /*00a0*/  ULDC.64 UR4, c[0x0][0x1e8] ;  /* 0x00007a0000047ab9 */ /* 0x000fe20000000a00 */
[----:B------:R-:W-:Y:S01]  /*00b0*/  ISETP.NE.AND P0, PT, R0, 0x1, PT ;  /* 0x000000010000780c */ /* 0x000fe20003f05270 */
[----:B------:R-:W-:Y:S01]  /*00c0*/  UIMAD UR4, UR11, UR4, URZ ;  /* 0x000000040b0472a4 */ /* 0x000fe2000f8e023f */
[----:B------:R-:W3:Y:S01]  /*00d0*/  S2R R12, SR_CTAID.X ;  /* 0x00000000000c7919 */ /* 0x000ee20000002500 */
[----:B------:R-:W-:Y:S01]  /*00e0*/  IMAD.U32 R15, RZ, RZ, UR10 ;  /* 0x0000000aff0f7e24 */ /* 0x000fe2000f8e00ff */
[----:B------:R-:W-:Y:S01]  /*00f0*/  ULDC.64 UR14, c[0x0][0x118] ;  /* 0x00004600000e7ab9 */ /* 0x000fe20000000a00 */
[----:B------:R-:W-:Y:S01]  /*0100*/  IMAD.MOV.U32 R18, RZ, RZ, c[0x0][0x1dc] ;  /* 0x00007700ff127624 */ /* 0x000fe200078e00ff */
[----:B------:R-:W-:-:S02]  /*0110*/  UIMAD UR6, UR10, UR5, UR4 ;  /* 0x000000050a0672a4 */ /* 0x000fc4000f8e0204 */
[----:B------:R-:W-:Y:S02]  /*0120*/  UMOV UR16, 0x6 ;  /* 0x0000000600107882 */ /* 0x000fe40000000000 */
[----:B------:R-:W-:Y:S02]  /*0130*/  ULDC.64 UR4, c[0x0][0x1b8] ;  /* 0x00006e0000047ab9 */ /* 0x000fe40000000a00 */
[----:B------:R-:W-:-:S04]  /*0140*/  UIMAD UR4, UR11, UR4, URZ ;  /* 0x000000040b0472a4 */ /* 0x000fc8000f8e023f */
[----:B------:R-:W-:Y:S01]  /*0150*/  UIMAD UR4, UR10, UR5, UR4 ;  /* 0x000000050a0472a4 */ /* 0x000fe2000f8e0204 */
[----:B-1----:R-:W-:Y:S01]  /*0160*/  SHF.R.S32.HI R16, RZ, 0x1f, R244 ;  /* 0x0000001fff107819 */ /* 0x002fe200000114f4 */
[----:B------:R-:W-:-:S03]  /*0170*/  IMAD.SHL.U32 R24, R244, 0x4, RZ ;  /* 0x00000004f4187824 */ /* 0x000fc600078e00ff */
[----:B------:R-:W-:Y:S01]  /*0180*/  LEA.HI R0, R16, R244, RZ, 0x3 ;  /* 0x000000f410007211 */ /* 0x000fe200078f18ff */
[----:B--2---:R-:W-:Y:S01]  /*0190*/  @P0 IMAD.HI.U32 R2, R22, c[0x0][0x24c], RZ ;  /* 0x0000930016020a27 */ /* 0x004fe200078e00ff */
[----:B------:R-:W-:Y:S02]  /*01a0*/  SHF.R.S32.HI R23, RZ, 0x1f, R22 ;  /* 0x0000001fff177819 */ /* 0x000fe40000011416 */
[----:B------:R-:W-:Y:S01]  /*01b0*/  SHF.R.S32.HI R246, RZ, 0x3, R0 ;  /* 0x00000003fff67819 */ /* 0x000fe20000011400 */
[----:B------:R-:W-:Y:S01]  /*01c0*/  IMAD.MOV.U32 R4, RZ, RZ, R22 ;  /* 0x000000ffff047224 */ /* 0x000fe200078e0016 */
[----:B------:R-:W-:Y:S01]  /*01d0*/  LOP3.LUT R0, R0, 0xfffffff8, RZ, 0xc0, !PT ;  /* 0xfffffff800007812 */ /* 0x000fe200078ec0ff */
[----:B---3--:R-:W-:Y:S01]  /*01e0*/  IMAD R21, R12, R21, c[0x0][0x198] ;  /* 0x000066000c157624 */ /* 0x008fe200078e0215 */
[----:B------:R-:W-:Y:S01]  /*01f0*/  @P0 SHF.R.U32.HI R4, RZ, c[0x0][0x250], R2 ;  /* 0x00009400ff040a19 */ /* 0x000fe20000011602 */
[----:B------:R-:W-:Y:S01]  /*0200*/  IMAD.SHL.U32 R2, R246, 0x40, RZ ;  /* 0x00000040f6027824 */ /* 0x000fe200078e00ff */
[----:B------:R-:W-:Y:S01]  /*0210*/  SHF.R.S32.HI R247, RZ, 0x1f, R246 ;  /* 0x0000001ffff77819 */ /* 0x000fe200000114f6 */
[----:B------:R-:W-:Y:S01]  /*0220*/  IMAD.IADD R20, R244, 0x1, -R0 ;  /* 0x00000001f4147824 */ /* 0x000fe200078e0a00 */
[----:B------:R-:W-:-:S02]  /*0230*/  SHF.R.S32.HI R0, RZ, 0x1f, R4 ;  /* 0x0000001fff007819 */ /* 0x000fc40000011404 */
[----:B------:R-:W-:Y:S01]  /*0240*/  SHF.R.S32.HI R25, RZ, 0x1f, R24 ;  /* 0x0000001fff197819 */ /* 0x000fe20000011418 */
[----:B------:R-:W-:Y:S02]  /*0250*/  IMAD.SHL.U32 R10, R20, 0x8, RZ ;  /* 0x00000008140a7824 */ /* 0x000fe400078e00ff */
[C---:B------:R-:W-:Y:S02]  /*0260*/  IMAD R3, R0.reuse, c[0x0][0x1e0], RZ ;  /* 0x0000780000037a24 */ /* 0x040fe400078e02ff */
[----:B------:R-:W-:Y:S01]  /*0270*/  IMAD R5, R0, c[0x0][0x1b0], RZ ;  /* 0x00006c0000057a24 */ /* 0x000fe200078e02ff */
[----:B------:R-:W-:Y:S01]  /*0280*/  SHF.R.S32.HI R11, RZ, 0x1f, R10 ;  /* 0x0000001fff0b7819 */ /* 0x000fe2000001140a */
[----:B------:R-:W-:Y:S01]  /*0290*/  IMAD R6, R4, c[0x0][0x1e4], R3 ;  /* 0x0000790004067a24 */ /* 0x000fe200078e0203 */
[----:B------:R-:W-:Y:S01]  /*02a0*/  LOP3.LUT R0, R2, 0x1c0, RZ, 0xc0, !PT ;  /* 0x000001c002007812 */ /* 0x000fe200078ec0ff */
[----:B------:R-:W-:Y:S01]  /*02b0*/  IMAD.WIDE R12, R12, 0x40, R246 ;  /* 0x000000400c0c7825 */ /* 0x000fe200078e02f6 */
[----:B------:R-:W-:Y:S01]  /*02c0*/  ISETP.GE.AND P3, PT, R10, c[0x0][0x1cc], PT ;  /* 0x000073000a007a0c */ /* 0x000fe20003f66270 */
[----:B------:R1:W-:Y:S01]  /*02d0*/  STL.64 [R1], R24 ;  /* 0x0000001801007387 */ /* 0x0003e20000100a00 */
[--C-:B------:R-:W-:Y:S01]  /*02e0*/  LOP3.LUT R8, R0, 0x38, R10.reuse, 0xf8, !PT ;  /* 0x0000003800087812 */ /* 0x100fe200078ef80a */
[----:B------:R-:W-:Y:S01]  /*02f0*/  IMAD.WIDE.U32 R2, R4, c[0x0][0x1e0], R10 ;  /* 0x0000780004027a25 */ /* 0x000fe200078e000a */
[----:B------:R-:W-:-:S02]  /*0300*/  SHF.R.U32.HI R7, RZ, 0x3, R0 ;  /* 0x00000003ff077819 */ /* 0x000fc40000011600 */
[----:B------:R-:W-:Y:S01]  /*0310*/  IADD3 R19, R10, 0x80, RZ ;  /* 0x000000800a137810 */ /* 0x000fe20007ffe0ff */
[----:B------:R-:W-:Y:S01]  /*0320*/  IMAD R0, R4, c[0x0][0x1b4], R5 ;  /* 0x00006d0004007a24 */ /* 0x000fe200078e0205 */
[----:B------:R-:W-:Y:S01]  /*0330*/  LOP3.LUT R17, R8, R7, RZ, 0x3c, !PT ;  /* 0x0000000708117212 */ /* 0x000fe200078e3cff */
[----:B------:R-:W-:Y:S02]  /*0340*/  IMAD.IADD R3, R3, 0x1, R6 ;  /* 0x0000000103037824 */ /* 0x000fe400078e0206 */
[----:B------:R-:W-:-:S04]  /*0350*/  IMAD.WIDE.U32 R4, R4, c[0x0][0x1b0], R10 ;  /* 0x00006c0004047a25 */ /* 0x000fc800078e000a */
[----:B------:R-:W-:Y:S02]  /*0360*/  IMAD.U32 R6, RZ, RZ, UR10 ;  /* 0x0000000aff067e24 */ /* 0x000fe4000f8e00ff */
[----:B------:R-:W-:Y:S02]  /*0370*/  IMAD.IADD R5, R5, 0x1, R0 ;  /* 0x0000000105057824 */ /* 0x000fe400078e0200 */
[----:B------:R-:W-:-:S04]  /*0380*/  IMAD.WIDE.U32 R2, R6, c[0x0][0x1e8], R2 ;  /* 0x00007a0006027a25 */ /* 0x000fc800078e0002 */
[----:B------:R-:W-:Y:S01]  /*0390*/  IMAD R0, R247, c[0x0][0x178], RZ ;  /* 0x00005e00f7007a24 */ /* 0x000fe200078e02ff */
[----:B------:R-:W-:Y:S01]  /*03a0*/  IADD3 R3, R3, UR6, RZ ;  /* 0x0000000603037c10 */ /* 0x000fe2000fffe0ff */
[----:B------:R-:W-:-:S04]  /*03b0*/  IMAD.WIDE.U32 R4, R6, c[0x0][0x1b8], R4 ;  /* 0x00006e0006047a25 */ /* 0x000fc800078e0004 */
[C---:B------:R-:W-:Y:S01]  /*03c0*/  IMAD R0, R246.reuse, c[0x0][0x17c], R0 ;  /* 0x00005f00f6007a24 */ /* 0x040fe200078e0200 */
[----:B------:R-:W-:Y:S01]  /*03d0*/  IADD3 R7, R5, UR4, RZ ;  /* 0x0000000405077c10 */ /* 0x000fe2000fffe0ff */
[----:B------:R-:W-:Y:S01]  /*03e0*/  IMAD.WIDE.U32 R8, R246, c[0x0][0x178], R10 ;  /* 0x00005e00f6087a25 */ /* 0x000fe200078e000a */
[----:B------:R-:W-:Y:S02]  /*03f0*/  ULDC.64 UR4, c[0x0][0x188] ;  /* 0x0000620000047ab9 */ /* 0x000fe40000000a00 */
[----:B------:R-:W-:Y:S01]  /*0400*/  UIMAD UR4, UR11, UR4, URZ ;  /* 0x000000040b0472a4 */ /* 0x000fe2000f8e023f */
[----:B------:R-:W-:Y:S02]  /*0410*/  IMAD R6, R13, c[0x0][0x1d8], RZ ;  /* 0x000076000d067a24 */ /* 0x000fe400078e02ff */
[----:B------:R-:W-:Y:S01]  /*0420*/  IMAD.IADD R9, R9, 0x1, R0 ;  /* 0x0000000109097824 */ /* 0x000fe200078e0200 */
[----:B------:R-:W-:Y:S01]  /*0430*/  UIMAD UR5, UR10, UR5, UR4 ;  /* 0x000000050a0572a4 */ /* 0x000fe2000f8e0204 */
[----:B------:R-:W-:-:S02]  /*0440*/  IMAD R0, R23, c[0x0][0x180], RZ ;  /* 0x0000600017007a24 */ /* 0x000fc400078e02ff */
[C---:B------:R-:W-:Y:S02]  /*0450*/  IMAD R5, R12.reuse, c[0x0][0x1dc], R6 ;  /* 0x000077000c057a24 */ /* 0x040fe400078e0206 */
[----:B------:R-:W-:-:S04]  /*0460*/  IMAD.WIDE.U32 R2, R12, c[0x0][0x1d8], R2 ;  /* 0x000076000c027a25 */ /* 0x000fc800078e0002 */
[----:B------:R-:W-:Y:S02]  /*0470*/  IMAD R13, R13, c[0x0][0x1a8], RZ ;  /* 0x00006a000d0d7a24 */ /* 0x000fe400078e02ff */
[----:B------:R-:W-:Y:S01]  /*0480*/  IMAD.MOV.U32 R6, RZ, RZ, R4 ;  /* 0x000000ffff067224 */ /* 0x000fe200078e0004 */
[----:B------:R-:W-:Y:S01]  /*0490*/  LEA R4, P0, R2, c[0x0][0x1c0], 0x1 ;  /* 0x0000700002047a11 */ /* 0x000fe200078008ff */
[----:B------:R-:W-:Y:S02]  /*04a0*/  IMAD R0, R22, c[0x0][0x184], R0 ;  /* 0x0000610016007a24 */ /* 0x000fe400078e0200 */
[----:B------:R-:W-:Y:S02]  /*04b0*/  IMAD.IADD R3, R3, 0x1, R5 ;  /* 0x0000000103037824 */ /* 0x000fe400078e0205 */
[----:B------:R-:W-:Y:S02]  /*04c0*/  IMAD R14, R12, c[0x0][0x1ac], R13 ;  /* 0x00006b000c0e7a24 */ /* 0x000fe400078e020d */
[----:B------:R-:W-:Y:S01]  /*04d0*/  IMAD.WIDE.U32 R8, R22, c[0x0][0x180], R8 ;  /* 0x0000600016087a25 */ /* 0x000fe200078e0008 */
[----:B------:R-:W-:-:S03]  /*04e0*/  LEA.HI.X R5, R2, c[0x0][0x1c4], R3, 0x1, P0 ;  /* 0x0000710002057a11 */ /* 0x000fc600000f0c03 */
[----:B------:R-:W-:-:S04]  /*04f0*/  IMAD.WIDE.U32 R12, R12, c[0x0][0x1a8], R6 ;  /* 0x00006a000c0c7a25 */ /* 0x000fc800078e0006 */
[----:B------:R-:W-:Y:S01]  /*0500*/  IMAD.IADD R9, R9, 0x1, R0 ;  /* 0x0000000109097824 */ /* 0x000fe200078e0200 */
[----:B------:R-:W-:Y:S01]  /*0510*/  LEA R2, P0, R12, c[0x0][0x190], 0x1 ;  /* 0x000064000c027a11 */ /* 0x000fe200078008ff */
[----:B------:R-:W-:Y:S02]  /*0520*/  IMAD.MOV.U32 R7, RZ, RZ, c[0x0][0x1d8] ;  /* 0x00007600ff077624 */ /* 0x000fe400078e00ff */
[----:B------:R-:W-:Y:S01]  /*0530*/  IMAD.IADD R0, R13, 0x1, R14 ;  /* 0x000000010d007824 */ /* 0x000fe200078e020e */
[----:B------:R-:W-:Y:S01]  /*0540*/  IADD3 R13, R10, 0x40, RZ ;  /* 0x000000400a0d7810 */ /* 0x000fe20007ffe0ff */
[----:B------:R-:W-:Y:S01]  /*0550*/  IMAD.WIDE.U32 R14, R15, c[0x0][0x188], R8 ;  /* 0x000062000f0e7a25 */ /* 0x000fe200078e0008 */
[----:B------:R-:W-:Y:S02]  /*0560*/  LEA R6, P1, R7, R4, 0x6 ;  /* 0x0000000407067211 */ /* 0x000fe400078230ff */
[----:B------:R-:W-:Y:S01]  /*0570*/  LEA.HI.X R3, R12, c[0x0][0x194], R0, 0x1, P0 ;  /* 0x000065000c037a11 */ /* 0x000fe200000f0c00 */
[----:B------:R-:W-:Y:S01]  /*0580*/  IMAD.IADD R0, R21, 0x1, -R246 ;  /* 0x0000000115007824 */ /* 0x000fe200078e0af6 */
[----:B------:R-:W-:Y:S01]  /*0590*/  LEA.HI R8, R16, R244, RZ, 0x6 ;  /* 0x000000f410087211 */ /* 0x000fe200078f30ff */
[----:B------:R-:W-:Y:S01]  /*05a0*/  IMAD.MOV.U32 R9, RZ, RZ, c[0x0][0x1a8] ;  /* 0x00006a00ff097624 */ /* 0x000fe200078e00ff */
[----:B------:R-:W-:Y:S01]  /*05b0*/  LEA.HI.X R7, R7, R5, R18, 0x6, P1 ;  /* 0x0000000507077211 */ /* 0x000fe200008f3412 */
[----:B------:R-:W-:Y:S01]  /*05c0*/  IMAD.MOV.U32 R12, RZ, RZ, c[0x0][0x1ac] ;  /* 0x00006b00ff0c7624 */ /* 0x000fe200078e00ff */
[----:B------:R-:W-:-:S02]  /*05d0*/  SHF.R.S32.HI R18, RZ, 0x6, R8 ;  /* 0x00000006ff127819 */ /* 0x000fc40000011408 */
[----:B------:R-:W-:Y:S02]  /*05e0*/  ISETP.LT.OR P0, PT, R0, 0x1, P3 ;  /* 0x000000010000780c */ /* 0x000fe40001f01670 */
[----:B------:R-:W-:Y:S01]  /*05f0*/  ISETP.GE.AND P2, PT, R13, c[0x0][0x1cc], PT ;  /* 0x000073000d007a0c */ /* 0x000fe20003f46270 */
[----:B------:R-:W-:Y:S01]  /*0600*/  IMAD R8, R18, 0x200, R17 ;  /* 0x0000020012087824 */ /* 0x000fe200078e0211 */
[----:B------:R-:W-:Y:S01]  /*0610*/  IADD3 R17, R10, 0xc0, RZ ;  /* 0x000000c00a117810 */ /* 0x000fe20007ffe0ff */
[----:B------:R-:W-:Y:S01]  /*0620*/  IMAD.SHL.U32 R18, R18, 0x8, RZ ;  /* 0x0000000812127824 */ /* 0x000fe200078e00ff */
[----:B------:R-:W-:Y:S01]  /*0630*/  ISETP.LT.OR P4, PT, R0, 0x1, P2 ;  /* 0x000000010000780c */ /* 0x000fe20001781670 */
[----:B------:R-:W-:Y:S01]  /*0640*/  IMAD.SHL.U32 R238, R8, 0x2, RZ ;  /* 0x0000000208ee7824 */ /* 0x000fe200078e00ff */
[----:B------:R-:W-:Y:S02]  /*0650*/  ISETP.GE.AND P1, PT, R19, c[0x0][0x1cc], PT ;  /* 0x0000730013007a0c */ /* 0x000fe40003f26270 */
[----:B------:R-:W-:-:S02]  /*0660*/  ISETP.GE.AND P5, PT, R17, c[0x0][0x1cc], PT ;  /* 0x0000730011007a0c */ /* 0x000fc40003fa6270 */
[C---:B------:R-:W-:Y:S01]  /*0670*/  ISETP.LT.OR P3, PT, R0.reuse, 0x21, P3 ;  /* 0x000000210000780c */ /* 0x040fe20001f61670 */
[----:B------:R2:W-:Y:S01]  /*0680*/  LDGSTS.E.BYPASS.LTC128B.128 [R238+0x8080], [R4.64], !P0 ;  /* 0x0808000004ee7fae */ /* 0x0005e2000c101d4e */
[C---:B------:R-:W-:Y:S02]  /*0690*/  LEA R8, P0, R9.reuse, R2, 0x6 ;  /* 0x0000000209087211 */ /* 0x040fe400078030ff */
[----:B------:R-:W-:Y:S02]  /*06a0*/  ISETP.LT.OR P6, PT, R0, 0x1, P1 ;  /* 0x000000010000780c */ /* 0x000fe40000fc1670 */
[----:B------:R-:W-:Y:S01]  /*06b0*/  LEA.HI.X R9, R9, R3, R12, 0x6, P0 ;  /* 0x0000000309097211 */ /* 0x000fe200000f340c */
[----:B------:R2:W-:Y:S01]  /*06c0*/  LDGSTS.E.BYPASS.LTC128B.128 [R238+0xa080], [R4.64+0x80], !P4 ;  /* 0x0a08008004ee7fae */ /* 0x0005e2000e101d4e */
[----:B------:R-:W-:Y:S01]  /*06d0*/  IADD3 R12, R15, UR5, RZ ;  /* 0x000000050f0c7c10 */ /* 0x000fe2000fffe0ff */
[----:B------:R-:W-:Y:S01]  /*06e0*/  ULDC.64 UR4, c[0x0][0x278] ;  /* 0x00009e0000047ab9 */ /* 0x000fe20000000a00 */
[----:B------:R-:W-:Y:S01]  /*06f0*/  LEA R250, P0, R14, c[0x0][0x160], 0x1 ;  /* 0x000058000efa7a11 */ /* 0x000fe200078008ff */
[----:B------:R-:W-:Y:S01]  /*0700*/  UIMAD UR6, UR11, UR4, URZ ;  /* 0x000000040b0672a4 */ /* 0x000fe2000f8e023f */
[----:B------:R-:W-:Y:S01]  /*0710*/  ISETP.LT.OR P4, PT, R0, 0x1, P5 ;  /* 0x000000010000780c */ /* 0x000fe20002f81670 */
[----:B------:R-:W-:Y:S01]  /*0720*/  UIMAD.WIDE.U32 UR12, UR10, UR4, URZ ;  /* 0x000000040a0c72a5 */ /* 0x000fe2000f8e003f */
[----:B------:R-:W-:Y:S01]  /*0730*/  LEA.HI.X R251, R14, c[0x0][0x164], R12, 0x1, P0 ;  /* 0x000059000efb7a11 */ /* 0x000fe200000f0c0c */
[----:B------:R-:W-:Y:S01]  /*0740*/  UIMAD UR5, UR10, UR5, UR6 ;  /* 0x000000050a0572a4 */ /* 0x000fe2000f8e0206 */
[----:B------:R-:W-:Y:S01]  /*0750*/  P2R R12, PR, RZ, 0x8 ;  /* 0x00000008ff0c7803 */ /* 0x000fe20000000000 */
[----:B------:R2:W-:Y:S01]  /*0760*/  LDGSTS.E.BYPASS.LTC128B.128 [R238+0xc080], [R4.64+0x100], !P6 ;  /* 0x0c08010004ee7fae */ /* 0x0005e2000f101d4e */
[----:B------:R-:W-:Y:S01]  /*0770*/  ISETP.LT.OR P0, PT, R0, 0x21, P2 ;  /* 0x000000210000780c */ /* 0x000fe20001701670 */
[----:B------:R-:W-:Y:S01]  /*0780*/  UIADD3 UR8, UR13, UR5, URZ ;  /* 0x000000050d087290 */ /* 0x000fe2000fffe03f */
[----:B------:R-:W-:Y:S01]  /*0790*/  ISETP.NE.AND P2, PT, R12, RZ, PT ;  /* 0x000000ff0c00720c */ /* 0x000fe20003f45270 */
[----:B------:R-:W-:Y:S01]  /*07a0*/  ULDC.64 UR6, c[0x0][0x178] ;  /* 0x00005e0000067ab9 */ /* 0x000fe20000000a00 */
[----:B------:R-:W-:Y:S01]  /*07b0*/  P2R R12, PR, RZ, 0x1 ;  /* 0x00000001ff0c7803 */ /* 0x000fe20000000000 */
[----:B------:R-:W-:Y:S01]  /*07c0*/  ULDC.64 UR4, c[0x0][0x218] ;  /* 0x0000860000047ab9 */ /* 0x000fe20000000a00 */
[----:B------:R-:W-:Y:S01]  /*07d0*/  ISETP.LT.OR P1, PT, R0, 0x21, P1 ;  /* 0x000000210000780c */ /* 0x000fe20000f21670 */
[----:B------:R2:W-:Y:S01]  /*07e0*/  LDGSTS.E.BYPASS.LTC128B.128 [R238+0xe080], [R4.64+0x180], !P4 ;  /* 0x0e08018004ee7fae */ /* 0x0005e2000e101d4e */
[----:B------:R-:W-:Y:S01]  /*07f0*/  ISETP.NE.AND P6, PT, R12, RZ, PT ;  /* 0x000000ff0c00720c */ /* 0x000fe20003fc5270 */
[----:B------:R-:W-:Y:S01]  /*0800*/  UIMAD UR4, UR11, UR4, URZ ;  /* 0x000000040b0472a4 */ /* 0x000fe2000f8e023f */
[----:B------:R-:W-:Y:S01]  /*0810*/  ISETP.GE.AND P4, PT, R10, c[0x0][0x19c], PT ;  /* 0x000067000a007a0c */ /* 0x000fe20003f86270 */
[----:B------:R-:W-:Y:S01]  /*0820*/  USHF.L.U32 UR9, UR6, 0x6, URZ ;  /* 0x0000000606097899 */ /* 0x000fe2000800063f */
[----:B------:R-:W-:Y:S01]  /*0830*/  ISETP.GE.AND P3, PT, R13, c[0x0][0x19c], PT ;  /* 0x000067000d007a0c */ /* 0x000fe20003f66270 */
[----:B------:R-:W-:Y:S01]  /*0840*/  UIMAD UR4, UR10, UR5, UR4 ;  /* 0x000000050a0472a4 */ /* 0x000fe2000f8e0204 */
[C---:B------:R-:W-:Y:S01]  /*0850*/  ISETP.LT.OR P0, PT, R0.reuse, 0x21, P5 ;  /* 0x000000210000780c */ /* 0x040fe20002f01670 */
[----:B------:R3:W-:Y:S01]  /*0860*/  LDGSTS.E.BYPASS.LTC128B.128 [R238+0x9080], [R6.64], !P2 ;  /* 0x0908000006ee7fae */ /* 0x0007e2000d101d4e */
[C---:B------:R-:W-:Y:S01]  /*0870*/  ISETP.LT.OR P2, PT, R0.reuse, 0x1, P4 ;  /* 0x000000010000780c */ /* 0x040fe20002741670 */
[----:B------:R-:W-:Y:S01]  /*0880*/  USHF.L.U64.HI UR7, UR6, UR16, UR7 ;  /* 0x0000001006077299 */ /* 0x000fe20008010207 */
[----:B------:R-:W-:-:S03]  /*0890*/  ISETP.LT.OR P5, PT, R0, 0x1, P3 ;  /* 0x000000010000780c */ /* 0x000fc60001fa1670 */
[----:B------:R3:W-:Y:S04]  /*08a0*/  LDGSTS.E.BYPASS.LTC128B.128 [R238+0xb080], [R6.64+0x80], !P6 ;  /* 0x0b08008006ee7fae */ /* 0x0007e8000f101d4e */
[----:B------:R3:W-:Y:S01]  /*08b0*/  LDGSTS.E.BYPASS.LTC128B.128 [R238+0xd080], [R6.64+0x100], !P1 ;  /* 0x0d08010006ee7fae */ /* 0x0007e2000c901d4e */
[----:B------:R-:W-:-:S03]  /*08c0*/  ISETP.GE.AND P1, PT, R19, c[0x0][0x19c], PT ;  /* 0x0000670013007a0c */ /* 0x000fc60003f26270 */
[----:B------:R3:W-:Y:S01]  /*08d0*/  LDGSTS.E.BYPASS.LTC128B.128 [R238+0xf080], [R6.64+0x180], !P0 ;  /* 0x0f08018006ee7fae */ /* 0x0007e2000c101d4e */
[----:B------:R-:W-:-:S03]  /*08e0*/  ISETP.GE.AND P0, PT, R17, c[0x0][0x19c], PT ;  /* 0x0000670011007a0c */ /* 0x000fc60003f06270 */
[----:B------:R4:W-:Y:S01]  /*08f0*/  LDGSTS.E.BYPASS.LTC128B.128 [R238+0x80], [R2.64], !P2 ;  /* 0x0008000002ee7fae */ /* 0x0009e2000d101d4e */
[----:B--2---:R-:W-:Y:S01]  /*0900*/  IMAD R4, R23, c[0x0][0x270], RZ ;  /* 0x00009c0017047a24 */ /* 0x004fe200078e02ff */
[C---:B------:R-:W-:Y:S02]  /*0910*/  ISETP.LT.OR P6, PT, R0.reuse, 0x1, P0 ;  /* 0x000000010000780c */ /* 0x040fe400007c1670 */
[----:B------:R4:W-:Y:S01]  /*0920*/  LDGSTS.E.BYPASS.LTC128B.128 [R238+0x2080], [R2.64+0x80], !P5 ;  /* 0x0208008002ee7fae */ /* 0x0009e2000e901d4e */
[C---:B------:R-:W-:Y:S02]  /*0930*/  ISETP.LT.OR P5, PT, R0.reuse, 0x1, P1 ;  /* 0x000000010000780c */ /* 0x040fe40000fa1670 */
[----:B------:R-:W-:Y:S01]  /*0940*/  ISETP.LT.OR P0, PT, R0, 0x21, P0 ;  /* 0x000000210000780c */ /* 0x000fe20000701670 */
[C---:B---3--:R-:W-:Y:S02]  /*0950*/  IMAD R6, R22.reuse, c[0x0][0x274], R4 ;  /* 0x00009d0016067a24 */ /* 0x048fe400078e0204 */
[----:B------:R-:W-:-:S05]  /*0960*/  IMAD.WIDE.U32 R4, R22, c[0x0][0x270], R24 ;  /* 0x00009c0016047a25 */ /* 0x000fca00078e0018 */
[----:B------:R-:W-:Y:S02]  /*0970*/  IADD3 R7, P2, R4, UR12, RZ ;  /* 0x0000000c04077c10 */ /* 0x000fe4000ff5e0ff */
[----:B------:R-:W-:Y:S02]  /*0980*/  P2R R4, PR, RZ, 0x20 ;  /* 0x00000020ff047803 */ /* 0x000fe40000000000 */
[----:B------:R-:W-:Y:S02]  /*0990*/  IADD3.X R6, R5, UR8, R6, P2, !PT ;  /* 0x0000000805067c10 */ /* 0x000fe400097fe406 */
[----:B------:R-:W-:Y:S01]  /*09a0*/  ISETP.NE.AND P2, PT, R4, RZ, PT ;  /* 0x000000ff0400720c */ /* 0x000fe20003f45270 */
[----:B------:R-:W-:Y:S01]  /*09b0*/  IMAD R4, R247, c[0x0][0x208], RZ ;  /* 0x00008200f7047a24 */ /* 0x000fe200078e02ff */
[C---:B------:R-:W-:Y:S02]  /*09c0*/  ISETP.LT.OR P5, PT, R0.reuse, 0x21, P4 ;  /* 0x000000210000780c */ /* 0x040fe400027a1670 */
[----:B------:R-:W-:-:S02]  /*09d0*/  ISETP.LT.OR P4, PT, R0, 0x21, P3 ;  /* 0x000000210000780c */ /* 0x000fc40001f81670 */
[----:B------:R-:W-:Y:S01]  /*09e0*/  ISETP.LT.OR P3, PT, R0, 0x21, P1 ;  /* 0x000000210000780c */ /* 0x000fe20000f61670 */
[C---:B------:R-:W-:Y:S01]  /*09f0*/  IMAD R0, R246.reuse, c[0x0][0x20c], R4 ;  /* 0x00008300f6007a24 */ /* 0x040fe200078e0204 */
[----:B------:R-:W-:Y:S01]  /*0a00*/  ISETP.GE.AND P1, PT, R13, c[0x0][0x16c], PT ;  /* 0x00005b000d007a0c */ /* 0x000fe20003f26270 */
[C---:B------:R-:W-:Y:S01]  /*0a10*/  IMAD.WIDE.U32 R4, R246.reuse, c[0x0][0x208], R10 ;  /* 0x00008200f6047a25 */ /* 0x040fe200078e000a */
[----:B------:R-:W-:-:S03]  /*0a20*/  IADD3 R11, -R246, c[0x0][0x168], RZ ;  /* 0x00005a00f60b7a10 */ /* 0x000fc60007ffe1ff */
[----:B------:R4:W-:Y:S01]  /*0a30*/  LDGSTS.E.BYPASS.LTC128B.128 [R238+0x4080], [R2.64+0x100], !P2 ;  /* 0x0408010002ee7fae */ /* 0x0009e2000d101d4e */
[----:B------:R-:W-:-:S03]  /*0a40*/  ISETP.GE.AND P2, PT, R10, c[0x0][0x16c], PT ;  /* 0x00005b000a007a0c */ /* 0x000fc60003f46270 */
[----:B------:R4:W-:Y:S01]  /*0a50*/  LDGSTS.E.BYPASS.LTC128B.128 [R238+0x6080], [R2.64+0x180], !P6 ;  /* 0x0608018002ee7fae */ /* 0x0009e2000f101d4e */
[C---:B------:R-:W-:Y:S02]  /*0a60*/  ISETP.LT.OR P6, PT, R11.reuse, 0x1, P2 ;  /* 0x000000010b00780c */ /* 0x040fe400017c1670 */
[C---:B------:R-:W-:Y:S01]  /*0a70*/  ISETP.LT.OR P2, PT, R11.reuse, 0x21, P2 ;  /* 0x000000210b00780c */ /* 0x040fe20001741670 */
[----:B------:R2:W-:Y:S01]  /*0a80*/  LDGSTS.E.BYPASS.LTC128B.128 [R238+0x1080], [R8.64], !P5 ;  /* 0x0108000008ee7fae */ /* 0x0005e2000e901d4e */
[----:B------:R-:W-:-:S03]  /*0a90*/  ISETP.LT.OR P5, PT, R11, 0x1, P1 ;  /* 0x000000010b00780c */ /* 0x000fc60000fa1670 */
[----:B------:R2:W-:Y:S01]  /*0aa0*/  LDGSTS.E.BYPASS.LTC128B.128 [R238+0x3080], [R8.64+0x80], !P4 ;  /* 0x0308008008ee7fae */ /* 0x0005e2000e101d4e */
[----:B------:R-:W-:-:S03]  /*0ab0*/  ISETP.GE.AND P4, PT, R17, c[0x0][0x16c], PT ;  /* 0x00005b0011007a0c */ /* 0x000fc60003f86270 */
[----:B------:R2:W-:Y:S04]  /*0ac0*/  LDGSTS.E.BYPASS.LTC128B.128 [R238+0x5080], [R8.64+0x100], !P3 ;  /* 0x0508010008ee7fae */ /* 0x0005e8000d901d4e */
[----:B------:R2:W-:Y:S01]  /*0ad0*/  LDGSTS.E.BYPASS.LTC128B.128 [R238+0x7080], [R8.64+0x180], !P0 ;  /* 0x0708018008ee7fae */ /* 0x0005e2000c101d4e */
[----:B------:R-:W-:-:S03]  /*0ae0*/  ISETP.GE.AND P0, PT, R19, c[0x0][0x16c], PT ;  /* 0x00005b0013007a0c */ /* 0x000fc60003f06270 */
[----:B------:R-:W0:Y:S04]  /*0af0*/  LDGDEPBAR ;  /* 0x00000000000079af */ /* 0x000e280000000000 */
[----:B------:R1:W-:Y:S01]  /*0b00*/  LDGSTS.E.BYPASS.LTC128B.128 [R238+0x10080], [R250.64], !P6 ;  /* 0x10080000faee7fae */ /* 0x0003e2000f101d4e */
[----:B------:R-:W-:Y:S01]  /*0b10*/  ISETP.LT.OR P6, PT, R11, 0x1, P0 ;  /* 0x000000010b00780c */ /* 0x000fe200007c1670 */
[----:B----4-:R-:W-:Y:S02]  /*0b20*/  IMAD.IADD R3, R5, 0x1, R0 ;  /* 0x0000000105037824 */ /* 0x010fe400078e0200 */
[----:B------:R1:W-:Y:S01]  /*0b30*/  LDGSTS.E.BYPASS.LTC128B.128 [R238+0x12080], [R250.64+0x80], !P5 ;  /* 0x12080080faee7fae */ /* 0x0003e2000e901d4e */
[----:B------:R-:W-:Y:S01]  /*0b40*/  IMAD.MOV.U32 R2, RZ, RZ, R4 ;  /* 0x000000ffff027224 */ /* 0x000fe200078e0004 */
[----:B------:R-:W-:Y:S01]  /*0b50*/  ISETP.LT.OR P5, PT, R11, 0x1, P4 ;  /* 0x000000010b00780c */ /* 0x000fe200027a1670 */
[----:B------:R-:W-:Y:S01]  /*0b60*/  IMAD R0, R23, c[0x0][0x210], RZ ;  /* 0x0000840017007a24 */ /* 0x000fe200078e02ff */
[----:B------:R-:W-:Y:S01]  /*0b70*/  ISETP.LT.OR P4, PT, R11, 0x21, P4 ;  /* 0x000000210b00780c */ /* 0x000fe20002781670 */
[----:B------:R-:W-:-:S04]  /*0b80*/  IMAD.WIDE.U32 R2, R22, c[0x0][0x210], R2 ;  /* 0x0000840016027a25 */ /* 0x000fc800078e0002 */
[----:B------:R-:W-:Y:S01]  /*0b90*/  IMAD R0, R22, c[0x0][0x214], R0 ;  /* 0x0000850016007a24 */ /* 0x000fe200078e0200 */
[----:B------:R1:W-:Y:S01]  /*0ba0*/  LDGSTS.E.BYPASS.LTC128B.128 [R238+0x14080], [R250.64+0x100], !P6 ;  /* 0x14080100faee7fae */ /* 0x0003e2000f101d4e */
[----:B------:R-:W-:Y:S01]  /*0bb0*/  IMAD.U32 R4, RZ, RZ, UR10 ;  /* 0x0000000aff047e24 */ /* 0x000fe2000f8e00ff */
[----:B------:R-:W-:Y:S01]  /*0bc0*/  ISETP.GT.AND P6, PT, R244, 0xf, PT ;  /* 0x0000000ff400780c */ /* 0x000fe20003fc4270 */
[----:B------:R-:W-:Y:S01]  /*0bd0*/  IMAD.IADD R3, R3, 0x1, R0 ;  /* 0x0000000103037824 */ /* 0x000fe200078e0200 */
[----:B--2---:R-:W-:Y:S01]  /*0be0*/  LEA R8, P3, R7, c[0x0][0x258], 0x2 ;  /* 0x0000960007087a11 */ /* 0x004fe200078610ff */
[----:B------:R1:W-:Y:S02]  /*0bf0*/  LDGSTS.E.BYPASS.LTC128B.128 [R238+0x16080], [R250.64+0x180], !P5 ;  /* 0x16080180faee7fae */ /* 0x0003e4000e901d4e */
[----:B------:R-:W-:Y:S01]  /*0c00*/  IMAD.WIDE.U32 R4, R4, c[0x0][0x218], R2 ;  /* 0x0000860004047a25 */ /* 0x000fe200078e0002 */
[----:B------:R-:W-:Y:S02]  /*0c10*/  ISETP.LT.OR P5, PT, R11, 0x21, P1 ;  /* 0x000000210b00780c */ /* 0x000fe40000fa1670 */
[----:B------:R-:W-:Y:S01]  /*0c20*/  LEA.HI.X R9, R7, c[0x0][0x25c], R6, 0x2, P3 ;  /* 0x0000970007097a11 */ /* 0x000fe200018f1406 */
[----:B------:R-:W-:Y:S01]  /*0c30*/  IMAD.U32 R6, RZ, RZ, UR9 ;  /* 0x00000009ff067e24 */ /* 0x000fe2000f8e00ff */
[----:B------:R-:W-:-:S02]  /*0c40*/  ISETP.LT.OR P3, PT, R11, 0x21, P0 ;  /* 0x000000210b00780c */ /* 0x000fc40000761670 */
[----:B------:R-:W-:Y:S01]  /*0c50*/  IADD3 R0, R5, UR4, RZ ;  /* 0x0000000405007c10 */ /* 0x000fe2000fffe0ff */
[----:B------:R-:W-:Y:S01]  /*0c60*/  ULDC.64 UR4, c[0x0][0x208] ;  /* 0x0000820000047ab9 */ /* 0x000fe20000000a00 */
[C---:B------:R-:W-:Y:S01]  /*0c70*/  LEA R248, P0, R4.reuse, c[0x0][0x1f0], 0x1 ;  /* 0x00007c0004f87a11 */ /* 0x040fe200078008ff */
[----:B------:R-:W-:Y:S01]  /*0c80*/  USHF.L.U64.HI UR6, UR4, UR16, UR5 ;  /* 0x0000001004067299 */ /* 0x000fe20008010205 */
[----:B------:R-:W-:Y:S01]  /*0c90*/  P2R R7, PR, RZ, 0x4 ;  /* 0x00000004ff077803 */ /* 0x000fe20000000000 */
[----:B------:R-:W-:Y:S01]  /*0ca0*/  USHF.L.U32 UR16, UR4, 0x6, URZ ;  /* 0x0000000604107899 */ /* 0x000fe2000800063f */
[----:B------:R-:W-:Y:S01]  /*0cb0*/  LEA.HI.X R249, R4, c[0x0][0x1f4], R0, 0x1, P0 ;  /* 0x00007d0004f97a11 */ /* 0x000fe200000f0c00 */
[----:B------:R-:W-:Y:S01]  /*0cc0*/  @!P6 IMAD.SHL.U32 R0, R244, 0x10, RZ ;  /* 0x00000010f400e824 */ /* 0x000fe200078e00ff */
[----:B------:R-:W-:Y:S01]  /*0cd0*/  ISETP.NE.AND P0, PT, R7, RZ, PT ;  /* 0x000000ff0700720c */ /* 0x000fe20003f05270 */
[----:B------:R-:W-:Y:S01]  /*0ce0*/  ULDC.64 UR4, c[0x0][0x290] ;  /* 0x0000a40000047ab9 */ /* 0x000fe20000000a00 */
[----:B------:R-:W-:Y:S01]  /*0cf0*/  IADD3 R2, P1, R250, UR9, RZ ;  /* 0x00000009fa027c10 */ /* 0x000fe2000ff3e0ff */
[----:B------:R-:W-:Y:S01]  /*0d00*/  UIMAD UR17, UR11, UR4, URZ ;  /* 0x000000040b1172a4 */ /* 0x000fe2000f8e023f */
[----:B------:R-:W-:Y:S01]  /*0d10*/  IMAD.WIDE.U32 R4, R22, c[0x0][0x288], R24 ;  /* 0x0000a20016047a25 */ /* 0x000fe200078e0018 */
[----:B------:R-:W-:Y:S01]  /*0d20*/  UIMAD.WIDE.U32 UR18, UR10, UR4, URZ ;  /* 0x000000040a1272a5 */ /* 0x000fe2000f8e003f */
[----:B------:R-:W-:Y:S01]  /*0d30*/  IADD3.X R3, R251, UR7, RZ, P1, !PT ;  /* 0x00000007fb037c10 */ /* 0x000fe20008ffe4ff */
[----:B------:R-:W-:Y:S01]  /*0d40*/  UIMAD UR17, UR10, UR5, UR17 ;  /* 0x000000050a1172a4 */ /* 0x000fe2000f8e0211 */
[----:B------:R-:W-:-:S03]  /*0d50*/  IADD3 R6, P2, P1, R6, 0x180, R250 ;  /* 0x0000018006067810 */ /* 0x000fc6000795e0fa */
[----:B------:R-:W-:Y:S01]  /*0d60*/  UIADD3 UR17, UR19, UR17, URZ ;  /* 0x0000001113117290 */ /* 0x000fe2000fffe03f */
[----:B------:R-:W-:Y:S01]  /*0d70*/  IADD3.X R7, RZ, UR7, R251, P2, P1 ;  /* 0x00000007ff077c10 */ /* 0x000fe200097e24fb */
[----:B------:R2:W-:Y:S01]  /*0d80*/  LDGSTS.E.BYPASS.LTC128B.128 [R238+0x11080], [R2.64], !P0 ;  /* 0x1108000002ee7fae */ /* 0x0005e2000c101d4e */
[----:B------:R-:W-:Y:S02]  /*0d90*/  ISETP.GE.AND P1, PT, R10, c[0x0][0x1fc], PT ;  /* 0x00007f000a007a0c */ /* 0x000fe40003f26270 */
[----:B------:R-:W-:Y:S01]  /*0da0*/  ISETP.GE.AND P2, PT, R19, c[0x0][0x1fc], PT ;  /* 0x00007f0013007a0c */ /* 0x000fe20003f46270 */
[----:B------:R2:W-:Y:S01]  /*0db0*/  LDGSTS.E.BYPASS.LTC128B.128 [R238+0x13080], [R2.64+0x80], !P5 ;  /* 0x1308008002ee7fae */ /* 0x0005e2000e901d4e */
[C---:B------:R-:W-:Y:S02]  /*0dc0*/  ISETP.LT.OR P5, PT, R11.reuse, 0x1, P1 ;  /* 0x000000010b00780c */ /* 0x040fe40000fa1670 */
[----:B------:R-:W-:Y:S01]  /*0dd0*/  ISETP.LT.OR P0, PT, R11, 0x1, P2 ;  /* 0x000000010b00780c */ /* 0x000fe20001701670 */
[----:B------:R2:W-:Y:S01]  /*0de0*/  LDGSTS.E.BYPASS.LTC128B.128 [R238+0x15080], [R2.64+0x100], !P3 ;  /* 0x1508010002ee7fae */ /* 0x0005e2000d901d4e */
[----:B------:R-:W-:-:S03]  /*0df0*/  ISETP.GE.AND P3, PT, R13, c[0x0][0x1fc], PT ;  /* 0x00007f000d007a0c */ /* 0x000fc60003f66270 */
[----:B------:R3:W-:Y:S01]  /*0e00*/  LDGSTS.E.BYPASS.LTC128B.128 [R238+0x17080], [R6.64], !P4 ;  /* 0x1708000006ee7fae */ /* 0x0007e2000e101d4e */
[C---:B------:R-:W-:Y:S02]  /*0e10*/  ISETP.LT.OR P4, PT, R11.reuse, 0x1, P3 ;  /* 0x000000010b00780c */ /* 0x040fe40001f81670 */
[----:B------:R-:W-:Y:S01]  /*0e20*/  ISETP.LT.OR P3, PT, R11, 0x21, P3 ;  /* 0x000000210b00780c */ /* 0x000fe20001f61670 */
[----:B------:R4:W-:Y:S04]  /*0e30*/  @!P6 LDGSTS.E.BYPASS.LTC128B.128 [R0+0x20080], [R8.64] ;  /* 0x200800000800efae */ /* 0x0009e8000b901d4e */
[----:B------:R-:W0:Y:S04]  /*0e40*/  LDGDEPBAR ;  /* 0x00000000000079af */ /* 0x000e280000000000 */
[----:B------:R1:W-:Y:S01]  /*0e50*/  LDGSTS.E.BYPASS.LTC128B.128 [R238+0x18080], [R248.64], !P5 ;  /* 0x18080000f8ee7fae */ /* 0x0003e2000e901d4e */
[----:B------:R-:W-:-:S03]  /*0e60*/  ISETP.GE.AND P5, PT, R17, c[0x0][0x1fc], PT ;  /* 0x00007f0011007a0c */ /* 0x000fc60003fa6270 */
[----:B------:R1:W-:Y:S01]  /*0e70*/  LDGSTS.E.BYPASS.LTC128B.128 [R238+0x1a080], [R248.64+0x80], !P4 ;  /* 0x1a080080f8ee7fae */ /* 0x0003e2000e101d4e */
[C---:B------:R-:W-:Y:S02]  /*0e80*/  ISETP.LT.OR P5, PT, R11.reuse, 0x1, P5 ;  /* 0x000000010b00780c */ /* 0x040fe40002fa1670 */
[C---:B------:R-:W-:Y:S01]  /*0e90*/  ISETP.LT.OR P4, PT, R11.reuse, 0x21, P1 ;  /* 0x000000210b00780c */ /* 0x040fe20000f81670 */
[----:B------:R1:W-:Y:S01]  /*0ea0*/  LDGSTS.E.BYPASS.LTC128B.128 [R238+0x1c080], [R248.64+0x100], !P0 ;  /* 0x1c080100f8ee7fae */ /* 0x0003e2000c101d4e */
[----:B------:R-:W-:Y:S02]  /*0eb0*/  ISETP.LT.OR P1, PT, R11, 0x21, P2 ;  /* 0x000000210b00780c */ /* 0x000fe40001721670 */
[----:B--2---:R-:W-:Y:S02]  /*0ec0*/  IADD3 R2, P0, R248, UR16, RZ ;  /* 0x00000010f8027c10 */ /* 0x004fe4000ff1e0ff */
[----:B------:R-:W-:Y:S01]  /*0ed0*/  ISETP.GE.AND P2, PT, R10, c[0x0][0x16c], PT ;  /* 0x00005b000a007a0c */ /* 0x000fe20003f46270 */
[----:B---3--:R-:W-:Y:S01]  /*0ee0*/  IMAD R6, R23, c[0x0][0x288], RZ ;  /* 0x0000a20017067a24 */ /* 0x008fe200078e02ff */
[----:B------:R-:W-:-:S03]  /*0ef0*/  IADD3.X R3, R249, UR6, RZ, P0, !PT ;  /* 0x00000006f9037c10 */ /* 0x000fc600087fe4ff */
[----:B------:R1:W-:Y:S01]  /*0f00*/  LDGSTS.E.BYPASS.LTC128B.128 [R238+0x1e080], [R248.64+0x180], !P5 ;  /* 0x1e080180f8ee7fae */ /* 0x0003e2000e901d4e */
[----:B------:R-:W-:Y:S01]  /*0f10*/  IMAD R6, R22, c[0x0][0x28c], R6 ;  /* 0x0000a30016067a24 */ /* 0x000fe200078e0206 */
[----:B----4-:R-:W-:Y:S02]  /*0f20*/  IADD3 R0, P0, R4, UR18, RZ ;  /* 0x0000001204007c10 */ /* 0x010fe4000ff1e0ff */
[----:B------:R2:W-:Y:S01]  /*0f30*/  LDGSTS.E.BYPASS.LTC128B.128 [R238+0x19080], [R2.64], !P4 ;  /* 0x1908000002ee7fae */ /* 0x0005e2000e101d4e */
[----:B------:R-:W-:Y:S02]  /*0f40*/  ISETP.GE.AND P5, PT, R17, c[0x0][0x1fc], PT ;  /* 0x00007f0011007a0c */ /* 0x000fe40003fa6270 */
[----:B------:R-:W-:Y:S01]  /*0f50*/  IADD3.X R4, R5, UR17, R6, P0, !PT ;  /* 0x0000001105047c10 */ /* 0x000fe200087fe406 */
[----:B------:R2:W-:Y:S01]  /*0f60*/  LDGSTS.E.BYPASS.LTC128B.128 [R238+0x1b080], [R2.64+0x80], !P3 ;  /* 0x1b08008002ee7fae */ /* 0x0005e2000d901d4e */
[C---:B------:R-:W-:Y:S02]  /*0f70*/  LEA R8, P0, R0.reuse, c[0x0][0x280], 0x2 ;  /* 0x0000a00000087a11 */ /* 0x040fe400078010ff */
[----:B------:R-:W-:Y:S01]  /*0f80*/  ISETP.LT.OR P5, PT, R11, 0x21, P5 ;  /* 0x000000210b00780c */ /* 0x000fe20002fa1670 */
[----:B------:R2:W-:Y:S01]  /*0f90*/  LDGSTS.E.BYPASS.LTC128B.128 [R238+0x1d080], [R2.64+0x100], !P1 ;  /* 0x1d08010002ee7fae */ /* 0x0005e2000c901d4e */
[----:B------:R-:W-:-:S02]  /*0fa0*/  LEA.HI.X R9, R0, c[0x0][0x284], R4, 0x2, P0 ;  /* 0x0000a10000097a11 */ /* 0x000fc400000f1404 */
[C---:B------:R-:W-:Y:S02]  /*0fb0*/  ISETP.GE.AND P1, PT, R13.reuse, c[0x0][0x16c], PT ;  /* 0x00005b000d007a0c */ /* 0x040fe40003f26270 */
[----:B------:R-:W-:Y:S02]  /*0fc0*/  ISETP.GE.AND P0, PT, R13, c[0x0][0x1fc], PT ;  /* 0x00007f000d007a0c */ /* 0x000fe40003f06270 */
[----:B------:R-:W-:Y:S02]  /*0fd0*/  SEL R4, RZ, 0xffffffff, P1 ;  /* 0xffffffffff047807 */ /* 0x000fe40000800000 */
[----:B------:R-:W-:Y:S02]  /*0fe0*/  SEL R0, RZ, 0xffffffff, P0 ;  /* 0xffffffffff007807 */ /* 0x000fe40000000000 */
[----:B------:R-:W-:Y:S01]  /*0ff0*/  ISETP.GE.AND P4, PT, R10, c[0x0][0x1fc], PT ;  /* 0x00007f000a007a0c */ /* 0x000fe20003f86270 */
[----:B------:R-:W-:Y:S01]  /*1000*/  IMAD.SHL.U32 R4, R4, 0x2, RZ ;  /* 0x0000000204047824 */ /* 0x000fe200078e00ff */
[----:B------:R-:W-:Y:S01]  /*1010*/  SEL R7, RZ, 0x1, P2 ;  /* 0x00000001ff077807 */ /* 0x000fe20001000000 */
[----:B------:R-:W-:Y:S01]  /*1020*/  IMAD.SHL.U32 R0, R0, 0x2, RZ ;  /* 0x0000000200007824 */ /* 0x000fe200078e00ff */
[----:B------:R-:W-:-:S02]  /*1030*/  SEL R5, RZ, 0x1, P4 ;  /* 0x00000001ff057807 */ /* 0x000fc40002000000 */
[-C--:B------:R-:W-:Y:S02]  /*1040*/  LEA.HI R6, R16, R244.reuse, RZ, 0x2 ;  /* 0x000000f410067211 */ /* 0x080fe400078f10ff */
[----:B------:R-:W-:Y:S02]  /*1050*/  LOP3.LUT R12, R4, 0x2, R7, 0xe2, !PT ;  /* 0x00000002040c7812 */ /* 0x000fe400078ee207 */
[----:B------:R-:W-:Y:S01]  /*1060*/  LOP3.LUT R11, R0, 0x2, R5, 0xe2, !PT ;  /* 0x00000002000b7812 */ /* 0x000fe200078ee205 */
[----:B------:R-:W-:Y:S01]  /*1070*/  @!P6 IMAD.SHL.U32 R5, R244, 0x10, RZ ;  /* 0x00000010f405e824 */ /* 0x000fe200078e00ff */
[--C-:B------:R-:W-:Y:S02]  /*1080*/  SHF.R.S32.HI R7, RZ, 0x2, R6.reuse ;  /* 0x00000002ff077819 */ /* 0x100fe40000011406 */
[----:B------:R-:W-:Y:S01]  /*1090*/  SHF.R.S32.HI R4, RZ, 0x1f, R6 ;  /* 0x0000001fff047819 */ /* 0x000fe20000011406 */
[----:B--2---:R-:W-:Y:S01]  /*10a0*/  IMAD.U32 R2, RZ, RZ, UR16 ;  /* 0x00000010ff027e24 */ /* 0x004fe2000f8e00ff */
[----:B------:R-:W-:-:S02]  /*10b0*/  LEA.HI R0, R16, R244, RZ, 0x5 ;  /* 0x000000f410007211 */ /* 0x000fc400078f28ff */
[----:B------:R-:W-:Y:S02]  /*10c0*/  ISETP.GE.AND P2, PT, R17, c[0x0][0x16c], PT ;  /* 0x00005b0011007a0c */ /* 0x000fe40003f46270 */
[----:B------:R-:W-:Y:S02]  /*10d0*/  IADD3 R2, P1, P0, R2, 0x180, R248 ;  /* 0x0000018002027810 */ /* 0x000fe4000783e0f8 */
[----:B------:R-:W-:Y:S02]  /*10e0*/  ISETP.GE.AND P4, PT, R19, c[0x0][0x16c], PT ;  /* 0x00005b0013007a0c */ /* 0x000fe40003f86270 */
[----:B------:R-:W-:Y:S02]  /*10f0*/  IADD3.X R3, RZ, UR6, R249, P1, P0 ;  /* 0x00000006ff037c10 */ /* 0x000fe40008fe04f9 */
[----:B------:R-:W-:Y:S02]  /*1100*/  ISETP.GE.AND P0, PT, R17, c[0x0][0x1fc], PT ;  /* 0x00007f0011007a0c */ /* 0x000fe40003f06270 */
[----:B------:R-:W-:Y:S01]  /*1110*/  SEL R10, RZ, 0x8, P2 ;  /* 0x00000008ff0a7807 */ /* 0x000fe20001000000 */
[----:B------:R2:W-:Y:S01]  /*1120*/  LDGSTS.E.BYPASS.LTC128B.128 [R238+0x1f080], [R2.64], !P5 ;  /* 0x1f08000002ee7fae */ /* 0x0005e2000e901d4e */
[----:B------:R-:W-:-:S03]  /*1130*/  ISETP.GE.AND P3, PT, R19, c[0x0][0x1fc], PT ;  /* 0x00007f0013007a0c */ /* 0x000fc60003f66270 */
[----:B------:R3:W-:Y:S04]  /*1140*/  @!P6 LDGSTS.E.BYPASS.LTC128B.128 [R5+0x20180], [R8.64] ;  /* 0x201800000805efae */ /* 0x0007e8000b901d4e */
[----:B------:R-:W0:Y:S01]  /*1150*/  LDGDEPBAR ;  /* 0x00000000000079af */ /* 0x000e220000000000 */
[----:B--2---:R-:W-:Y:S02]  /*1160*/  LEA.HI R2, R4, R7, RZ, 0x3 ;  /* 0x0000000704027211 */ /* 0x004fe400078f18ff */
[----:B------:R-:W-:Y:S02]  /*1170*/  SHF.R.S32.HI R4, RZ, 0x5, R0 ;  /* 0x00000005ff047819 */ /* 0x000fe40000011400 */
[----:B---3--:R-:W-:Y:S02]  /*1180*/  SEL R9, RZ, 0x8, P0 ;  /* 0x00000008ff097807 */ /* 0x008fe40000000000 */
[----:B------:R-:W-:-:S02]  /*1190*/  ISETP.LT.AND P0, PT, RZ, c[0x0][0x168], PT ;  /* 0x00005a00ff007a0c */ /* 0x000fc40003f01270 */
[----:B------:R-:W-:Y:S02]  /*11a0*/  LEA.HI R3, R0, R4, RZ, 0x1 ;  /* 0x0000000400037211 */ /* 0x000fe400078f08ff */
[----:B------:R-:W-:Y:S02]  /*11b0*/  LOP3.LUT R5, R2, 0xfffffff8, RZ, 0xc0, !PT ;  /* 0xfffffff802057812 */ /* 0x000fe400078ec0ff */
[----:B------:R-:W-:Y:S02]  /*11c0*/  SEL R2, RZ, 0x4, P4 ;  /* 0x00000004ff027807 */ /* 0x000fe40002000000 */
[----:B------:R-:W-:Y:S01]  /*11d0*/  LOP3.LUT R3, R3, 0xfffffffe, RZ, 0xc0, !PT ;  /* 0xfffffffe03037812 */ /* 0x000fe200078ec0ff */
[----:B------:R-:W-:Y:S01]  /*11e0*/  IMAD.IADD R252, R7, 0x1, -R5 ;  /* 0x0000000107fc7824 */ /* 0x000fe200078e0a05 */
[----:B------:R-:W-:Y:S02]  /*11f0*/  LOP3.LUT R242, R10, R12, R2, 0xfe, !PT ;  /* 0x0000000c0af27212 */ /* 0x000fe400078efe02 */
[----:B------:R-:W-:-:S02]  /*1200*/  LOP3.LUT R5, R6, 0x7ffffffc, RZ, 0xc0, !PT ;  /* 0x7ffffffc06057812 */ /* 0x000fc400078ec0ff */
[----:B------:R-:W-:Y:S01]  /*1210*/  LOP3.LUT R2, R0, 0xffffffe0, RZ, 0xc0, !PT ;  /* 0xffffffe000027812 */ /* 0x000fe200078ec0ff */
[----:B------:R-:W-:Y:S01]  /*1220*/  IMAD.IADD R0, R4, 0x1, -R3 ;  /* 0x0000000104007824 */ /* 0x000fe200078e0a03 */
[----:B------:R-:W-:Y:S01]  /*1230*/  SEL R8, RZ, 0x4, P3 ;  /* 0x00000004ff087807 */ /* 0x000fe20001800000 */
[C---:B------:R-:W-:Y:S02]  /*1240*/  IMAD.IADD R17, R244.reuse, 0x1, -R5 ;  /* 0x00000001f4117824 */ /* 0x040fe400078e0a05 */
[----:B------:R-:W-:Y:S01]  /*1250*/  IMAD.IADD R6, R244, 0x1, -R2 ;  /* 0x00000001f4067824 */ /* 0x000fe200078e0a02 */
[----:B------:R-:W-:Y:S01]  /*1260*/  LOP3.LUT R241, R9, R11, R8, 0xfe, !PT ;  /* 0x0000000b09f17212 */ /* 0x000fe200078efe08 */
[----:B------:R-:W-:Y:S01]  /*1270*/  IMAD.SHL.U32 R19, R0, 0x400, RZ ;  /* 0x0000040000137824 */ /* 0x000fe200078e00ff */
[----:B------:R-:W-:Y:S05]  /*1280*/  @P0 BRA `(.L_x_559) ;  /* 0x0000041000000947 */ /* 0x000fea0003800000 */
[----:B-1----:R-:W-:Y:S01]  /*1290*/  CS2R R158, SRZ ;  /* 0x00000000009e7805 */ /* 0x002fe2000001ff00 */
        /* <DEDUP_REMOVED lines=64> */
.L_x_559:
[----:B-1----:R-:W-:Y:S01]  /*16a0*/  IMAD.SHL.U32 R3, R20, 0x40, RZ ;  /* 0x0000004014037824 */ /* 0x002fe200078e00ff */
[----:B------:R-:W-:Y:S01]  /*16b0*/  SHF.R.S32.HI R2, RZ, 0x1f, R4 ;  /* 0x0000001fff027819 */ /* 0x000fe20000011404 */
[----:B------:R-:W-:Y:S01]  /*16c0*/  IMAD.SHL.U32 R5, R0, 0x10, RZ ;  /* 0x0000001000057824 */ /* 0x000fe200078e00ff */
[----:B------:R-:W-:Y:S01]  /*16d0*/  SHF.R.S32.HI R245, RZ, 0x1f, R244 ;  /* 0x0000001ffff57819 */ /* 0x000fe200000114f4 */
[----:B------:R-:W-:Y:S01]  /*16e0*/  IMAD.SHL.U32 R0, R246, 0x8, RZ ;  /* 0x00000008f6007824 */ /* 0x000fe200078e00ff */
[----:B------:R-:W-:Y:S01]  /*16f0*/  LOP3.LUT R8, R3, 0x1c0, RZ, 0xc0, !PT ;  /* 0x000001c003087812 */ /* 0x000fe200078ec0ff */
[----:B------:R-:W-:Y:S01]  /*1700*/  IMAD R11, R23, c[0x0][0x238], RZ ;  /* 0x00008e00170b7a24 */ /* 0x000fe200078e02ff */
[----:B------:R-:W-:Y:S01]  /*1710*/  SHF.R.S32.HI R3, RZ, 0x1f, R6 ;  /* 0x0000001fff037819 */ /* 0x000fe20000011406 */
[----:B------:R-:W-:Y:S01]  /*1720*/  IMAD.WIDE.U32 R12, R22, c[0x0][0x238], R244 ;  /* 0x00008e00160c7a25 */ /* 0x000fe200078e00f4 */
[----:B------:R-:W-:Y:S01]  /*1730*/  LEA.HI R2, R2, R4, RZ, 0x2 ;  /* 0x0000000402027211 */ /* 0x000fe200078f10ff */
[----:B------:R-:W-:Y:S01]  /*1740*/  ULDC.64 UR4, c[0x0][0x240] ;  /* 0x0000900000047ab9 */ /* 0x000fe20000000a00 */
[----:B------:R-:W-:Y:S01]  /*1750*/  LEA.HI R10, R3, R6, RZ, 0x2 ;  /* 0x00000006030a7211 */ /* 0x000fe200078f10ff */
[----:B------:R-:W-:Y:S01]  /*1760*/  IMAD R11, R22, c[0x0][0x23c], R11 ;  /* 0x00008f00160b7a24 */ /* 0x000fe200078e020b */
[----:B------:R-:W-:Y:S01]  /*1770*/  LOP3.LUT R0, R0, 0x8, RZ, 0xc0, !PT ;  /* 0x0000000800007812 */ /* 0x000fe200078ec0ff */
[----:B------:R-:W-:Y:S01]  /*1780*/  UIMAD UR4, UR11, UR4, URZ ;  /* 0x000000040b0472a4 */ /* 0x000fe2000f8e023f */
[--C-:B------:R-:W-:Y:S01]  /*1790*/  SHF.R.U32.HI R7, RZ, 0x3, R8.reuse ;  /* 0x00000003ff077819 */ /* 0x100fe20000011608 */
[----:B------:R-:W-:Y:S01]  /*17a0*/  CS2R R162, SRZ ;  /* 0x0000000000a27805 */ /* 0x000fe2000001ff00 */
[----:B------:R-:W-:Y:S01]  /*17b0*/  LOP3.LUT R5, R8, 0x10, R5, 0xf8, !PT ;  /* 0x0000001008057812 */ /* 0x000fe200078ef805 */
[----:B------:R-:W-:Y:S01]  /*17c0*/  UIMAD UR5, UR10, UR5, UR4 ;  /* 0x000000050a0572a4 */ /* 0x000fe2000f8e0204 */
[----:B------:R-:W-:Y:S01]  /*17d0*/  LOP3.LUT R2, R2, 0xfffffffc, RZ, 0xc0, !PT ;  /* 0xfffffffc02027812 */ /* 0x000fe200078ec0ff */
[----:B------:R-:W-:Y:S01]  /*17e0*/  ULDC UR11, c[0x0][0x168] ;  /* 0x00005a00000b7ab9 */ /* 0x000fe20000000800 */
[----:B------:R-:W-:Y:S01]  /*17f0*/  LOP3.LUT R3, R10, 0xfffffffc, RZ, 0xc0, !PT ;  /* 0xfffffffc0a037812 */ /* 0x000fe200078ec0ff */
[----:B------:R-:W-:Y:S01]  /*1800*/  UIADD3 UR11, UR11, 0x3f, URZ ;  /* 0x0000003f0b0b7890 */ /* 0x000fe2000fffe03f */
[C---:B------:R-:W-:Y:S01]  /*1810*/  LOP3.LUT R15, R7.reuse, R0, R8, 0x1e, !PT ;  /* 0x00000000070f7212 */ /* 0x040fe200078e1e08 */
[----:B------:R-:W-:Y:S01]  /*1820*/  IMAD.IADD R229, R4, 0x1, -R2 ;  /* 0x0000000104e57824 */ /* 0x000fe200078e0a02 */
[----:B------:R-:W-:Y:S01]  /*1830*/  LOP3.LUT R227, R7, R5, R0, 0x1e, !PT ;  /* 0x0000000507e37212 */ /* 0x000fe200078e1e00 */
[----:B------:R-:W-:Y:S01]  /*1840*/  IMAD.SHL.U32 R5, R252, 0x40, RZ ;  /* 0x00000040fc057824 */ /* 0x000fe200078e00ff */
[-C--:B------:R-:W-:Y:S01]  /*1850*/  LEA.HI R0, R16, R244.reuse, RZ, 0x4 ;  /* 0x000000f410007211 */ /* 0x080fe200078f20ff */
[----:B------:R-:W-:Y:S01]  /*1860*/  IMAD.IADD R14, R6, 0x1, -R3 ;  /* 0x00000001060e7824 */ /* 0x000fe200078e0a03 */
[----:B------:R-:W-:Y:S01]  /*1870*/  LEA.HI R2, R16, R244, RZ, 0x7 ;  /* 0x000000f410027211 */ /* 0x000fe200078f38ff */
[----:B------:R-:W-:Y:S01]  /*1880*/  USHF.R.S32.HI UR4, URZ, 0x1f, UR11 ;  /* 0x0000001f3f047899 */ /* 0x000fe2000801140b */
[----:B------:R-:W-:Y:S01]  /*1890*/  SHF.R.S32.HI R6, RZ, 0x4, R0 ;  /* 0x00000004ff067819 */ /* 0x000fe20000011400 */
[----:B------:R-:W-:Y:S01]  /*18a0*/  CS2R R160, SRZ ;  /* 0x0000000000a07805 */ /* 0x000fe2000001ff00 */
[----:B------:R-:W-:Y:S01]  /*18b0*/  SHF.R.S32.HI R4, RZ, 0x7, R2 ;  /* 0x00000007ff047819 */ /* 0x000fe20000011402 */
[----:B------:R-:W-:Y:S01]  /*18c0*/  ULEA.HI UR4, UR4, UR11, URZ, 0x6 ;  /* 0x0000000b04047291 */ /* 0x000fe2000f8f303f */
[----:B------:R-:W-:Y:S01]  /*18d0*/  LOP3.LUT R3, R5, 0x1c0, RZ, 0xc0, !PT ;  /* 0x000001c005037812 */ /* 0x000fe200078ec0ff */
[----:B------:R-:W-:Y:S01]  /*18e0*/  CS2R R158, SRZ ;  /* 0x00000000009e7805 */ /* 0x000fe2000001ff00 */
[C---:B------:R-:W-:Y:S01]  /*18f0*/  LOP3.LUT R7, R0.reuse, 0xfffffff0, RZ, 0xc0, !PT ;  /* 0xfffffff000077812 */ /* 0x040fe200078ec0ff */
[----:B------:R-:W-:Y:S01]  /*1900*/  CS2R R156, SRZ ;  /* 0x00000000009c7805 */ /* 0x000fe2000001ff00 */
[----:B------:R-:W-:Y:S01]  /*1910*/  LEA.HI R5, R0, R6, RZ, 0x1 ;  /* 0x0000000600057211 */ /* 0x000fe200078f08ff */
[----:B------:R-:W-:Y:S01]  /*1920*/  CS2R R154, SRZ ;  /* 0x00000000009a7805 */ /* 0x000fe2000001ff00 */
[----:B------:R-:W-:Y:S01]  /*1930*/  LEA.HI R0, R2, R4, RZ, 0x1 ;  /* 0x0000000402007211 */ /* 0x000fe200078f08ff */
[----:B------:R-:W-:Y:S01]  /*1940*/  IMAD.SHL.U32 R2, R4, 0x8, RZ ;  /* 0x0000000804027824 */ /* 0x000fe200078e00ff */
[----:B------:R-:W-:Y:S01]  /*1950*/  LOP3.LUT R9, R5, 0xfffffffe, RZ, 0xc0, !PT ;  /* 0xfffffffe05097812 */ /* 0x000fe200078ec0ff */
[----:B------:R-:W-:Y:S01]  /*1960*/  IMAD.IADD R7, R244, 0x1, -R7 ;  /* 0x00000001f4077824 */ /* 0x000fe200078e0a07 */
[----:B------:R-:W-:Y:S01]  /*1970*/  LOP3.LUT R8, R0, 0xfffffffe, RZ, 0xc0, !PT ;  /* 0xfffffffe00087812 */ /* 0x000fe200078ec0ff */
[----:B------:R-:W-:Y:S01]  /*1980*/  CS2R R152, SRZ ;  /* 0x0000000000987805 */ /* 0x000fe2000001ff00 */
[----:B------:R-:W-:Y:S01]  /*1990*/  LOP3.LUT R5, R3, 0x8, R2, 0xf8, !PT ;  /* 0x0000000803057812 */ /* 0x000fe200078ef802 */
[----:B------:R-:W-:Y:S01]  /*19a0*/  IMAD.IADD R0, R6, 0x1, -R9 ;  /* 0x0000000106007824 */ /* 0x000fe200078e0a09 */
[----:B------:R-:W-:Y:S01]  /*19b0*/  SHF.R.U32.HI R2, RZ, 0x3, R3 ;  /* 0x00000003ff027819 */ /* 0x000fe20000011603 */
[----:B------:R-:W-:Y:S01]  /*19c0*/  IMAD.IADD R3, R13, 0x1, R11 ;  /* 0x000000010d037824 */ /* 0x000fe200078e020b */
[----:B------:R-:W-:Y:S01]  /*19d0*/  SHF.R.S32.HI R6, RZ, 0x1f, R7 ;  /* 0x0000001fff067819 */ /* 0x000fe20000011407 */
[----:B------:R-:W-:Y:S01]  /*19e0*/  IMAD.IADD R8, R4, 0x1, -R8 ;  /* 0x0000000104087824 */ /* 0x000fe200078e0a08 */
[----:B------:R-:W-:Y:S01]  /*19f0*/  LOP3.LUT R9, R5, R2, RZ, 0x3c, !PT ;  /* 0x0000000205097212 */ /* 0x000fe200078e3cff */
[----:B------:R-:W-:Y:S01]  /*1a00*/  IMAD.MOV.U32 R2, RZ, RZ, R12 ;  /* 0x000000ffff027224 */ /* 0x000fe200078e000c */
[----:B------:R-:W-:Y:S01]  /*1a10*/  SHF.R.U32.HI R5, RZ, 0x2, R10 ;  /* 0x00000002ff057819 */ /* 0x000fe2000001160a */
[----:B------:R-:W-:Y:S01]  /*1a20*/  IMAD.U32 R10, RZ, RZ, UR10 ;  /* 0x0000000aff0a7e24 */ /* 0x000fe2000f8e00ff */
[----:B------:R-:W-:Y:S01]  /*1a30*/  LEA.HI R6, R6, R7, RZ, 0x3 ;  /* 0x0000000706067211 */ /* 0x000fe200078f18ff */
[----:B------:R-:W-:Y:S01]  /*1a40*/  IMAD R4, R0, 0x2, R4 ;  /* 0x0000000200047824 */ /* 0x000fe200078e0204 */
[----:B------:R-:W-:Y:S01]  /*1a50*/  R2P PR, R20, 0x6 ;  /* 0x0000000614007804 */ /* 0x000fe20000000000 */
[C---:B------:R-:W-:Y:S01]  /*1a60*/  IMAD R243, R229.reuse, 0x10, R5 ;  /* 0x00000010e5f37824 */ /* 0x040fe200078e0205 */
[----:B------:R-:W-:Y:S01]  /*1a70*/  LOP3.LUT R5, R6, 0xfffffff8, RZ, 0xc0, !PT ;  /* 0xfffffff806057812 */ /* 0x000fe200078ec0ff */
[----:B------:R-:W-:Y:S01]  /*1a80*/  IMAD.SHL.U32 R229, R229, 0x400, RZ ;  /* 0x00000400e5e57824 */ /* 0x000fe200078e00ff */
[----:B------:R-:W-:Y:S01]  /*1a90*/  LOP3.LUT R239, R239, 0xffffff7f, RZ, 0xc0, !PT ;  /* 0xffffff7fefef7812 */ /* 0x000fe200078ec0ff */
[----:B------:R-:W-:Y:S01]  /*1aa0*/  IMAD.WIDE.U32 R24, R10, c[0x0][0x240], R2 ;  /* 0x000090000a187a25 */ /* 0x000fe200078e0002 */
[----:B------:R-:W-:Y:S01]  /*1ab0*/  CS2R R150, SRZ ;  /* 0x0000000000967805 */ /* 0x000fe2000001ff00 */
[----:B------:R-:W-:Y:S01]  /*1ac0*/  CS2R R148, SRZ ;  /* 0x0000000000947805 */ /* 0x000fe2000001ff00 */
[----:B------:R-:W-:Y:S01]  /*1ad0*/  CS2R R146, SRZ ;  /* 0x0000000000927805 */ /* 0x000fe2000001ff00 */
[----:B------:R-:W-:Y:S01]  /*1ae0*/  IMAD.IADD R7, R7, 0x1, -R5 ;  /* 0x0000000107077824 */ /* 0x000fe200078e0a05 */
[----:B------:R1:W-:Y:S01]  /*1af0*/  STL.64 [R1+0x8], R24 ;  /* 0x0000081801007387 */ /* 0x0003e20000100a00 */
[----:B------:R-:W-:Y:S01]  /*1b00*/  IMAD.U32 R2, R4, 0x200, R15 ;  /* 0x0000020004027824 */ /* 0x000fe200078e000f */
[----:B------:R-:W-:Y:S01]  /*1b10*/  CS2R R144, SRZ ;  /* 0x0000000000907805 */ /* 0x000fe2000001ff00 */
[----:B------:R-:W-:Y:S01]  /*1b20*/  IMAD R3, R17, 0x2, R229 ;  /* 0x0000000211037824 */ /* 0x000fe200078e02e5 */
[C---:B------:R-:W-:Y:S01]  /*1b30*/  LOP3.LUT P0, RZ, R7.reuse, 0x4, RZ, 0xc0, !PT ;  /* 0x0000000407ff7812 */ /* 0x040fe2000780c0ff */
[----:B------:R-:W-:Y:S01]  /*1b40*/  IMAD.SHL.U32 R4, R0, 0x20, RZ ;  /* 0x0000002000047824 */ /* 0x000fe200078e00ff */
[C---:B------:R-:W-:Y:S01]  /*1b50*/  LOP3.LUT P3, RZ, R7.reuse, 0x2, RZ, 0xc0, !PT ;  /* 0x0000000207ff7812 */ /* 0x040fe2000786c0ff */
[----:B------:R-:W-:Y:S01]  /*1b60*/  IMAD.SHL.U32 R5, R7, 0x40, RZ ;  /* 0x0000004007057824 */ /* 0x000fe200078e00ff */
[----:B------:R-:W-:Y:S01]  /*1b70*/  CS2R R142, SRZ ;  /* 0x00000000008e7805 */ /* 0x000fe2000001ff00 */
[----:B------:R-:W-:Y:S01]  /*1b80*/  IMAD.IADD R9, R9, 0x1, R3 ;  /* 0x0000000109097824 */ /* 0x000fe200078e0203 */
[----:B------:R-:W-:Y:S01]  /*1b90*/  LOP3.LUT R4, R4, 0x20, RZ, 0xc0, !PT ;  /* 0x0000002004047812 */ /* 0x000fe200078ec0ff */
[C---:B------:R-:W-:Y:S01]  /*1ba0*/  IMAD R227, R0.reuse, 0x200, R227 ;  /* 0x0000020000e37824 */ /* 0x040fe200078e02e3 */
[----:B------:R-:W-:Y:S01]  /*1bb0*/  CS2R R140, SRZ ;  /* 0x00000000008c7805 */ /* 0x000fe2000001ff00 */
[----:B------:R-:W-:Y:S01]  /*1bc0*/  IMAD.SHL.U32 R3, R0, 0x8, RZ ;  /* 0x0000000800037824 */ /* 0x000fe200078e00ff */
[----:B------:R-:W-:Y:S01]  /*1bd0*/  LOP3.LUT R0, R5, 0x1c0, RZ, 0xc0, !PT ;  /* 0x000001c005007812 */ /* 0x000fe200078ec0ff */
[----:B------:R-:W-:Y:S01]  /*1be0*/  IMAD R8, R8, -0x8, R21 ;  /* 0xfffffff808087824 */ /* 0x000fe200078e0215 */
[----:B------:R-:W-:Y:S01]  /*1bf0*/  LOP3.LUT R5, R4, 0x18, R18, 0xf8, !PT ;  /* 0x0000001804057812 */ /* 0x000fe200078ef812 */
[----:B------:R-:W-:Y:S01]  /*1c00*/  IMAD.SHL.U32 R4, R6, 0x40, RZ ;  /* 0x0000004006047824 */ /* 0x000fe200078e00ff */
[----:B------:R-:W-:Y:S01]  /*1c10*/  LOP3.LUT R232, R0, 0x8, R3, 0xf8, !PT ;  /* 0x0000000800e87812 */ /* 0x000fe200078ef803 */
[----:B------:R-:W-:Y:S01]  /*1c20*/  IMAD R8, R14, -0x2, R8 ;  /* 0xfffffffe0e087824 */ /* 0x000fe200078e0208 */
[--C-:B------:R-:W-:Y:S01]  /*1c30*/  SHF.R.U32.HI R3, RZ, 0x3, R0.reuse ;  /* 0x00000003ff037819 */ /* 0x100fe20000011600 */
[----:B------:R-:W-:Y:S01]  /*1c40*/  IMAD.SHL.U32 R2, R2, 0x2, RZ ;  /* 0x0000000202027824 */ /* 0x000fe200078e00ff */
[----:B------:R-:W-:Y:S01]  /*1c50*/  LOP3.LUT R4, R4, 0xfffffe00, RZ, 0xc0, !PT ;  /* 0xfffffe0004047812 */ /* 0x000fe200078ec0ff */
[----:B------:R-:W-:Y:S01]  /*1c60*/  IMAD.SHL.U32 R230, R227, 0x2, RZ ;  /* 0x00000002e3e67824 */ /* 0x000fe200078e00ff */
[----:B------:R-:W-:Y:S01]  /*1c70*/  LOP3.LUT R232, R232, R3, RZ, 0x3c, !PT ;  /* 0x00000003e8e87212 */ /* 0x000fe200078e3cff */
[----:B------:R-:W-:Y:S01]  /*1c80*/  CS2R R138, SRZ ;  /* 0x00000000008a7805 */ /* 0x000fe2000001ff00 */
[----:B------:R-:W-:Y:S01]  /*1c90*/  LOP3.LUT R0, R3, R5, R0, 0x1e, !PT ;  /* 0x0000000503007212 */ /* 0x000fe200078e1e00 */
[----:B------:R-:W-:Y:S01]  /*1ca0*/  IMAD.MOV.U32 R5, RZ, RZ, 0x20 ;  /* 0x00000020ff057424 */ /* 0x000fe200078e00ff */
[CC--:B------:R-:W-:Y:S01]  /*1cb0*/  IADD3 R229, R232.reuse, R4.reuse, R229 ;  /* 0x00000004e8e57210 */ /* 0x0c0fe20007ffe0e5 */
[----:B------:R-:W-:Y:S01]  /*1cc0*/  CS2R R136, SRZ ;  /* 0x0000000000887805 */ /* 0x000fe2000001ff00 */
[-C--:B------:R-:W-:Y:S01]  /*1cd0*/  IADD3 R232, R232, R4.reuse, R19 ;  /* 0x00000004e8e87210 */ /* 0x080fe20007ffe013 */
[----:B------:R-:W-:Y:S01]  /*1ce0*/  CS2R R134, SRZ ;  /* 0x0000000000867805 */ /* 0x000fe2000001ff00 */
[----:B------:R-:W-:Y:S01]  /*1cf0*/  LOP3.LUT R0, R0, R4, RZ, 0xfc, !PT ;  /* 0x0000000400007212 */ /* 0x000fe200078efcff */
[----:B------:R-:W-:Y:S01]  /*1d00*/  IMAD.MOV.U32 R4, RZ, RZ, 0x40 ;  /* 0x00000040ff047424 */ /* 0x000fe200078e00ff */
[----:B------:R-:W-:Y:S01]  /*1d10*/  SEL R3, R5, 0xffffffe0, !P1 ;  /* 0xffffffe005037807 */ /* 0x000fe20004800000 */
[----:B------:R-:W-:Y:S01]  /*1d20*/  IMAD.SHL.U32 R231, R229, 0x2, RZ ;  /* 0x00000002e5e77824 */ /* 0x000fe200078e00ff */
[----:B------:R-:W-:Y:S01]  /*1d30*/  ISETP.GT.AND P1, PT, R8, 0x1, PT ;  /* 0x000000010800780c */ /* 0x000fe20003f24270 */
[----:B------:R-:W-:Y:S01]  /*1d40*/  CS2R R132, SRZ ;  /* 0x0000000000847805 */ /* 0x000fe2000001ff00 */
[----:B------:R-:W-:Y:S01]  /*1d50*/  SEL R224, R4, 0xffffffc0, !P2 ;  /* 0xffffffc004e07807 */ /* 0x000fe20005000000 */
[----:B------:R-:W-:Y:S01]  /*1d60*/  IMAD.IADD R3, R2, 0x1, R3 ;  /* 0x0000000102037824 */ /* 0x000fe200078e0203 */
[----:B------:R-:W-:Y:S01]  /*1d70*/  ISETP.GT.AND P2, PT, R8, RZ, PT ;  /* 0x000000ff0800720c */ /* 0x000fe20003f44270 */
[----:B------:R-:W-:Y:S01]  /*1d80*/  CS2R R130, SRZ ;  /* 0x0000000000827805 */ /* 0x000fe2000001ff00 */
[----:B------:R-:W-:Y:S01]  /*1d90*/  SEL R4, R4, 0xffffffc0, !P0 ;  /* 0xffffffc004047807 */ /* 0x000fe20004000000 */
[--C-:B------:R-:W-:Y:S01]  /*1da0*/  IMAD R227, R227, 0x2, R224.reuse ;  /* 0x00000002e3e37824 */ /* 0x100fe200078e02e0 */
[----:B------:R-:W-:Y:S01]  /*1db0*/  ISETP.GT.AND P0, PT, R8, 0x10, PT ;  /* 0x000000100800780c */ /* 0x000fe20003f04270 */
[----:B------:R-:W-:Y:S01]  /*1dc0*/  IMAD.IADD R225, R2, 0x1, R224 ;  /* 0x0000000102e17824 */ /* 0x000fe200078e02e0 */
[----:B------:R-:W-:Y:S01]  /*1dd0*/  IADD3 R6, R25, UR5, RZ ;  /* 0x0000000519067c10 */ /* 0x000fe2000fffe0ff */
[----:B------:R-:W-:Y:S01]  /*1de0*/  CS2R R128, SRZ ;  /* 0x0000000000807805 */ /* 0x000fe2000001ff00 */
[----:B------:R-:W-:Y:S01]  /*1df0*/  SEL R5, R5, 0xffffffe0, !P3 ;  /* 0xffffffe005057807 */ /* 0x000fe20005800000 */
[----:B------:R-:W-:Y:S01]  /*1e00*/  CS2R R126, SRZ ;  /* 0x00000000007e7805 */ /* 0x000fe2000001ff00 */
[----:B------:R-:W-:Y:S01]  /*1e10*/  LEA R232, R232, 0x22280, 0x1 ;  /* 0x00022280e8e87811 */ /* 0x000fe200078e08ff */
[----:B------:R1:W-:Y:S01]  /*1e20*/  STL [R1+0x10], R6 ;  /* 0x0000100601007387 */ /* 0x0003e20000100800 */
[----:B------:R-:W-:Y:S01]  /*1e30*/  CS2R R124, SRZ ;  /* 0x00000000007c7805 */ /* 0x000fe2000001ff00 */
[----:B------:R-:W-:Y:S01]  /*1e40*/  @P2 LOP3.LUT R239, R239, 0x80, RZ, 0xfc, !PT ;  /* 0x00000080efef2812 */ /* 0x000fe200078efcff */
[----:B------:R-:W-:Y:S01]  /*1e50*/  IMAD R226, R229, 0x2, R5 ;  /* 0x00000002e5e27824 */ /* 0x000fe200078e0205 */
[C---:B------:R-:W-:Y:S01]  /*1e60*/  ISETP.GT.AND P2, PT, R8.reuse, 0x11, PT ;  /* 0x000000110800780c */ /* 0x040fe20003f44270 */
[----:B------:R-:W-:Y:S01]  /*1e70*/  IMAD.IADD R233, R5, 0x1, R232 ;  /* 0x0000000105e97824 */ /* 0x000fe200078e02e8 */
[----:B------:R-:W-:Y:S01]  /*1e80*/  LOP3.LUT R239, R239, 0xffffffbf, RZ, 0xc0, !PT ;  /* 0xffffffbfefef7812 */ /* 0x000fe200078ec0ff */
[----:B------:R-:W-:Y:S01]  /*1e90*/  CS2R R122, SRZ ;  /* 0x00000000007a7805 */ /* 0x000fe2000001ff00 */
[----:B------:R-:W-:Y:S01]  /*1ea0*/  CS2R R120, SRZ ;  /* 0x0000000000787805 */ /* 0x000fe2000001ff00 */
[----:B------:R-:W-:Y:S01]  /*1eb0*/  CS2R R118, SRZ ;  /* 0x0000000000767805 */ /* 0x000fe2000001ff00 */
[----:B------:R-:W-:Y:S01]  /*1ec0*/  @P1 LOP3.LUT R239, R239, 0x40, RZ, 0xfc, !PT ;  /* 0x00000040efef1812 */ /* 0x000fe200078efcff */
[----:B------:R-:W-:Y:S01]  /*1ed0*/  CS2R R116, SRZ ;  /* 0x0000000000747805 */ /* 0x000fe2000001ff00 */
[C---:B------:R-:W-:Y:S01]  /*1ee0*/  ISETP.GT.AND P1, PT, R8.reuse, 0x20, PT ;  /* 0x000000200800780c */ /* 0x040fe20003f24270 */
[----:B------:R-:W-:Y:S01]  /*1ef0*/  CS2R R114, SRZ ;  /* 0x0000000000727805 */ /* 0x000fe2000001ff00 */
        /* <DEDUP_REMOVED lines=14> */
[----:B------:R-:W-:Y:S01]  /*1fe0*/  CS2R R94, SRZ ;  /* 0x00000000005e7805 */ /* 0x000fe2000001ff00 */
        /* <DEDUP_REMOVED lines=15> */
[----:B------:R-:W-:Y:S01]  /*20e0*/  ISETP.GT.AND P0, PT, R8, 0x31, PT ;  /* 0x000000310800780c */ /* 0x000fe20003f04270 */
[----:B------:R-:W-:Y:S01]  /*20f0*/  CS2R R72, SRZ ;  /* 0x0000000000487805 */ /* 0x000fe2000001ff00 */
[----:B------:R-:W-:Y:S01]  /*2100*/  LOP3.LUT R239, R239, 0xfffffffe, RZ, 0xc0, !PT ;  /* 0xfffffffeefef7812 */ /* 0x000fe200078ec0ff */
        /* <DEDUP_REMOVED lines=20> */
[----:B------:R-:W-:Y:S01]  /*2250*/  LEA R240, R9, 0x20280, 0x1 ;  /* 0x0002028009f07811 */ /* 0x000fe200078e08ff */
[----:B------:R-:W-:Y:S01]  /*2260*/  IMAD.IADD R224, R224, 0x1, R3 ;  /* 0x00000001e0e07824 */ /* 0x000fe200078e0203 */
[----:B------:R-:W-:Y:S01]  /*2270*/  @P0 LOP3.LUT R239, R239, 0x1, RZ, 0xfc, !PT ;  /* 0x00000001efef0812 */ /* 0x000fe200078efcff */
[----:B------:R-:W-:Y:S01]  /*2280*/  IMAD.SHL.U32 R0, R0, 0x2, RZ ;  /* 0x0000000200007824 */ /* 0x000fe200078e00ff */
[----:B------:R-:W-:Y:S01]  /*2290*/  USHF.R.S32.HI UR20, URZ, 0x6, UR4 ;  /* 0x000000063f147899 */ /* 0x000fe20008011404 */
[----:B------:R-:W-:Y:S01]  /*22a0*/  IMAD R229, R229, 0x2, R4 ;  /* 0x00000002e5e57824 */ /* 0x000fe200078e0204 */
[----:B------:R-:W-:Y:S01]  /*22b0*/  UMOV UR11, URZ ;  /* 0x0000003f000b7c82 */ /* 0x000fe20008000000 */
[----:B------:R-:W-:-:S02]  /*22c0*/  IMAD.IADD R228, R4, 0x1, R226 ;  /* 0x0000000104e47824 */ /* 0x000fc400078e02e2 */
[C---:B------:R-:W-:Y:S02]  /*22d0*/  IMAD.IADD R235, R4.reuse, 0x1, R232 ;  /* 0x0000000104eb7824 */ /* 0x040fe400078e02e8 */
[----:B-1----:R-:W-:Y:S02]  /*22e0*/  IMAD.IADD R234, R4, 0x1, R233 ;  /* 0x0000000104ea7824 */ /* 0x002fe400078e02e9 */
.L_x_563:
[----:B------:R-:W-:Y:S04]  /*22f0*/  DEPBAR.LE SB0, 0x0 ;  /* 0x000080000000791a */ /* 0x000fe80000000000 */
[----:B------:R-:W-:Y:S01]  /*2300*/  BAR.SYNC.DEFER_BLOCKING 0x0 ;  /* 0x0000000000007b1d */ /* 0x000fe20000010000 */
[C---:B------:R-:W-:Y:S01]  /*2310*/  LOP3.LUT P3, RZ, R239.reuse, 0x80, RZ, 0xc0, !PT ;  /* 0x00000080efff7812 */ /* 0x040fe2000786c0ff */
[----:B------:R-:W-:Y:S01]  /*2320*/  UIADD3 UR21, UR11, 0x1, URZ ;  /* 0x000000010b157890 */ /* 0x000fe2000fffe03f */
[C---:B------:R-:W-:Y:S02]  /*2330*/  LOP3.LUT P0, RZ, R239.reuse, 0x40, RZ, 0xc0, !PT ;  /* 0x00000040efff7812 */ /* 0x040fe4000780c0ff */
[C---:B------:R-:W-:Y:S01]  /*2340*/  LOP3.LUT P5, RZ, R239.reuse, 0x20, RZ, 0xc0, !PT ;  /* 0x00000020efff7812 */ /* 0x040fe200078ac0ff */
[----:B------:R-:W-:Y:S01]  /*2350*/  UISETP.GE.AND UP0, UPT, UR21, UR20, UPT ;  /* 0x000000141500728c */ /* 0x000fe2000bf06270 */
[----:B------:R-:W-:Y:S02]  /*2360*/  MOV R4, 0x20 ;  /* 0x0000002000047802 */ /* 0x000fe40000000f00 */
[----:B------:R-:W-:Y:S02]  /*2370*/  R2P PR, R252, 0x6 ;  /* 0x00000006fc007804 */ /* 0x000fe40000000000 */
[C---:B------:R-:W-:Y:S02]  /*2380*/  LOP3.LUT P4, RZ, R239.reuse, 0x10, RZ, 0xc0, !PT ;  /* 0x00000010efff7812 */ /* 0x040fe4000788c0ff */
[----:B----4-:R-:W-:Y:S02]  /*2390*/  IADD3 R194, R240, 0x40, RZ ;  /* 0x00000040f0c27810 */ /* 0x010fe40007ffe0ff */
[----:B------:R-:W-:Y:S02]  /*23a0*/  SEL R200, R4, 0xffffffe0, !P1 ;  /* 0xffffffe004c87807 */ /* 0x000fe40004800000 */
[C---:B------:R-:W-:Y:S05]  /*23b0*/  LOP3.LUT P1, RZ, R239.reuse, 0x2, RZ, 0xc0, !PT ;  /* 0x00000002efff7812 */ /* 0x040fea000782c0ff */
[----:B------:R-:W-:Y:S01]  /*23c0*/  @P2 IADD3 R194, R240, -0x40, RZ ;  /* 0xffffffc0f0c22810 */ /* 0x000fe20007ffe0ff */
[----:B------:R-:W-:Y:S01]  /*23d0*/  LDSM.16.M88.4 R16, [R231+0x10080] ;  /* 0x01008000e710783b */ /* 0x000fe20000000200 */
[----:B------:R-:W-:Y:S04]  /*23e0*/  LOP3.LUT P2, RZ, R239, 0x4, RZ, 0xc0, !PT ;  /* 0x00000004efff7812 */ /* 0x000fe8000784c0ff */
[----:B------:R-:W1:Y:S05]  /*23f0*/  LDSM.16.M88.4 R8, [R2+0x80] ;  /* 0x000080000208783b */ /* 0x000e6a0000000200 */
[----:B------:R-:W2:Y:S05]  /*2400*/  LDSM.16.M88.4 R20, [R2+0x1080] ;  /* 0x001080000214783b */ /* 0x000eaa0000000200 */
[----:B------:R-:W-:Y:S05]  /*2410*/  LDSM.16.M88.4 R24, [R226+0x10080] ;  /* 0x01008000e218783b */ /* 0x000fea0000000200 */
[----:B------:R-:W3:Y:S05]  /*2420*/  LDSM.16.M88.4 R28, [R3+0x80] ;  /* 0x00008000031c783b */ /* 0x000eea0000000200 */
[----:B------:R-:W4:Y:S05]  /*2430*/  LDSM.16.M88.4 R32, [R3+0x1080] ;  /* 0x001080000320783b */ /* 0x000f2a0000000200 */
[----:B------:R-:W-:Y:S05]  /*2440*/  LDSM.16.M88.4 R164, [R229+0x10080] ;  /* 0x01008000e5a4783b */ /* 0x000fea0000000200 */
[----:B------:R-:W3:Y:S05]  /*2450*/  LDSM.16.M88.4 R168, [R225+0x80] ;  /* 0x00008000e1a8783b */ /* 0x000eea0000000200 */
[----:B------:R-:W-:Y:S01]  /*2460*/  LDSM.16.M88.4 R172, [R224+0x80] ;  /* 0x00008000e0ac783b */ /* 0x000fe20000000200 */
[C---:B-1----:R-:W-:Y:S04]  /*2470*/  HMMA.16816.F32.BF16 R4, R16.reuse, R8, RZ ;  /* 0x000000081004723c */ /* 0x042fe800000418ff */
[----:B------:R-:W-:Y:S05]  /*2480*/  LDS R193, [R243.X4+0x20080] ;  /* 0x02008000f3c17984 */ /* 0x000fea0000004800 */
[----:B------:R-:W-:Y:S01]  /*2490*/  LDS R192, [R243.X4+0x200a0] ;  /* 0x0200a000f3c07984 */ /* 0x000fe20000004800 */
[C---:B------:R-:W-:Y:S04]  /*24a0*/  HMMA.16816.F32.BF16 R8, R16.reuse, R10, RZ ;  /* 0x0000000a1008723c */ /* 0x040fe800000418ff */
[----:B------:R1:W5:Y:S04]  /*24b0*/  LDL.64 R236, [R1] ;  /* 0x0000000001ec7983 */ /* 0x0003680000100a00 */
[C---:B--2---:R-:W-:Y:S08]  /*24c0*/  HMMA.16816.F32.BF16 R12, R16.reuse, R20, RZ ;  /* 0x00000014100c723c */ /* 0x044ff000000418ff */
[----:B------:R-:W-:Y:S01]  /*24d0*/  HMMA.16816.F32.BF16 R16, R16, R22, RZ ;  /* 0x000000161010723c */ /* 0x000fe200000418ff */
[----:B------:R-:W2:Y:S07]  /*24e0*/  LDSM.16.M88.4 R20, [R225+0x1080] ;  /* 0x00108000e114783b */ /* 0x000eae0000000200 */
[C---:B---3--:R-:W-:Y:S08]  /*24f0*/  HMMA.16816.F32.BF16 R4, R24.reuse, R28, R4 ;  /* 0x0000001c1804723c */ /* 0x048ff00000041804 */
[C---:B------:R-:W-:Y:S01]  /*2500*/  HMMA.16816.F32.BF16 R8, R24.reuse, R30, R8 ;  /* 0x0000001e1808723c */ /* 0x040fe20000041808 */
[----:B------:R-:W3:Y:S07]  /*2510*/  LDSM.16.M88.4 R28, [R228+0x10080] ;  /* 0x01008000e41c783b */ /* 0x000eee0000000200 */
[C---:B----4-:R-:W-:Y:S08]  /*2520*/  HMMA.16816.F32.BF16 R12, R24.reuse, R32, R12 ;  /* 0x00000020180c723c */ /* 0x050ff0000004180c */
[----:B------:R-:W-:Y:S01]  /*2530*/  HMMA.16816.F32.BF16 R16, R24, R34, R16 ;  /* 0x000000221810723c */ /* 0x000fe20000041810 */
[----:B------:R-:W4:Y:S05]  /*2540*/  LDSM.16.M88.4 R24, [R224+0x1080] ;  /* 0x00108000e018783b */ /* 0x000f2a0000000200 */
[----:B------:R-:W-:Y:S02]  /*2550*/  LDSM.16.M88.4 R32, [R231+0x12080] ;  /* 0x01208000e720783b */ /* 0x000fe40000000200 */
[C---:B------:R-:W-:Y:S08]  /*2560*/  HMMA.16816.F32.BF16 R4, R164.reuse, R168, R4 ;  /* 0x000000a8a404723c */ /* 0x040ff00000041804 */
[C---:B------:R-:W-:Y:S01]  /*2570*/  HMMA.16816.F32.BF16 R8, R164.reuse, R170, R8 ;  /* 0x000000aaa408723c */ /* 0x040fe20000041808 */
[----:B------:R-:W1:Y:S07]  /*2580*/  LDSM.16.M88.4 R168, [R2+0x2080] ;  /* 0x0020800002a8783b */ /* 0x000e6e0000000200 */
[C---:B--2---:R-:W-:Y:S08]  /*2590*/  HMMA.16816.F32.BF16 R12, R164.reuse, R20, R12 ;  /* 0x00000014a40c723c */ /* 0x044ff0000004180c */
[----:B------:R-:W-:Y:S01]  /*25a0*/  HMMA.16816.F32.BF16 R16, R164, R22, R16 ;  /* 0x00000016a410723c */ /* 0x000fe20000041810 */
[----:B------:R-:W2:Y:S05]  /*25b0*/  LDSM.16.M88.4 R20, [R2+0x3080] ;  /* 0x003080000214783b */ /* 0x000eaa0000000200 */
[----:B------:R-:W-:Y:S02]  /*25c0*/  LDSM.16.M88.4 R164, [R226+0x12080] ;  /* 0x01208000e2a4783b */ /* 0x000fe40000000200 */
[C---:B---3--:R-:W-:Y:S08]  /*25d0*/  HMMA.16816.F32.BF16 R4, R28.reuse, R172, R4 ;  /* 0x000000ac1c04723c */ /* 0x048ff00000041804 */
[C---:B------:R-:W-:Y:S01]  /*25e0*/  HMMA.16816.F32.BF16 R8, R28.reuse, R174, R8 ;  /* 0x000000ae1c08723c */ /* 0x040fe20000041808 */
[----:B------:R-:W3:Y:S07]  /*25f0*/  LDSM.16.M88.4 R172, [R3+0x2080] ;  /* 0x0020800003ac783b */ /* 0x000eee0000000200 */
[C---:B----4-:R-:W-:Y:S08]  /*2600*/  HMMA.16816.F32.BF16 R12, R28.reuse, R24, R12 ;  /* 0x000000181c0c723c */ /* 0x050ff0000004180c */
[----:B------:R-:W-:Y:S01]  /*2610*/  HMMA.16816.F32.BF16 R16, R28, R26, R16 ;  /* 0x0000001a1c10723c */ /* 0x000fe20000041810 */
[----:B------:R-:W4:Y:S05]  /*2620*/  LDSM.16.M88.4 R24, [R3+0x3080] ;  /* 0x003080000318783b */ /* 0x000f2a0000000200 */
[----:B------:R-:W-:Y:S02]  /*2630*/  LDSM.16.M88.4 R28, [R229+0x12080] ;  /* 0x01208000e51c783b */ /* 0x000fe40000000200 */
[C---:B-1----:R-:W-:Y:S08]  /*2640*/  HMMA.16816.F32.BF16 R4, R32.reuse, R168, R4 ;  /* 0x000000a82004723c */ /* 0x042ff00000041804 */
        /* <DEDUP_REMOVED lines=63> */
[C---:B------:R-:W-:Y:S08]  /*2a40*/  HMMA.16816.F32.BF16 R8, R32.reuse, R174, R8 ;  /* 0x000000ae2008723c */ /* 0x040ff00000041808 */
[C---:B----4-:R-:W-:Y:S08]  /*2a50*/  HMMA.16816.F32.BF16 R12, R32.reuse, R24, R12 ;  /* 0x00000018200c723c */ /* 0x050ff0000004180c */
[----:B------:R-:W-:Y:S01]  /*2a60*/  HMMA.16816.F32.BF16 R16, R32, R26, R16 ;  /* 0x0000001a2010723c */ /* 0x000fe20000041810 */
[----:B------:R-:W3:Y:S05]  /*2a70*/  LDSM.16.M88.4 R24, [R228+0x16080] ;  /* 0x01608000e418783b */ /* 0x000eea0000000200 */
[----:B------:R-:W4:Y:S02]  /*2a80*/  LDSM.16.M88.4 R32, [R224+0x7080] ;  /* 0x00708000e020783b */ /* 0x000f240000000200 */
[C---:B-1----:R-:W-:Y:S01]  /*2a90*/  HMMA.16816.F32.BF16 R4, R164.reuse, R168, R4 ;  /* 0x000000a8a404723c */ /* 0x042fe20000041804 */
[----:B------:R-:W-:Y:S04]  /*2aa0*/  DEPBAR.LE SB0, 0x0 ;  /* 0x000080000000791a */ /* 0x000fe80000000000 */
[----:B------:R-:W-:Y:S03]  /*2ab0*/  BAR.SYNC.DEFER_BLOCKING 0x0 ;  /* 0x0000000000007b1d */ /* 0x000fe60000010000 */
[C---:B------:R-:W-:Y:S08]  /*2ac0*/  HMMA.16816.F32.BF16 R8, R164.reuse, R170, R8 ;  /* 0x000000aaa408723c */ /* 0x040ff00000041808 */
[C---:B--2---:R-:W-:Y:S08]  /*2ad0*/  HMMA.16816.F32.BF16 R12, R164.reuse, R20, R12 ;  /* 0x00000014a40c723c */ /* 0x044ff0000004180c */
[----:B------:R-:W-:Y:S01]  /*2ae0*/  HMMA.16816.F32.BF16 R16, R164, R22, R16 ;  /* 0x00000016a410723c */ /* 0x000fe20000041810 */
[----:B------:R-:W-:Y:S07]  /*2af0*/  LDSM.16.M88.4 R168, [R231+0x18080] ;  /* 0x01808000e7a8783b */ /* 0x000fee0000000200 */
[C---:B---3--:R-:W-:Y:S01]  /*2b00*/  HMMA.16816.F32.BF16 R4, R24.reuse, R28, R4 ;  /* 0x0000001c1804723c */ /* 0x048fe20000041804 */
[----:B------:R-:W1:Y:S05]  /*2b10*/  LDSM.16.M88.4 R172, [R2+0x8080] ;  /* 0x0080800002ac783b */ /* 0x000e6a0000000200 */
[----:B------:R-:W2:Y:S02]  /*2b20*/  LDSM.16.M88.4 R164, [R2+0x9080] ;  /* 0x0090800002a4783b */ /* 0x000ea40000000200 */
[C---:B------:R-:W-:Y:S03]  /*2b30*/  HMMA.16816.F32.BF16 R8, R24.reuse, R30, R8 ;  /* 0x0000001e1808723c */ /* 0x040fe60000041808 */
[----:B------:R-:W-:Y:S05]  /*2b40*/  LDSM.16.M88.4 R176, [R226+0x18080] ;  /* 0x01808000e2b0783b */ /* 0x000fea0000000200 */
[C---:B----4-:R-:W-:Y:S01]  /*2b50*/  HMMA.16816.F32.BF16 R12, R24.reuse, R32, R12 ;  /* 0x00000020180c723c */ /* 0x050fe2000004180c */
[----:B------:R-:W3:Y:S05]  /*2b60*/  LDSM.16.M88.4 R180, [R3+0x8080] ;  /* 0x0080800003b4783b */ /* 0x000eea0000000200 */
[----:B------:R-:W4:Y:S02]  /*2b70*/  LDSM.16.M88.4 R184, [R3+0x9080] ;  /* 0x0090800003b8783b */ /* 0x000f240000000200 */
[----:B------:R-:W-:Y:S03]  /*2b80*/  HMMA.16816.F32.BF16 R16, R24, R34, R16 ;  /* 0x000000221810723c */ /* 0x000fe60000041810 */
[----:B------:R-:W-:Y:S01]  /*2b90*/  LDSM.16.M88.4 R188, [R225+0x8080] ;  /* 0x00808000e1bc783b */ /* 0x000fe20000000200 */
[----:B------:R-:W-:Y:S02]  /*2ba0*/  FMUL.FTZ R4, R4, c[0x0][0x2b4] ;  /* 0x0000ad0004047a20 */ /* 0x000fe40000410000 */
[----:B------:R-:W-:Y:S02]  /*2bb0*/  FMUL.FTZ R5, R5, c[0x0][0x2b4] ;  /* 0x0000ad0005057a20 */ /* 0x000fe40000410000 */
[----:B------:R-:W-:Y:S01]  /*2bc0*/  FMUL.FTZ R6, R6, c[0x0][0x2b4] ;  /* 0x0000ad0006067a20 */ /* 0x000fe20000410000 */
[----:B------:R-:W2:Y:S03]  /*2bd0*/  MUFU.TANH R197, R4 ;  /* 0x0000000400c57308 */ /* 0x000ea60000002400 */
[----:B------:R-:W-:Y:S02]  /*2be0*/  FMUL.FTZ R7, R7, c[0x0][0x2b4] ;  /* 0x0000ad0007077a20 */ /* 0x000fe40000410000 */
[----:B------:R-:W-:Y:S02]  /*2bf0*/  FMUL.FTZ R8, R8, c[0x0][0x2b4] ;  /* 0x0000ad0008087a20 */ /* 0x000fe40000410000 */
[----:B------:R-:W-:Y:S01]  /*2c00*/  FMUL.FTZ R9, R9, c[0x0][0x2b4] ;  /* 0x0000ad0009097a20 */ /* 0x000fe20000410000 */
[C---:B-1----:R-:W-:Y:S02]  /*2c10*/  HMMA.16816.F32.BF16 R20, R168.reuse, R172, RZ ;  /* 0x000000aca814723c */ /* 0x042fe400000418ff */
[----:B------:R-:W1:Y:S01]  /*2c20*/  MUFU.TANH R196, R5 ;  /* 0x0000000500c47308 */ /* 0x000e620000002400 */
[----:B------:R-:W-:Y:S02]  /*2c30*/  FMUL.FTZ R10, R10, c[0x0][0x2b4] ;  /* 0x0000ad000a0a7a20 */ /* 0x000fe40000410000 */
[----:B------:R-:W-:Y:S02]  /*2c40*/  FMUL.FTZ R11, R11, c[0x0][0x2b4] ;  /* 0x0000ad000b0b7a20 */ /* 0x000fe40000410000 */
[----:B------:R-:W-:Y:S01]  /*2c50*/  FMUL.FTZ R12, R12, c[0x0][0x2b4] ;  /* 0x0000ad000c0c7a20 */ /* 0x000fe20000410000 */
[C---:B------:R-:W-:Y:S01]  /*2c60*/  HMMA.16816.F32.BF16 R24, R168.reuse, R174, RZ ;  /* 0x000000aea818723c */ /* 0x040fe200000418ff */
[----:B------:R-:W1:Y:S03]  /*2c70*/  LDSM.16.M88.4 R172, [R229+0x18080] ;  /* 0x01808000e5ac783b */ /* 0x000e660000000200 */
[----:B------:R-:W1:Y:S01]  /*2c80*/  MUFU.TANH R199, R6 ;  /* 0x0000000600c77308 */ /* 0x000e620000002400 */
[----:B------:R-:W-:Y:S02]  /*2c90*/  FMUL.FTZ R13, R13, c[0x0][0x2b4] ;  /* 0x0000ad000d0d7a20 */ /* 0x000fe40000410000 */
[----:B------:R-:W-:Y:S01]  /*2ca0*/  FMUL.FTZ R14, R14, c[0x0][0x2b4] ;  /* 0x0000ad000e0e7a20 */ /* 0x000fe20000410000 */
[C---:B--2---:R-:W-:Y:S01]  /*2cb0*/  HMMA.16816.F32.BF16 R28, R168.reuse, R164, RZ ;  /* 0x000000a4a81c723c */ /* 0x044fe200000418ff */
[----:B------:R-:W-:Y:S03]  /*2cc0*/  FMUL.FTZ R15, R15, c[0x0][0x2b4] ;  /* 0x0000ad000f0f7a20 */ /* 0x000fe60000410000 */
[----:B------:R-:W-:Y:S02]  /*2cd0*/  FMUL.FTZ R16, R16, c[0x0][0x2b4] ;  /* 0x0000ad0010107a20 */ /* 0x000fe40000410000 */
[----:B------:R2:W-:Y:S01]  /*2ce0*/  MUFU.TANH R198, R7 ;  /* 0x0000000700c67308 */ /* 0x0005e20000002400 */
[----:B------:R-:W-:Y:S01]  /*2cf0*/  FMUL.FTZ R17, R17, c[0x0][0x2b4] ;  /* 0x0000ad0011117a20 */ /* 0x000fe20000410000 */
[----:B------:R-:W-:Y:S01]  /*2d00*/  HMMA.16816.F32.BF16 R32, R168, R166, RZ ;  /* 0x000000a6a820723c */ /* 0x000fe200000418ff */
[----:B------:R-:W1:Y:S03]  /*2d10*/  LDSM.16.M88.4 R164, [R225+0x9080] ;  /* 0x00908000e1a4783b */ /* 0x000e660000000200 */
[----:B------:R-:W-:Y:S02]  /*2d20*/  FMUL.FTZ R18, R18, c[0x0][0x2b4] ;  /* 0x0000ad0012127a20 */ /* 0x000fe40000410000 */
[----:B------:R-:W-:Y:S02]  /*2d30*/  LDSM.16.M88.4 R168, [R228+0x18080] ;  /* 0x01808000e4a8783b */ /* 0x000fe40000000200 */
[C---:B---3--:R-:W-:Y:S01]  /*2d40*/  HMMA.16816.F32.BF16 R20, R176.reuse, R180, R20 ;  /* 0x000000b4b014723c */ /* 0x048fe20000041814 */
[----:B------:R-:W3:Y:S07]  /*2d50*/  MUFU.TANH R195, R8 ;  /* 0x0000000800c37308 */ /* 0x000eee0000002400 */
[C---:B------:R-:W-:Y:S01]  /*2d60*/  HMMA.16816.F32.BF16 R24, R176.reuse, R182, R24 ;  /* 0x000000b6b018723c */ /* 0x040fe20000041818 */
[----:B------:R-:W3:Y:S05]  /*2d70*/  LDSM.16.M88.4 R180, [R224+0x8080] ;  /* 0x00808000e0b4783b */ /* 0x000eea0000000200 */
[----:B--2---:R-:W-:Y:S02]  /*2d80*/  LDSM.16.M88.4 R4, [R224+0xd080] ;  /* 0x00d08000e004783b */ /* 0x004fe40000000200 */
[C---:B----4-:R-:W-:Y:S08]  /*2d90*/  HMMA.16816.F32.BF16 R28, R176.reuse, R184, R28 ;  /* 0x000000b8b01c723c */ /* 0x050ff0000004181c */
[----:B------:R-:W-:Y:S01]  /*2da0*/  HMMA.16816.F32.BF16 R32, R176, R186, R32 ;  /* 0x000000bab020723c */ /* 0x000fe20000041820 */
[----:B------:R-:W2:Y:S05]  /*2db0*/  LDSM.16.M88.4 R176, [R224+0x9080] ;  /* 0x00908000e0b0783b */ /* 0x000eaa0000000200 */
[----:B------:R-:W-:Y:S02]  /*2dc0*/  LDSM.16.M88.4 R184, [R231+0x1a080] ;  /* 0x01a08000e7b8783b */ /* 0x000fe40000000200 */
[C---:B-1----:R-:W-:Y:S08]  /*2dd0*/  HMMA.16816.F32.BF16 R20, R172.reuse, R188, R20 ;  /* 0x000000bcac14723c */ /* 0x042ff00000041814 */
[C---:B------:R-:W-:Y:S01]  /*2de0*/  HMMA.16816.F32.BF16 R24, R172.reuse, R190, R24 ;  /* 0x000000beac18723c */ /* 0x040fe20000041818 */
[----:B------:R-:W1:Y:S07]  /*2df0*/  LDSM.16.M88.4 R188, [R2+0xa080] ;  /* 0x00a0800002bc783b */ /* 0x000e6e0000000200 */
[C---:B------:R-:W-:Y:S08]  /*2e00*/  HMMA.16816.F32.BF16 R28, R172.reuse, R164, R28 ;  /* 0x000000a4ac1c723c */ /* 0x040ff0000004181c */
[----:B------:R-:W-:Y:S01]  /*2e10*/  HMMA.16816.F32.BF16 R32, R172, R166, R32 ;  /* 0x000000a6ac20723c */ /* 0x000fe20000041820 */
[----:B------:R-:W4:Y:S05]  /*2e20*/  LDSM.16.M88.4 R164, [R2+0xb080] ;  /* 0x00b0800002a4783b */ /* 0x000f2a0000000200 */
[----:B------:R-:W-:Y:S02]  /*2e30*/  LDSM.16.M88.4 R172, [R226+0x1a080] ;  /* 0x01a08000e2ac783b */ /* 0x000fe40000000200 */
[C---:B---3--:R-:W-:Y:S08]  /*2e40*/  HMMA.16816.F32.BF16 R20, R168.reuse, R180, R20 ;  /* 0x000000b4a814723c */ /* 0x048ff00000041814 */
[C---:B------:R-:W-:Y:S01]  /*2e50*/  HMMA.16816.F32.BF16 R24, R168.reuse, R182, R24 ;  /* 0x000000b6a818723c */ /* 0x040fe20000041818 */
[----:B------:R-:W3:Y:S07]  /*2e60*/  LDSM.16.M88.4 R180, [R3+0xa080] ;  /* 0x00a0800003b4783b */ /* 0x000eee0000000200 */
[C---:B--2---:R-:W-:Y:S08]  /*2e70*/  HMMA.16816.F32.BF16 R28, R168.reuse, R176, R28 ;  /* 0x000000b0a81c723c */ /* 0x044ff0000004181c */
[----:B------:R-:W-:Y:S01]  /*2e80*/  HMMA.16816.F32.BF16 R32, R168, R178, R32 ;  /* 0x000000b2a820723c */ /* 0x000fe20000041820 */
[----:B------:R-:W2:Y:S05]  /*2e90*/  LDSM.16.M88.4 R168, [R3+0xb080] ;  /* 0x00b0800003a8783b */ /* 0x000eaa0000000200 */
[----:B------:R-:W-:Y:S02]  /*2ea0*/  LDSM.16.M88.4 R176, [R229+0x1a080] ;  /* 0x01a08000e5b0783b */ /* 0x000fe40000000200 */
[C---:B-1----:R-:W-:Y:S08]  /*2eb0*/  HMMA.16816.F32.BF16 R20, R184.reuse, R188, R20 ;  /* 0x000000bcb814723c */ /* 0x042ff00000041814 */
[C---:B------:R-:W-:Y:S01]  /*2ec0*/  HMMA.16816.F32.BF16 R24, R184.reuse, R190, R24 ;  /* 0x000000beb818723c */ /* 0x040fe20000041818 */
[----:B------:R-:W1:Y:S07]  /*2ed0*/  LDSM.16.M88.4 R188, [R225+0xa080] ;  /* 0x00a08000e1bc783b */ /* 0x000e6e0000000200 */
[C---:B----4-:R-:W-:Y:S08]  /*2ee0*/  HMMA.16816.F32.BF16 R28, R184.reuse, R164, R28 ;  /* 0x000000a4b81c723c */ /* 0x050ff0000004181c */
        /* <DEDUP_REMOVED lines=36> */
[----:B------:R-:W-:Y:S05]  /*3130*/  LDSM.16.M88.4 R168, [R231+0x1e080] ;  /* 0x01e08000e7a8783b */ /* 0x000fea0000000200 */
[----:B------:R-:W2:Y:S02]  /*3140*/  LDSM.16.M88.4 R176, [R2+0xe080] ;  /* 0x00e0800002b0783b */ /* 0x000ea40000000200 */
[C---:B-1----:R-:W-:Y:S01]  /*3150*/  HMMA.16816.F32.BF16 R20, R180.reuse, R188, R20 ;  /* 0x000000bcb414723c */ /* 0x042fe20000041814 */
[----:B------:R-:W1:Y:S07]  /*3160*/  MUFU.TANH R188, R9 ;  /* 0x0000000900bc7308 */ /* 0x000e6e0000002400 */
[C---:B------:R-:W-:Y:S03]  /*3170*/  HMMA.16816.F32.BF16 R24, R180.reuse, R190, R24 ;  /* 0x000000beb418723c */ /* 0x040fe60000041818 */
[----:B------:R-:W1:Y:S05]  /*3180*/  MUFU.TANH R190, R10 ;  /* 0x0000000a00be7308 */ /* 0x000e6a0000002400 */
[C---:B----4-:R-:W-:Y:S05]  /*3190*/  HMMA.16816.F32.BF16 R28, R180.reuse, R164, R28 ;  /* 0x000000a4b41c723c */ /* 0x050fea000004181c */
[----:B------:R4:W1:Y:S02]  /*31a0*/  MUFU.TANH R189, R11 ;  /* 0x0000000b00bd7308 */ /* 0x0008640000002400 */
[----:B------:R-:W-:Y:S01]  /*31b0*/  FMUL.FTZ R164, R19, c[0x0][0x2b4] ;  /* 0x0000ad0013a47a20 */ /* 0x000fe20000410000 */
[----:B------:R-:W-:Y:S07]  /*31c0*/  HMMA.16816.F32.BF16 R32, R180, R166, R32 ;  /* 0x000000a6b420723c */ /* 0x000fee0000041820 */
[----:B------:R-:W1:Y:S01]  /*31d0*/  MUFU.TANH R182, R12 ;  /* 0x0000000c00b67308 */ /* 0x000e620000002400 */
[C---:B---3--:R-:W-:Y:S08]  /*31e0*/  HMMA.16816.F32.BF16 R20, R172.reuse, R184, R20 ;  /* 0x000000b8ac14723c */ /* 0x048ff00000041814 */
[C---:B------:R-:W-:Y:S01]  /*31f0*/  HMMA.16816.F32.BF16 R24, R172.reuse, R186, R24 ;  /* 0x000000baac18723c */ /* 0x040fe20000041818 */
[----:B------:R-:W3:Y:S01]  /*3200*/  MUFU.TANH R181, R13 ;  /* 0x0000000d00b57308 */ /* 0x000ee20000002400 */
[----:B----4-:R-:W4:Y:S06]  /*3210*/  LDSM.16.M88.4 R8, [R2+0xf080] ;  /* 0x00f080000208783b */ /* 0x010f2c0000000200 */
[C---:B------:R-:W-:Y:S03]  /*3220*/  HMMA.16816.F32.BF16 R28, R172.reuse, R4, R28 ;  /* 0x00000004ac1c723c */ /* 0x040fe6000004181c */
[----:B------:R-:W-:Y:S05]  /*3230*/  MUFU.TANH R184, R14 ;  /* 0x0000000e00b87308 */ /* 0x000fea0000002400 */
[----:B------:R-:W-:Y:S01]  /*3240*/  HMMA.16816.F32.BF16 R32, R172, R6, R32 ;  /* 0x00000006ac20723c */ /* 0x000fe20000041820 */
[----:B------:R-:W-:Y:S04]  /*3250*/  LDSM.16.M88.4 R4, [R226+0x1e080] ;  /* 0x01e08000e204783b */ /* 0x000fe80000000200 */
[----:B------:R1:W-:Y:S03]  /*3260*/  MUFU.TANH R183, R15 ;  /* 0x0000000f00b77308 */ /* 0x0003e60000002400 */
[C---:B--2---:R-:W-:Y:S07]  /*3270*/  HMMA.16816.F32.BF16 R20, R168.reuse, R176, R20 ;  /* 0x000000b0a814723c */ /* 0x044fee0000041814 */
[----:B------:R-:W-:Y:S01]  /*3280*/  MUFU.TANH R180, R16 ;  /* 0x0000001000b47308 */ /* 0x000fe20000002400 */
[C---:B------:R-:W-:Y:S09]  /*3290*/  HMMA.16816.F32.BF16 R24, R168.reuse, R178, R24 ;  /* 0x000000b2a818723c */ /* 0x040ff20000041818 */
[----:B------:R-:W-:Y:S01]  /*32a0*/  MUFU.TANH R176, R17 ;  /* 0x0000001100b07308 */ /* 0x000fe20000002400 */
[C---:B----4-:R-:W-:Y:S01]  /*32b0*/  HMMA.16816.F32.BF16 R28, R168.reuse, R8, R28 ;  /* 0x00000008a81c723c */ /* 0x050fe2000004181c */
[----:B-1----:R-:W1:Y:S08]  /*32c0*/  LDSM.16.M88.4 R12, [R3+0xe080] ;  /* 0x00e08000030c783b */ /* 0x002e700000000200 */
[----:B------:R2:W-:Y:S03]  /*32d0*/  MUFU.TANH R178, R18 ;  /* 0x0000001200b27308 */ /* 0x0005e60000002400 */
[----:B------:R-:W-:Y:S01]  /*32e0*/  FSEL R8, R197, -INF , P3 ;  /* 0xff800000c5087808 */ /* 0x000fe20001800000 */
[----:B------:R-:W-:Y:S04]  /*32f0*/  HMMA.16816.F32.BF16 R32, R168, R10, R32 ;  /* 0x0000000aa820723c */ /* 0x000fe80000041820 */
[--C-:B------:R-:W-:Y:S02]  /*3300*/  FFMA.FTZ R8, R8, c[0x0][0x29c], -R193.reuse ;  /* 0x0000a70008087a23 */ /* 0x100fe400000108c1 */
[----:B------:R4:W-:Y:S10]  /*3310*/  MUFU.TANH R177, R164 ;  /* 0x000000a400b17308 */ /* 0x0009f40000002400 */
[----:B------:R3:W-:Y:S01]  /*3320*/  MUFU.EX2 R172, R8 ;  /* 0x0000000800ac7308 */ /* 0x0007e20000000800 */
[----:B--2---:R-:W2:Y:S01]  /*3330*/  LDSM.16.M88.4 R16, [R3+0xf080] ;  /* 0x00f080000310783b */ /* 0x004ea20000000200 */
[----:B----4-:R-:W-:Y:S01]  /*3340*/  FSEL R164, R196, -INF , P0 ;  /* 0xff800000c4a47808 */ /* 0x010fe20000000000 */
[C---:B-1----:R-:W-:Y:S05]  /*3350*/  HMMA.16816.F32.BF16 R20, R4.reuse, R12, R20 ;  /* 0x0000000c0414723c */ /* 0x042fea0000041814 */
[--C-:B------:R-:W-:Y:S02]  /*3360*/  FFMA.FTZ R170, R164, c[0x0][0x29c], -R193.reuse ;  /* 0x0000a700a4aa7a23 */ /* 0x100fe400000108c1 */
[----:B------:R-:W-:Y:S01]  /*3370*/  FSEL R12, R199, -INF , P3 ;  /* 0xff800000c70c7808 */ /* 0x000fe20001800000 */
[C---:B------:R-:W-:Y:S01]  /*3380*/  HMMA.16816.F32.BF16 R24, R4.reuse, R14, R24 ;  /* 0x0000000e0418723c */ /* 0x040fe20000041818 */
[----:B---3--:R-:W-:Y:S02]  /*3390*/  LDSM.16.M88.4 R8, [R229+0x1e080] ;  /* 0x01e08000e508783b */ /* 0x008fe40000000200 */
[----:B------:R-:W1:Y:S01]  /*33a0*/  MUFU.EX2 R170, R170 ;  /* 0x000000aa00aa7308 */ /* 0x000e620000000800 */
[--C-:B------:R-:W-:Y:S01]  /*33b0*/  FFMA.FTZ R12, R12, c[0x0][0x29c], -R192.reuse ;  /* 0x0000a7000c0c7a23 */ /* 0x100fe200000108c0 */
[----:B------:R-:W-:Y:S01]  /*33c0*/  LOP3.LUT P3, RZ, R239, 0x8, RZ, 0xc0, !PT ;  /* 0x00000008efff7812 */ /* 0x000fe2000786c0ff */
[----:B------:R-:W3:Y:S07]  /*33d0*/  LDSM.16.M88.4 R164, [R225+0xe080] ;  /* 0x00e08000e1a4783b */ /* 0x000eee0000000200 */
[----:B------:R4:W-:Y:S01]  /*33e0*/  MUFU.EX2 R173, R12 ;  /* 0x0000000c00ad7308 */ /* 0x0009e20000000800 */
[C---:B--2---:R-:W-:Y:S07]  /*33f0*/  HMMA.16816.F32.BF16 R28, R4.reuse, R16, R28 ;  /* 0x00000010041c723c */ /* 0x044fee000004181c */
[----:B------:R-:W-:Y:S01]  /*3400*/  FSEL R16, R195, -INF , P5 ;  /* 0xff800000c3107808 */ /* 0x000fe20002800000 */
[----:B------:R-:W-:Y:S04]  /*3410*/  HMMA.16816.F32.BF16 R32, R4, R18, R32 ;  /* 0x000000120420723c */ /* 0x000fe80000041820 */
[--C-:B------:R-:W-:Y:S03]  /*3420*/  FFMA.FTZ R16, R16, c[0x0][0x29c], -R193.reuse ;  /* 0x0000a70010107a23 */ /* 0x100fe600000108c1 */
[----:B------:R-:W-:Y:S01]  /*3430*/  FSEL R4, R188, -INF , P4 ;  /* 0xff800000bc047808 */ /* 0x000fe20002000000 */
[----:B------:R2:W1:Y:S01]  /*3440*/  MUFU.EX2 R169, R16 ;  /* 0x0000001000a97308 */ /* 0x0004620000000800 */
[----:B----4-:R-:W-:Y:S02]  /*3450*/  FSEL R12, R198, -INF , P0 ;  /* 0xff800000c60c7808 */ /* 0x010fe40000000000 */
[----:B------:R-:W-:Y:S03]  /*3460*/  LOP3.LUT P0, RZ, R239, 0x1, RZ, 0xc0, !PT ;  /* 0x00000001efff7812 */ /* 0x000fe6000780c0ff */
[--C-:B------:R-:W-:Y:S02]  /*3470*/  FFMA.FTZ R168, R12, c[0x0][0x29c], -R192.reuse ;  /* 0x0000a7000ca87a23 */ /* 0x100fe400000108c0 */
[----:B------:R-:W4:Y:S01]  /*3480*/  LDSM.16.M88.4 R12, [R225+0xf080] ;  /* 0x00f08000e10c783b */ /* 0x000f220000000200 */
[C---:B---3--:R-:W-:Y:S01]  /*3490*/  HMMA.16816.F32.BF16 R20, R8.reuse, R164, R20 ;  /* 0x000000a40814723c */ /* 0x048fe20000041814 */
[----:B------:R3:W-:Y:S06]  /*34a0*/  MUFU.EX2 R175, R168 ;  /* 0x000000a800af7308 */ /* 0x0007ec0000000800 */
[----:B------:R-:W-:Y:S01]  /*34b0*/  FSEL R164, R190, -INF , P5 ;  /* 0xff800000bea47808 */ /* 0x000fe20002800000 */
[C---:B------:R-:W-:Y:S01]  /*34c0*/  HMMA.16816.F32.BF16 R24, R8.reuse, R166, R24 ;  /* 0x000000a60818723c */ /* 0x040fe20000041818 */
[----:B------:R-:W-:Y:S03]  /*34d0*/  PLOP3.LUT P5, PT, PT, PT, UP0, 0x80, 0x0 ;  /* 0x000000000000781c */ /* 0x000fe60003faf008 */
[--C-:B------:R-:W-:Y:S01]  /*34e0*/  FFMA.FTZ R164, R164, c[0x0][0x29c], -R192.reuse ;  /* 0x0000a700a4a47a23 */ /* 0x100fe200000108c0 */
[----:B--2---:R-:W-:Y:S03]  /*34f0*/  LDSM.16.M88.4 R16, [R224+0xe080] ;  /* 0x00e08000e010783b */ /* 0x004fe60000000200 */
[----:B------:R2:W-:Y:S01]  /*3500*/  MUFU.EX2 R174, R164 ;  /* 0x000000a400ae7308 */ /* 0x0005e20000000800 */
[--C-:B---3--:R-:W-:Y:S02]  /*3510*/  FFMA.FTZ R168, R4, c[0x0][0x29c], -R193.reuse ;  /* 0x0000a70004a87a23 */ /* 0x108fe400000108c1 */
[----:B------:R-:W3:Y:S07]  /*3520*/  LDSM.16.M88.4 R4, [R228+0x1e080] ;  /* 0x01e08000e404783b */ /* 0x000eee0000000200 */
[----:B------:R-:W1:Y:S01]  /*3530*/  MUFU.EX2 R168, R168 ;  /* 0x000000a800a87308 */ /* 0x000e620000000800 */
[C---:B----4-:R-:W-:Y:S03]  /*3540*/  HMMA.16816.F32.BF16 R28, R8.reuse, R12, R28 ;  /* 0x0000000c081c723c */ /* 0x050fe6000004181c */
[----:B--2---:R-:W-:Y:S04]  /*3550*/  FSEL R164, R189, -INF , P4 ;  /* 0xff800000bda47808 */ /* 0x004fe80002000000 */
[----:B------:R-:W-:Y:S01]  /*3560*/  FSEL R12, R182, -INF , P3 ;  /* 0xff800000b60c7808 */ /* 0x000fe20001800000 */
[----:B------:R-:W-:Y:S01]  /*3570*/  HMMA.16816.F32.BF16 R32, R8, R14, R32 ;  /* 0x0000000e0820723c */ /* 0x000fe20000041820 */
[----:B------:R-:W2:Y:S03]  /*3580*/  LDS R8, [R243.X4+0x20180] ;  /* 0x02018000f3087984 */ /* 0x000ea60000004800 */
[----:B------:R-:W-:Y:S02]  /*3590*/  FFMA.FTZ R171, R164, c[0x0][0x29c], -R192 ;  /* 0x0000a700a4ab7a23 */ /* 0x000fe400000108c0 */
[----:B------:R-:W4:Y:S01]  /*35a0*/  LDSM.16.M88.4 R164, [R224+0xf080] ;  /* 0x00f08000e0a4783b */ /* 0x000f220000000200 */
[----:B------:R-:W-:Y:S01]  /*35b0*/  FSEL R9, R181, -INF , P2 ;  /* 0xff800000b5097808 */ /* 0x000fe20001000000 */
[----:B------:R-:W-:Y:S01]  /*35c0*/  FFMA.FTZ R14, -R188, R188, 1 ;  /* 0x3f800000bc0e7423 */ /* 0x000fe200000101bc */
[----:B-1----:R-:W-:Y:S01]  /*35d0*/  F2FP.BF16.PACK_AB R15, R170, R172 ;  /* 0x000000acaa0f723e */ /* 0x002fe200000010ff */
[----:B------:R-:W-:Y:S02]  /*35e0*/  MUFU.EX2 R171, R171 ;  /* 0x000000ab00ab7308 */ /* 0x000fe40000000800 */
[--C-:B------:R-:W-:Y:S02]  /*35f0*/  FFMA.FTZ R9, R9, c[0x0][0x29c], -R193.reuse ;  /* 0x0000a70009097a23 */ /* 0x100fe400000108c1 */
[--C-:B------:R-:W-:Y:S01]  /*3600*/  FFMA.FTZ R12, R12, c[0x0][0x29c], -R193.reuse ;  /* 0x0000a7000c0c7a23 */ /* 0x100fe200000108c1 */
[C---:B---3--:R-:W-:Y:S05]  /*3610*/  HMMA.16816.F32.BF16 R20, R4.reuse, R16, R20 ;  /* 0x000000100414723c */ /* 0x048fea0000041814 */
[----:B------:R1:W-:Y:S02]  /*3620*/  MUFU.EX2 R10, R9 ;  /* 0x00000009000a7308 */ /* 0x0003e40000000800 */
[----:B------:R-:W-:Y:S01]  /*3630*/  FFMA.FTZ R16, -R176, R176, 1 ;  /* 0x3f800000b0107423 */ /* 0x000fe200000101b0 */
[C---:B------:R-:W-:Y:S07]  /*3640*/  HMMA.16816.F32.BF16 R24, R4.reuse, R18, R24 ;  /* 0x000000120418723c */ /* 0x040fee0000041818 */
[----:B------:R3:W3:Y:S09]  /*3650*/  MUFU.EX2 R11, R12 ;  /* 0x0000000c000b7308 */ /* 0x0006f20000000800 */
[----:B--2---:R-:W-:Y:S01]  /*3660*/  FADD.FTZ R20, R20, -R8 ;  /* 0x8000000814147221 */ /* 0x004fe20000010000 */
[----:B-1----:R-:W-:Y:S01]  /*3670*/  FSEL R9, R184, -INF , P3 ;  /* 0xff800000b8097808 */ /* 0x002fe20001800000 */
[C---:B----4-:R-:W-:Y:S03]  /*3680*/  HMMA.16816.F32.BF16 R28, R4.reuse, R164, R28 ;  /* 0x000000a4041c723c */ /* 0x050fe6000004181c */
[----:B------:R-:W-:Y:S02]  /*3690*/  FMUL.FTZ R20, R172, R20 ;  /* 0x00000014ac147220 */ /* 0x000fe40000410000 */
[----:B------:R-:W-:Y:S02]  /*36a0*/  FFMA.FTZ R9, R9, c[0x0][0x29c], -R192 ;  /* 0x0000a70009097a23 */ /* 0x000fe400000108c0 */
[--C-:B------:R-:W-:Y:S01]  /*36b0*/  FADD.FTZ R24, R24, -R8.reuse ;  /* 0x8000000818187221 */ /* 0x100fe20000010000 */
[----:B------:R-:W-:Y:S01]  /*36c0*/  HMMA.16816.F32.BF16 R32, R4, R166, R32 ;  /* 0x000000a60420723c */ /* 0x000fe20000041820 */
[----:B------:R1:W-:Y:S03]  /*36d0*/  MUFU.EX2 R19, R9 ;  /* 0x0000000900137308 */ /* 0x0003e60000000800 */
[--C-:B------:R-:W-:Y:S01]  /*36e0*/  FADD.FTZ R21, R21, -R8.reuse ;  /* 0x8000000815157221 */ /* 0x100fe20000010000 */
[----:B---3--:R-:W-:Y:S01]  /*36f0*/  FSEL R12, R176, -INF , P0 ;  /* 0xff800000b00c7808 */ /* 0x008fe20000000000 */
[----:B------:R-:W-:Y:S01]  /*3700*/  FADD.FTZ R25, R25, -R8 ;  /* 0x8000000819197221 */ /* 0x000fe20000010000 */
[----:B------:R-:W-:Y:S01]  /*3710*/  FSEL R4, R178, -INF , P1 ;  /* 0xff800000b2047808 */ /* 0x000fe20000800000 */
[----:B------:R-:W-:Y:S01]  /*3720*/  FMUL.FTZ R7, R169, R24 ;  /* 0x00000018a9077220 */ /* 0x000fe20000410000 */
[----:B------:R-:W-:Y:S03]  /*3730*/  FSEL R5, R177, -INF , P0 ;  /* 0xff800000b1057808 */ /* 0x000fe60000000000 */
[----:B------:R-:W-:Y:S02]  /*3740*/  FFMA.FTZ R6, R4, c[0x0][0x29c], -R192 ;  /* 0x0000a70004067a23 */ /* 0x000fe400000108c0 */
[----:B------:R-:W-:Y:S02]  /*3750*/  FMUL.FTZ R25, R168, R25 ;  /* 0x00000019a8197220 */ /* 0x000fe40000410000 */
[----:B------:R2:W-:Y:S01]  /*3760*/  MUFU.EX2 R17, R6 ;  /* 0x0000000600117308 */ /* 0x0005e20000000800 */
[--C-:B------:R-:W-:Y:S02]  /*3770*/  FADD.FTZ R29, R29, -R8.reuse ;  /* 0x800000081d1d7221 */ /* 0x100fe40000010000 */
[----:B------:R-:W-:Y:S02]  /*3780*/  FMUL.FTZ R21, R170, R21 ;  /* 0x00000015aa157220 */ /* 0x000fe40000410000 */
[----:B------:R-:W-:Y:S03]  /*3790*/  FFMA.FTZ R4, -R196, R196, 1 ;  /* 0x3f800000c4047423 */ /* 0x000fe600000101c4 */
[--C-:B------:R-:W-:Y:S01]  /*37a0*/  FADD.FTZ R13, R32, -R8.reuse ;  /* 0x80000008200d7221 */ /* 0x100fe20000010000 */
[----:B-1----:R-:W-:Y:S01]  /*37b0*/  FSEL R9, R183, -INF , P2 ;  /* 0xff800000b7097808 */ /* 0x002fe20001000000 */
[----:B------:R-:W-:Y:S02]  /*37c0*/  FADD.FTZ R33, R33, -R8 ;  /* 0x8000000821217221 */ /* 0x000fe40000010000 */
[----:B------:R-:W-:Y:S02]  /*37d0*/  FMUL.FTZ R21, R4, R21 ;  /* 0x0000001504157220 */ /* 0x000fe40000410000 */
[--C-:B------:R-:W-:Y:S01]  /*37e0*/  FFMA.FTZ R9, R9, c[0x0][0x29c], -R192.reuse ;  /* 0x0000a70009097a23 */ /* 0x100fe200000108c0 */
[----:B------:R-:W1:Y:S01]  /*37f0*/  LDS R4, [R243.X4+0x201a0] ;  /* 0x0201a000f3047984 */ /* 0x000e620000004800 */
[----:B------:R-:W-:Y:S02]  /*3800*/  FFMA.FTZ R192, R5, c[0x0][0x29c], -R192 ;  /* 0x0000a70005c07a23 */ /* 0x000fe400000108c0 */
[----:B------:R3:W-:Y:S01]  /*3810*/  MUFU.EX2 R18, R9 ;  /* 0x0000000900127308 */ /* 0x0007e20000000800 */
[----:B------:R-:W-:Y:S01]  /*3820*/  FFMA.FTZ R5, -R197, R197, 1 ;  /* 0x3f800000c5057423 */ /* 0x000fe200000101c5 */
[----:B------:R4:W-:Y:S03]  /*3830*/  STS [R240], R15 ;  /* 0x0000000ff0007388 */ /* 0x0009e60000000800 */
[----:B------:R-:W-:Y:S01]  /*3840*/  FMUL.FTZ R20, R5, R20 ;  /* 0x0000001405147220 */ /* 0x000fe20000410000 */
[----:B------:R-:W-:Y:S01]  /*3850*/  F2FP.BF16.PACK_AB R5, R10, R11 ;  /* 0x0000000b0a05723e */ /* 0x000fe200000010ff */
[----:B--2---:R-:W-:Y:S02]  /*3860*/  FADD.FTZ R6, R28, -R8 ;  /* 0x800000081c067221 */ /* 0x004fe40000010000 */
[----:B------:R-:W-:Y:S01]  /*3870*/  FFMA.FTZ R8, -R195, R195, 1 ;  /* 0x3f800000c3087423 */ /* 0x000fe200000101c3 */
[----:B------:R-:W-:Y:S01]  /*3880*/  MUFU.EX2 R192, R192 ;  /* 0x000000c000c07308 */ /* 0x000fe20000000800 */
[----:B------:R-:W-:Y:S02]  /*3890*/  FMUL.FTZ R6, R11, R6 ;  /* 0x000000060b067220 */ /* 0x000fe40000410000 */
[----:B------:R-:W-:Y:S02]  /*38a0*/  FMUL.FTZ R7, R8, R7 ;  /* 0x0000000708077220 */ /* 0x000fe40000410000 */
[----:B------:R-:W-:Y:S02]  /*38b0*/  FFMA.FTZ R8, -R182, R182, 1 ;  /* 0x3f800000b6087423 */ /* 0x000fe400000101b6 */
[----:B------:R-:W-:Y:S02]  /*38c0*/  FMUL.FTZ R10, R10, R29 ;  /* 0x0000001d0a0a7220 */ /* 0x000fe40000410000 */
[----:B------:R-:W-:Y:S02]  /*38d0*/  FMUL.FTZ R11, R14, R25 ;  /* 0x000000190e0b7220 */ /* 0x000fe40000410000 */
[----:B------:R-:W-:Y:S02]  /*38e0*/  FFMA.FTZ R14, -R181, R181, 1 ;  /* 0x3f800000b50e7423 */ /* 0x000fe400000101b5 */
[----:B------:R-:W-:Y:S01]  /*38f0*/  FMUL.FTZ R6, R8, R6 ;  /* 0x0000000608067220 */ /* 0x000fe20000410000 */
[C---:B---3--:R-:W-:Y:S01]  /*3900*/  FSEL R9, R180.reuse, -INF , P1 ;  /* 0xff800000b4097808 */ /* 0x048fe20000800000 */
[----:B------:R-:W-:Y:S01]  /*3910*/  FFMA.FTZ R8, -R180, R180, 1 ;  /* 0x3f800000b4087423 */ /* 0x000fe200000101b4 */
[----:B------:R-:W-:Y:S01]  /*3920*/  F2FP.BF16.PACK_AB R11, R11, R7 ;  /* 0x000000070b0b723e */ /* 0x000fe200000010ff */
[----:B------:R-:W-:Y:S01]  /*3930*/  FMUL.FTZ R14, R14, R10 ;  /* 0x0000000a0e0e7220 */ /* 0x000fe20000410000 */
[----:B------:R-:W-:Y:S01]  /*3940*/  F2FP.BF16.PACK_AB R7, R171, R174 ;  /* 0x000000aeab07723e */ /* 0x000fe200000010ff */
[--C-:B------:R-:W-:Y:S01]  /*3950*/  FFMA.FTZ R9, R9, c[0x0][0x29c], -R193.reuse ;  /* 0x0000a70009097a23 */ /* 0x100fe200000108c1 */
[----:B------:R-:W-:Y:S01]  /*3960*/  F2FP.BF16.PACK_AB R10, R21, R20 ;  /* 0x00000014150a723e */ /* 0x000fe200000010ff */
[----:B------:R-:W-:Y:S01]  /*3970*/  FFMA.FTZ R193, R12, c[0x0][0x29c], -R193 ;  /* 0x0000a7000cc17a23 */ /* 0x000fe200000108c1 */
[----:B------:R-:W-:Y:S01]  /*3980*/  F2FP.BF16.PACK_AB R12, R168, R169 ;  /* 0x000000a9a80c723e */ /* 0x000fe200000010ff */
[----:B----4-:R-:W-:Y:S01]  /*3990*/  FFMA.FTZ R15, -R183, R183, 1 ;  /* 0x3f800000b70f7423 */ /* 0x010fe200000101b7 */
[----:B------:R-:W-:Y:S01]  /*39a0*/  F2FP.BF16.PACK_AB R14, R14, R6 ;  /* 0x000000060e0e723e */ /* 0x000fe200000010ff */
[----:B------:R-:W2:Y:S01]  /*39b0*/  MUFU.EX2 R9, R9 ;  /* 0x0000000900097308 */ /* 0x000ea20000000800 */
[----:B------:R-:W-:Y:S01]  /*39c0*/  IADD3 R6, R240, R200, RZ ;  /* 0x000000c8f0067210 */ /* 0x000fe20007ffe0ff */
[--C-:B-1----:R-:W-:Y:S02]  /*39d0*/  FADD.FTZ R22, R22, -R4.reuse ;  /* 0x8000000416167221 */ /* 0x102fe40000010000 */
[--C-:B------:R-:W-:Y:S02]  /*39e0*/  FADD.FTZ R23, R23, -R4.reuse ;  /* 0x8000000417177221 */ /* 0x100fe40000010000 */
[--C-:B------:R-:W-:Y:S02]  /*39f0*/  FADD.FTZ R26, R26, -R4.reuse ;  /* 0x800000041a1a7221 */ /* 0x100fe40000010000 */
[----:B------:R-:W-:Y:S02]  /*3a00*/  FMUL.FTZ R23, R175, R23 ;  /* 0x00000017af177220 */ /* 0x000fe40000410000 */
[----:B------:R-:W1:Y:S01]  /*3a10*/  MUFU.EX2 R193, R193 ;  /* 0x000000c100c17308 */ /* 0x000e620000000800 */
[--C-:B------:R-:W-:Y:S02]  /*3a20*/  FADD.FTZ R27, R27, -R4.reuse ;  /* 0x800000041b1b7221 */ /* 0x100fe40000010000 */
[--C-:B------:R-:W-:Y:S02]  /*3a30*/  FADD.FTZ R30, R30, -R4.reuse ;  /* 0x800000041e1e7221 */ /* 0x100fe40000010000 */
[--C-:B------:R-:W-:Y:S02]  /*3a40*/  FADD.FTZ R31, R31, -R4.reuse ;  /* 0x800000041f1f7221 */ /* 0x100fe40000010000 */
[--C-:B------:R-:W-:Y:S02]  /*3a50*/  FADD.FTZ R34, R34, -R4.reuse ;  /* 0x8000000422227221 */ /* 0x100fe40000010000 */
[----:B------:R-:W-:Y:S02]  /*3a60*/  FADD.FTZ R35, R35, -R4 ;  /* 0x8000000423237221 */ /* 0x000fe40000010000 */
[----:B------:R-:W-:Y:S02]  /*3a70*/  FMUL.FTZ R26, R174, R26 ;  /* 0x0000001aae1a7220 */ /* 0x000fe40000410000 */
[----:B------:R-:W-:Y:S02]  /*3a80*/  FMUL.FTZ R27, R171, R27 ;  /* 0x0000001bab1b7220 */ /* 0x000fe40000410000 */
[----:B--2---:R-:W-:Y:S02]  /*3a90*/  FMUL.FTZ R13, R9, R13 ;  /* 0x0000000d090d7220 */ /* 0x004fe40000410000 */
[----:B------:R-:W-:Y:S02]  /*3aa0*/  FMUL.FTZ R30, R19, R30 ;  /* 0x0000001e131e7220 */ /* 0x000fe40000410000 */
[----:B------:R-:W-:Y:S01]  /*3ab0*/  FMUL.FTZ R13, R8, R13 ;  /* 0x0000000d080d7220 */ /* 0x000fe20000410000 */
[----:B------:R-:W-:Y:S01]  /*3ac0*/  F2FP.BF16.PACK_AB R8, R175, R173 ;  /* 0x000000adaf08723e */ /* 0x000fe200000010ff */
[----:B------:R-:W-:Y:S02]  /*3ad0*/  FMUL.FTZ R31, R18, R31 ;  /* 0x0000001f121f7220 */ /* 0x000fe40000410000 */
[----:B------:R-:W-:Y:S01]  /*3ae0*/  FMUL.FTZ R34, R17, R34 ;  /* 0x0000002211227220 */ /* 0x000fe20000410000 */
[C---:B-1----:R-:W-:Y:S01]  /*3af0*/  F2FP.BF16.PACK_AB R9, R193.reuse, R9 ;  /* 0x00000009c109723e */ /* 0x042fe200000010ff */
[----:B------:R1:W-:Y:S01]  /*3b00*/  STS [R240+0x400], R8 ;  /* 0x00040008f0007388 */ /* 0x0003e20000000800 */
[----:B------:R-:W-:Y:S02]  /*3b10*/  FMUL.FTZ R33, R193, R33 ;  /* 0x00000021c1217220 */ /* 0x000fe40000410000 */
[----:B------:R-:W-:Y:S02]  /*3b20*/  FMUL.FTZ R15, R15, R31 ;  /* 0x0000001f0f0f7220 */ /* 0x000fe40000410000 */
[----:B------:R2:W-:Y:S01]  /*3b30*/  STS [R6], R12 ;  /* 0x0000000c06007388 */ /* 0x0005e20000000800 */
[----:B------:R-:W-:Y:S02]  /*3b40*/  FMUL.FTZ R16, R16, R33 ;  /* 0x0000002110107220 */ /* 0x000fe40000410000 */
[----:B------:R-:W-:Y:S02]  /*3b50*/  FMUL.FTZ R35, R192, R35 ;  /* 0x00000023c0237220 */ /* 0x000fe40000410000 */
[----:B------:R3:W-:Y:S01]  /*3b60*/  STS [R6+0x400], R7 ;  /* 0x0004000706007388 */ /* 0x0007e20000000800 */
[----:B------:R-:W-:Y:S01]  /*3b70*/  F2FP.BF16.PACK_AB R13, R16, R13 ;  /* 0x0000000d100d723e */ /* 0x000fe200000010ff */
[----:B------:R-:W-:Y:S03]  /*3b80*/  FFMA.FTZ R16, -R184, R184, 1 ;  /* 0x3f800000b8107423 */ /* 0x000fe600000101b8 */
[----:B------:R4:W-:Y:S01]  /*3b90*/  STS [R194], R5 ;  /* 0x00000005c2007388 */ /* 0x0009e20000000800 */
[----:B------:R-:W-:Y:S01]  /*3ba0*/  FMUL.FTZ R16, R16, R30 ;  /* 0x0000001e10107220 */ /* 0x000fe20000410000 */
[----:B-1----:R-:W-:Y:S05]  /*3bb0*/  F2FP.BF16.PACK_AB R8, R18, R19 ;  /* 0x000000131208723e */ /* 0x002fea00000010ff */
[----:B------:R1:W-:Y:S01]  /*3bc0*/  STS [R194+0x400], R8 ;  /* 0x00040008c2007388 */ /* 0x0003e20000000800 */
[----:B--2---:R-:W-:Y:S01]  /*3bd0*/  FFMA.FTZ R12, -R199, R199, 1 ;  /* 0x3f800000c70c7423 */ /* 0x004fe200000101c7 */
[----:B---3--:R-:W-:Y:S02]  /*3be0*/  F2FP.BF16.PACK_AB R7, R192, R17 ;  /* 0x00000011c007723e */ /* 0x008fe400000010ff */
[----:B----4-:R-:W-:Y:S05]  /*3bf0*/  IADD3 R5, R200, R194, RZ ;  /* 0x000000c2c8057210 */ /* 0x010fea0007ffe0ff */
[----:B------:R2:W-:Y:S05]  /*3c00*/  STS [R5], R9 ;  /* 0x0000000905007388 */ /* 0x0005ea0000000800 */
[----:B------:R3:W-:Y:S05]  /*3c10*/  STS [R5+0x400], R7 ;  /* 0x0004000705007388 */ /* 0x0007ea0000000800 */
[----:B------:R-:W-:Y:S01]  /*3c20*/  BAR.SYNC.DEFER_BLOCKING 0x0 ;  /* 0x0000000000007b1d */ /* 0x000fe20000010000 */
[----:B-1----:R-:W-:Y:S04]  /*3c30*/  FFMA.FTZ R8, -R189, R189, 1 ;  /* 0x3f800000bd087423 */ /* 0x002fe800000101bd */
[----:B------:R-:W-:Y:S02]  /*3c40*/  FMUL.FTZ R8, R8, R27 ;  /* 0x0000001b08087220 */ /* 0x000fe40000410000 */
[----:B--2---:R-:W-:Y:S04]  /*3c50*/  FFMA.FTZ R9, -R198, R198, 1 ;  /* 0x3f800000c6097423 */ /* 0x004fe800000101c6 */
[----:B------:R-:W-:Y:S02]  /*3c60*/  FMUL.FTZ R9, R9, R23 ;  /* 0x0000001709097220 */ /* 0x000fe40000410000 */
[----:B---3--:R-:W-:Y:S01]  /*3c70*/  FMUL.FTZ R7, R173, R22 ;  /* 0x00000016ad077220 */ /* 0x008fe20000410000 */
[----:B------:R-:W-:Y:S03]  /*3c80*/  STS [R240+0x2000], R10 ;  /* 0x0020000af0007388 */ /* 0x000fe60000000800 */
[----:B------:R-:W-:Y:S02]  /*3c90*/  FMUL.FTZ R12, R12, R7 ;  /* 0x000000070c0c7220 */ /* 0x000fe40000410000 */
[----:B------:R-:W-:Y:S03]  /*3ca0*/  FFMA.FTZ R7, -R190, R190, 1 ;  /* 0x3f800000be077423 */ /* 0x000fe600000101be */
[----:B------:R-:W-:Y:S01]  /*3cb0*/  F2FP.BF16.PACK_AB R4, R9, R12 ;  /* 0x0000000c0904723e */ /* 0x000fe200000010ff */
[----:B------:R-:W-:Y:S02]  /*3cc0*/  FMUL.FTZ R7, R7, R26 ;  /* 0x0000001a07077220 */ /* 0x000fe40000410000 */
[----:B------:R-:W-:Y:S02]  /*3cd0*/  FFMA.FTZ R12, -R178, R178, 1 ;  /* 0x3f800000b20c7423 */ /* 0x000fe400000101b2 */
[----:B------:R1:W-:Y:S01]  /*3ce0*/  STS [R240+0x2400], R4 ;  /* 0x00240004f0007388 */ /* 0x0003e20000000800 */
[----:B------:R-:W-:Y:S01]  /*3cf0*/  F2FP.BF16.PACK_AB R8, R8, R7 ;  /* 0x000000070808723e */ /* 0x000fe200000010ff */
[----:B------:R-:W-:Y:S01]  /*3d00*/  FFMA.FTZ R9, -R177, R177, 1 ;  /* 0x3f800000b1097423 */ /* 0x000fe200000101b1 */
[----:B------:R-:W-:Y:S01]  /*3d10*/  F2FP.BF16.PACK_AB R7, R15, R16 ;  /* 0x000000100f07723e */ /* 0x000fe200000010ff */
[----:B------:R-:W-:Y:S01]  /*3d20*/  FMUL.FTZ R12, R12, R34 ;  /* 0x000000220c0c7220 */ /* 0x000fe20000410000 */
[----:B------:R-:W-:Y:S01]  /*3d30*/  STS [R6+0x2000], R11 ;  /* 0x0020000b06007388 */ /* 0x000fe20000000800 */
[----:B------:R-:W-:Y:S04]  /*3d40*/  FMUL.FTZ R9, R9, R35 ;  /* 0x0000002309097220 */ /* 0x000fe80000410000 */
[----:B------:R-:W-:Y:S05]  /*3d50*/  STS [R6+0x2400], R8 ;  /* 0x0024000806007388 */ /* 0x000fea0000000800 */
[----:B------:R-:W-:Y:S05]  /*3d60*/  STS [R194+0x2000], R14 ;  /* 0x0020000ec2007388 */ /* 0x000fea0000000800 */
[----:B------:R-:W-:Y:S01]  /*3d70*/  STS [R194+0x2400], R7 ;  /* 0x00240007c2007388 */ /* 0x000fe20000000800 */
[----:B-1----:R-:W-:Y:S04]  /*3d80*/  F2FP.BF16.PACK_AB R4, R9, R12 ;  /* 0x0000000c0904723e */ /* 0x002fe800000010ff */
[----:B------:R-:W-:Y:S05]  /*3d90*/  STS [R5+0x2000], R13 ;  /* 0x0020000d05007388 */ /* 0x000fea0000000800 */
[----:B------:R-:W-:Y:S05]  /*3da0*/  STS [R5+0x2400], R4 ;  /* 0x0024000405007388 */ /* 0x000fea0000000800 */
[----:B------:R-:W-:Y:S05]  /*3db0*/  LDSM.16.MT88.4 R4, [R230+0x20280] ;  /* 0x02028000e604783b */ /* 0x000fea0000004200 */
[----:B------:R-:W1:Y:S05]  /*3dc0*/  LDSM.16.MT88.4 R8, [R0+0x18080] ;  /* 0x018080000008783b */ /* 0x000e6a0000004200 */
[----:B------:R-:W2:Y:S05]  /*3dd0*/  LDSM.16.MT88.4 R12, [R227+0x20280] ;  /* 0x02028000e30c783b */ /* 0x000eaa0000004200 */
[----:B------:R-:W3:Y:S05]  /*3de0*/  LDSM.16.MT88.4 R16, [R0+0x1a080] ;  /* 0x01a080000010783b */ /* 0x000eea0000004200 */
[----:B------:R-:W4:Y:S05]  /*3df0*/  LDSM.16.MT88.4 R20, [R0+0x1c080] ;  /* 0x01c080000014783b */ /* 0x000f2a0000004200 */
[----:B------:R-:W3:Y:S05]  /*3e00*/  LDSM.16.MT88.4 R24, [R0+0x1e080] ;  /* 0x01e080000018783b */ /* 0x000eea0000004200 */
[----:B------:R-:W-:Y:S05]  /*3e10*/  LDSM.16.MT88.4 R28, [R230+0x20a80] ;  /* 0x020a8000e61c783b */ /* 0x000fea0000004200 */
[----:B------:R-:W3:Y:S05]  /*3e20*/  LDSM.16.MT88.4 R32, [R0+0x18880] ;  /* 0x018880000020783b */ /* 0x000eea0000004200 */
[----:B------:R-:W4:Y:S01]  /*3e30*/  LDSM.16.MT88.4 R164, [R227+0x20a80] ;  /* 0x020a8000e3a4783b */ /* 0x000f220000004200 */
[-C--:B-1----:R-:W-:Y:S04]  /*3e40*/  HMMA.16816.F32.BF16 R36, R4, R8.reuse, R36 ;  /* 0x000000080424723c */ /* 0x082fe80000041824 */
[----:B------:R-:W1:Y:S05]  /*3e50*/  LDSM.16.MT88.4 R168, [R0+0x1a880] ;  /* 0x01a8800000a8783b */ /* 0x000e6a0000004200 */
[----:B------:R-:W-:Y:S01]  /*3e60*/  LDSM.16.MT88.4 R172, [R0+0x19880] ;  /* 0x0198800000ac783b */ /* 0x000fe20000004200 */
[C---:B--2---:R-:W-:Y:S04]  /*3e70*/  HMMA.16816.F32.BF16 R40, R12.reuse, R8, R40 ;  /* 0x000000080c28723c */ /* 0x044fe80000041828 */
[----:B------:R-:W-:Y:S04]  /*3e80*/  LDSM.16.MT88.4 R176, [R227+0x21a80] ;  /* 0x021a8000e3b0783b */ /* 0x000fe80000004200 */
[-C--:B------:R-:W-:Y:S08]  /*3e90*/  HMMA.16816.F32.BF16 R44, R12, R10.reuse, R44 ;  /* 0x0000000a0c2c723c */ /* 0x080ff0000004182c */
[C---:B------:R-:W-:Y:S01]  /*3ea0*/  HMMA.16816.F32.BF16 R48, R4.reuse, R10, R48 ;  /* 0x0000000a0430723c */ /* 0x040fe20000041830 */
[----:B------:R-:W2:Y:S07]  /*3eb0*/  LDSM.16.MT88.4 R8, [R0+0x1c880] ;  /* 0x01c880000008783b */ /* 0x000eae0000004200 */
[-C--:B---3--:R-:W-:Y:S08]  /*3ec0*/  HMMA.16816.F32.BF16 R52, R4, R16.reuse, R52 ;  /* 0x000000100434723c */ /* 0x088ff00000041834 */
[C---:B------:R-:W-:Y:S08]  /*3ed0*/  HMMA.16816.F32.BF16 R56, R12.reuse, R16, R56 ;  /* 0x000000100c38723c */ /* 0x040ff00000041838 */
[-C--:B------:R-:W-:Y:S08]  /*3ee0*/  HMMA.16816.F32.BF16 R60, R12, R18.reuse, R60 ;  /* 0x000000120c3c723c */ /* 0x080ff0000004183c */
[C---:B------:R-:W-:Y:S01]  /*3ef0*/  HMMA.16816.F32.BF16 R64, R4.reuse, R18, R64 ;  /* 0x000000120440723c */ /* 0x040fe20000041840 */
[----:B------:R-:W-:Y:S07]  /*3f00*/  LDSM.16.MT88.4 R16, [R0+0x19080] ;  /* 0x019080000010783b */ /* 0x000fee0000004200 */
[-C--:B----4-:R-:W-:Y:S08]  /*3f10*/  HMMA.16816.F32.BF16 R68, R4, R20.reuse, R68 ;  /* 0x000000140444723c */ /* 0x090ff00000041844 */
[C---:B------:R-:W-:Y:S08]  /*3f20*/  HMMA.16816.F32.BF16 R72, R12.reuse, R20, R72 ;  /* 0x000000140c48723c */ /* 0x040ff00000041848 */
[-C--:B------:R-:W-:Y:S08]  /*3f30*/  HMMA.16816.F32.BF16 R76, R12, R22.reuse, R76 ;  /* 0x000000160c4c723c */ /* 0x080ff0000004184c */
[C---:B------:R-:W-:Y:S01]  /*3f40*/  HMMA.16816.F32.BF16 R80, R4.reuse, R22, R80 ;  /* 0x000000160450723c */ /* 0x040fe20000041850 */
[----:B------:R-:W-:Y:S07]  /*3f50*/  LDSM.16.MT88.4 R20, [R227+0x21280] ;  /* 0x02128000e314783b */ /* 0x000fee0000004200 */
[-C--:B------:R-:W-:Y:S08]  /*3f60*/  HMMA.16816.F32.BF16 R84, R4, R24.reuse, R84 ;  /* 0x000000180454723c */ /* 0x080ff00000041854 */
[C---:B------:R-:W-:Y:S08]  /*3f70*/  HMMA.16816.F32.BF16 R88, R12.reuse, R24, R88 ;  /* 0x000000180c58723c */ /* 0x040ff00000041858 */
[-C--:B------:R-:W-:Y:S01]  /*3f80*/  HMMA.16816.F32.BF16 R92, R12, R26.reuse, R92 ;  /* 0x0000001a0c5c723c */ /* 0x080fe2000004185c */
[----:B------:R-:W3:Y:S07]  /*3f90*/  LDSM.16.MT88.4 R12, [R0+0x1e880] ;  /* 0x01e88000000c783b */ /* 0x000eee0000004200 */
[----:B------:R-:W-:Y:S01]  /*3fa0*/  HMMA.16816.F32.BF16 R96, R4, R26, R96 ;  /* 0x0000001a0460723c */ /* 0x000fe20000041860 */
[----:B------:R-:W4:Y:S05]  /*3fb0*/  LDSM.16.MT88.4 R4, [R230+0x21280] ;  /* 0x02128000e604783b */ /* 0x000f2a0000004200 */
[----:B------:R-:W2:Y:S02]  /*3fc0*/  LDSM.16.MT88.4 R24, [R0+0x1b080] ;  /* 0x01b080000018783b */ /* 0x000ea40000004200 */
[-C--:B------:R-:W-:Y:S08]  /*3fd0*/  HMMA.16816.F32.BF16 R36, R28, R32.reuse, R36 ;  /* 0x000000201c24723c */ /* 0x080ff00000041824 */
[C---:B------:R-:W-:Y:S08]  /*3fe0*/  HMMA.16816.F32.BF16 R40, R164.reuse, R32, R40 ;  /* 0x00000020a428723c */ /* 0x040ff00000041828 */
[-C--:B------:R-:W-:Y:S08]  /*3ff0*/  HMMA.16816.F32.BF16 R44, R164, R34.reuse, R44 ;  /* 0x00000022a42c723c */ /* 0x080ff0000004182c */
[C---:B------:R-:W-:Y:S01]  /*4000*/  HMMA.16816.F32.BF16 R48, R28.reuse, R34, R48 ;  /* 0x000000221c30723c */ /* 0x040fe20000041830 */
[----:B------:R-:W3:Y:S07]  /*4010*/  LDSM.16.MT88.4 R32, [R0+0x1d080] ;  /* 0x01d080000020783b */ /* 0x000eee0000004200 */
[-C--:B-1----:R-:W-:Y:S08]  /*4020*/  HMMA.16816.F32.BF16 R52, R28, R168.reuse, R52 ;  /* 0x000000a81c34723c */ /* 0x082ff00000041834 */
[C---:B------:R-:W-:Y:S08]  /*4030*/  HMMA.16816.F32.BF16 R56, R164.reuse, R168, R56 ;  /* 0x000000a8a438723c */ /* 0x040ff00000041838 */
[-C--:B------:R-:W-:Y:S08]  /*4040*/  HMMA.16816.F32.BF16 R60, R164, R170.reuse, R60 ;  /* 0x000000aaa43c723c */ /* 0x080ff0000004183c */
[C---:B------:R-:W-:Y:S01]  /*4050*/  HMMA.16816.F32.BF16 R64, R28.reuse, R170, R64 ;  /* 0x000000aa1c40723c */ /* 0x040fe20000041840 */
[----:B------:R-:W1:Y:S07]  /*4060*/  LDSM.16.MT88.4 R168, [R0+0x1f080] ;  /* 0x01f0800000a8783b */ /* 0x000e6e0000004200 */
[-C--:B--2---:R-:W-:Y:S08]  /*4070*/  HMMA.16816.F32.BF16 R68, R28, R8.reuse, R68 ;  /* 0x000000081c44723c */ /* 0x084ff00000041844 */
[C---:B------:R-:W-:Y:S08]  /*4080*/  HMMA.16816.F32.BF16 R72, R164.reuse, R8, R72 ;  /* 0x00000008a448723c */ /* 0x040ff00000041848 */
[-C--:B------:R-:W-:Y:S08]  /*4090*/  HMMA.16816.F32.BF16 R76, R164, R10.reuse, R76 ;  /* 0x0000000aa44c723c */ /* 0x080ff0000004184c */
[C---:B------:R-:W-:Y:S01]  /*40a0*/  HMMA.16816.F32.BF16 R80, R28.reuse, R10, R80 ;  /* 0x0000000a1c50723c */ /* 0x040fe20000041850 */
[----:B------:R-:W2:Y:S07]  /*40b0*/  LDSM.16.MT88.4 R8, [R230+0x21a80] ;  /* 0x021a8000e608783b */ /* 0x000eae0000004200 */
[-C--:B---3--:R-:W-:Y:S08]  /*40c0*/  HMMA.16816.F32.BF16 R84, R28, R12.reuse, R84 ;  /* 0x0000000c1c54723c */ /* 0x088ff00000041854 */
[C---:B------:R-:W-:Y:S08]  /*40d0*/  HMMA.16816.F32.BF16 R88, R164.reuse, R12, R88 ;  /* 0x0000000ca458723c */ /* 0x040ff00000041858 */
[-C--:B------:R-:W-:Y:S01]  /*40e0*/  HMMA.16816.F32.BF16 R92, R164, R14.reuse, R92 ;  /* 0x0000000ea45c723c */ /* 0x080fe2000004185c */
[----:B------:R-:W3:Y:S07]  /*40f0*/  LDSM.16.MT88.4 R164, [R0+0x1b880] ;  /* 0x01b8800000a4783b */ /* 0x000eee0000004200 */
[----:B------:R-:W-:Y:S01]  /*4100*/  HMMA.16816.F32.BF16 R96, R28, R14, R96 ;  /* 0x0000000e1c60723c */ /* 0x000fe20000041860 */
[----:B------:R-:W1:Y:S07]  /*4110*/  LDSM.16.MT88.4 R12, [R0+0x1d880] ;  /* 0x01d88000000c783b */ /* 0x000e6e0000004200 */
[-C--:B----4-:R-:W-:Y:S08]  /*4120*/  HMMA.16816.F32.BF16 R36, R4, R16.reuse, R36 ;  /* 0x000000100424723c */ /* 0x090ff00000041824 */
[C---:B------:R-:W-:Y:S08]  /*4130*/  HMMA.16816.F32.BF16 R40, R20.reuse, R16, R40 ;  /* 0x000000101428723c */ /* 0x040ff00000041828 */
[-C--:B------:R-:W-:Y:S08]  /*4140*/  HMMA.16816.F32.BF16 R44, R20, R18.reuse, R44 ;  /* 0x00000012142c723c */ /* 0x080ff0000004182c */
[C---:B------:R-:W-:Y:S01]  /*4150*/  HMMA.16816.F32.BF16 R48, R4.reuse, R18, R48 ;  /* 0x000000120430723c */ /* 0x040fe20000041830 */
[----:B------:R-:W4:Y:S05]  /*4160*/  LDSM.16.MT88.4 R16, [R0+0x1f880] ;  /* 0x01f880000010783b */ /* 0x000f2a0000004200 */
[----:B------:R-:W-:Y:S02]  /*4170*/  BAR.SYNC.DEFER_BLOCKING 0x0 ;  /* 0x0000000000007b1d */ /* 0x000fe40000010000 */
        /* <DEDUP_REMOVED lines=8> */
[-C--:B-1----:R-:W-:Y:S08]  /*4200*/  HMMA.16816.F32.BF16 R84, R4, R168.reuse, R84 ;  /* 0x000000a80454723c */ /* 0x082ff00000041854 */
[C---:B------:R-:W-:Y:S08]  /*4210*/  HMMA.16816.F32.BF16 R88, R20.reuse, R168, R88 ;  /* 0x000000a81458723c */ /* 0x040ff00000041858 */
[-C--:B------:R-:W-:Y:S08]  /*4220*/  HMMA.16816.F32.BF16 R92, R20, R170.reuse, R92 ;  /* 0x000000aa145c723c */ /* 0x080ff0000004185c */
[----:B------:R-:W-:Y:S08]  /*4230*/  HMMA.16816.F32.BF16 R96, R4, R170, R96 ;  /* 0x000000aa0460723c */ /* 0x000ff00000041860 */
[-C--:B--2---:R-:W-:Y:S01]  /*4240*/  HMMA.16816.F32.BF16 R36, R8, R172.reuse, R36 ;  /* 0x000000ac0824723c */ /* 0x084fe20000041824 */
[----:B------:R1:W2:Y:S05]  /*4250*/  LDSM.16.MT88.4 R4, [R230+0x22280] ;  /* 0x02228000e604783b */ /* 0x0002aa0000004200 */
[----:B------:R1:W1:Y:S02]  /*4260*/  LDSM.16.MT88.4 R24, [R227+0x22280] ;  /* 0x02228000e318783b */ /* 0x0002640000004200 */
[C---:B------:R-:W-:Y:S03]  /*4270*/  HMMA.16816.F32.BF16 R40, R176.reuse, R172, R40 ;  /* 0x000000acb028723c */ /* 0x040fe60000041828 */
[----:B------:R1:W1:Y:S05]  /*4280*/  LDSM.16.MT88.4 R20, [R0+0x10080] ;  /* 0x010080000014783b */ /* 0x00026a0000004200 */
[-C--:B------:R-:W-:Y:S01]  /*4290*/  HMMA.16816.F32.BF16 R44, R176, R174.reuse, R44 ;  /* 0x000000aeb02c723c */ /* 0x080fe2000004182c */
[----:B------:R1:W1:Y:S05]  /*42a0*/  LDSM.16.MT88.4 R28, [R0+0x12080] ;  /* 0x01208000001c783b */ /* 0x00026a0000004200 */
[----:B------:R1:W1:Y:S02]  /*42b0*/  LDSM.16.MT88.4 R32, [R0+0x14080] ;  /* 0x014080000020783b */ /* 0x0002640000004200 */
[C---:B------:R-:W-:Y:S03]  /*42c0*/  HMMA.16816.F32.BF16 R48, R8.reuse, R174, R48 ;  /* 0x000000ae0830723c */ /* 0x040fe60000041830 */
[----:B------:R1:W1:Y:S05]  /*42d0*/  LDSM.16.MT88.4 R168, [R0+0x16080] ;  /* 0x0160800000a8783b */ /* 0x00026a0000004200 */
[-C--:B---3--:R-:W-:Y:S01]  /*42e0*/  HMMA.16816.F32.BF16 R52, R8, R164.reuse, R52 ;  /* 0x000000a40834723c */ /* 0x088fe20000041834 */
[----:B------:R3:W1:Y:S05]  /*42f0*/  LDSM.16.MT88.4 R172, [R230+0x22a80] ;  /* 0x022a8000e6ac783b */ /* 0x00066a0000004200 */
        /* <DEDUP_REMOVED lines=8> */
[-C--:B------:R-:W-:Y:S08]  /*4380*/  HMMA.16816.F32.BF16 R68, R8, R12.reuse, R68 ;  /* 0x0000000c0844723c */ /* 0x080ff00000041844 */
[C---:B------:R-:W-:Y:S08]  /*4390*/  HMMA.16816.F32.BF16 R72, R176.reuse, R12, R72 ;  /* 0x0000000cb048723c */ /* 0x040ff00000041848 */
[-C--:B------:R-:W-:Y:S08]  /*43a0*/  HMMA.16816.F32.BF16 R76, R176, R14.reuse, R76 ;  /* 0x0000000eb04c723c */ /* 0x080ff0000004184c */
[C---:B------:R-:W-:Y:S08]  /*43b0*/  HMMA.16816.F32.BF16 R80, R8.reuse, R14, R80 ;  /* 0x0000000e0850723c */ /* 0x040ff00000041850 */
[-C--:B----4-:R-:W-:Y:S08]  /*43c0*/  HMMA.16816.F32.BF16 R84, R8, R16.reuse, R84 ;  /* 0x000000100854723c */ /* 0x090ff00000041854 */
[C---:B------:R-:W-:Y:S08]  /*43d0*/  HMMA.16816.F32.BF16 R88, R176.reuse, R16, R88 ;  /* 0x00000010b058723c */ /* 0x040ff00000041858 */
[-C--:B------:R-:W-:Y:S08]  /*43e0*/  HMMA.16816.F32.BF16 R92, R176, R18.reuse, R92 ;  /* 0x00000012b05c723c */ /* 0x080ff0000004185c */
[----:B------:R-:W-:Y:S01]  /*43f0*/  HMMA.16816.F32.BF16 R96, R8, R18, R96 ;  /* 0x000000120860723c */ /* 0x000fe20000041860 */
[----:B------:R-:W-:-:S07]  /*4400*/  @P5 BRA `(.L_x_561) ;  /* 0x0000049000005947 */ /* 0x000fce0003800000 */
[C---:B-123--:R-:W-:Y:S01]  /*4410*/  LOP3.LUT P3, RZ, R241.reuse, 0x1, RZ, 0xc0, !PT ;  /* 0x00000001f1ff7812 */ /* 0x04efe2000786c0ff */
[----:B------:R-:W-:Y:S01]  /*4420*/  USHF.R.S32.HI UR22, URZ, 0x1f, UR21 ;  /* 0x0000001f3f167899 */ /* 0x000fe20008011415 */
[C---:B------:R-:W-:Y:S01]  /*4430*/  LOP3.LUT P2, RZ, R241.reuse, 0x2, RZ, 0xc0, !PT ;  /* 0x00000002f1ff7812 */ /* 0x040fe2000784c0ff */
[----:B------:R-:W1:Y:S01]  /*4440*/  S2R R12, SR_CTAID.Y ;  /* 0x00000000000c7919 */ /* 0x000e620000002600 */
[----:B------:R-:W-:Y:S01]  /*4450*/  LOP3.LUT P4, RZ, R241, 0x8, RZ, 0xc0, !PT ;  /* 0x00000008f1ff7812 */ /* 0x000fe2000788c0ff */
[----:B------:R-:W-:Y:S01]  /*4460*/  ULDC.64 UR4, c[0x0][0x208] ;  /* 0x0000820000047ab9 */ /* 0x000fe20000000a00 */
[----:B------:R-:W-:Y:S01]  /*4470*/  IMAD.U32 R18, RZ, RZ, UR16 ;  /* 0x00000010ff127e24 */ /* 0x000fe2000f8e00ff */
[----:B------:R-:W-:Y:S01]  /*4480*/  UIMAD UR22, UR22, UR4, URZ ;  /* 0x00000004161672a4 */ /* 0x000fe2000f8e023f */
[----:B------:R-:W-:Y:S01]  /*4490*/  IMAD.U32 R16, RZ, RZ, UR16 ;  /* 0x00000010ff107e24 */ /* 0x000fe2000f8e00ff */
[----:B------:R-:W-:Y:S01]  /*44a0*/  UIMAD.WIDE.U32 UR24, UR21, UR4, URZ ;  /* 0x00000004151872a5 */ /* 0x000fe2000f8e003f */
[----:B------:R-:W-:Y:S01]  /*44b0*/  IMAD.U32 R14, RZ, RZ, UR16 ;  /* 0x00000010ff0e7e24 */ /* 0x000fe2000f8e00ff */
[----:B------:R-:W-:Y:S01]  /*44c0*/  UIMAD UR22, UR21, UR5, UR22 ;  /* 0x00000005151672a4 */ /* 0x000fe2000f8e0216 */
[----:B-----5:R-:W-:Y:S01]  /*44d0*/  IMAD.MOV.U32 R11, RZ, RZ, R237 ;  /* 0x000000ffff0b7224 */ /* 0x020fe200078e00ed */
[----:B------:R-:W-:Y:S02]  /*44e0*/  USHF.L.U32 UR4, UR21, 0x6, URZ ;  /* 0x0000000615047899 */ /* 0x000fe4000800063f */
[----:B------:R-:W-:Y:S01]  /*44f0*/  UIADD3 UR22, UR25, UR22, URZ ;  /* 0x0000001619167290 */ /* 0x000fe2000fffe03f */
[----:B------:R-:W-:Y:S02]  /*4500*/  IMAD.U32 R8, RZ, RZ, UR24 ;  /* 0x00000018ff087e24 */ /* 0x000fe4000f8e00ff */
[----:B------:R-:W-:Y:S03]  /*4510*/  IMAD.U32 R10, RZ, RZ, UR24 ;  /* 0x00000018ff0a7e24 */ /* 0x000fe6000f8e00ff */
[----:B------:R-:W-:Y:S01]  /*4520*/  LEA R8, P0, R8, R248, 0x7 ;  /* 0x000000f808087211 */ /* 0x000fe200078038ff */
[----:B------:R-:W-:Y:S05]  /*4530*/  IMAD.U32 R9, RZ, RZ, UR22 ;  /* 0x00000016ff097e24 */ /* 0x000fea000f8e00ff */
[----:B------:R-:W-:Y:S01]  /*4540*/  LEA.HI.X R9, R10, R249, R9, 0x7, P0 ;  /* 0x000000f90a097211 */ /* 0x000fe200000f3c09 */
[----:B------:R-:W-:Y:S01]  /*4550*/  IMAD.MOV.U32 R10, RZ, RZ, R236 ;  /* 0x000000ffff0a7224 */ /* 0x000fe200078e00ec */
[----:B------:R-:W-:Y:S02]  /*4560*/  IADD3 R18, P1, P0, R18, 0x80, R8 ;  /* 0x0000008012127810 */ /* 0x000fe4000783e008 */
[----:B-1----:R-:W-:Y:S01]  /*4570*/  SHF.R.S32.HI R13, RZ, 0x1f, R12 ;  /* 0x0000001fff0d7819 */ /* 0x002fe2000001140c */
[----:B------:R-:W-:Y:S01]  /*4580*/  IMAD.WIDE.U32 R10, R12, c[0x0][0x288], R10 ;  /* 0x0000a2000c0a7a25 */ /* 0x000fe200078e000a */
[--C-:B------:R-:W-:Y:S02]  /*4590*/  IADD3.X R19, RZ, UR6, R9.reuse, P1, P0 ;  /* 0x00000006ff137c10 */ /* 0x100fe40008fe0409 */
[--C-:B------:R-:W-:Y:S01]  /*45a0*/  IADD3 R16, P1, P0, R16, 0x100, R8.reuse ;  /* 0x0000010010107810 */ /* 0x100fe2000783e008 */
[----:B------:R-:W-:Y:S03]  /*45b0*/  IMAD R13, R13, c[0x0][0x288], RZ ;  /* 0x0000a2000d0d7a24 */ /* 0x000fe600078e02ff */
[----:B------:R-:W-:Y:S01]  /*45c0*/  IADD3.X R17, RZ, UR6, R9, P1, P0 ;  /* 0x00000006ff117c10 */ /* 0x000fe20008fe0409 */
[----:B------:R-:W-:Y:S01]  /*45d0*/  IMAD R13, R12, c[0x0][0x28c], R13 ;  /* 0x0000a3000c0d7a24 */ /* 0x000fe200078e020d */
[----:B------:R-:W-:Y:S04]  /*45e0*/  IADD3 R14, P1, P0, R14, 0x180, R8 ;  /* 0x000001800e0e7810 */ /* 0x000fe8000783e008 */
[----:B------:R-:W-:Y:S02]  /*45f0*/  IADD3.X R15, RZ, UR6, R9, P1, P0 ;  /* 0x00000006ff0f7c10 */ /* 0x000fe40008fe0409 */
[----:B------:R-:W-:Y:S02]  /*4600*/  IADD3 R12, P0, R10, UR18, RZ ;  /* 0x000000120a0c7c10 */ /* 0x000fe4000ff1e0ff */
[----:B------:R-:W-:Y:S02]  /*4610*/  LOP3.LUT P1, RZ, R241, 0x4, RZ, 0xc0, !PT ;  /* 0x00000004f1ff7812 */ /* 0x000fe4000782c0ff */
[----:B------:R-:W-:Y:S01]  /*4620*/  IADD3.X R11, R11, UR17, R13, P0, !PT ;  /* 0x000000110b0b7c10 */ /* 0x000fe200087fe40d */
[----:B------:R-:W-:Y:S01]  /*4630*/  IMAD.U32 R13, RZ, RZ, UR4 ;  /* 0x00000004ff0d7e24 */ /* 0x000fe2000f8e00ff */
[C---:B------:R-:W-:Y:S04]  /*4640*/  LEA R10, P0, R12.reuse, c[0x0][0x280], 0x2 ;  /* 0x0000a0000c0a7a11 */ /* 0x040fe800078010ff */
[----:B------:R-:W-:Y:S01]  /*4650*/  LEA.HI.X R11, R12, c[0x0][0x284], R11, 0x2, P0 ;  /* 0x0000a1000c0b7a11 */ /* 0x000fe200000f140b */
[----:B------:R-:W-:Y:S05]  /*4660*/  IMAD.U32 R12, RZ, RZ, UR4 ;  /* 0x00000004ff0c7e24 */ /* 0x000fea000f8e00ff */
[----:B------:R-:W-:Y:S01]  /*4670*/  LEA R12, P0, R12, R10, 0x2 ;  /* 0x0000000a0c0c7211 */ /* 0x000fe200078010ff */
[----:B------:R-:W-:Y:S03]  /*4680*/  IMAD.U32 R10, RZ, RZ, UR4 ;  /* 0x00000004ff0a7e24 */ /* 0x000fe6000f8e00ff */
[----:B------:R-:W-:Y:S02]  /*4690*/  LEA.HI.X.SX32 R13, R13, R11, 0x2, P0 ;  /* 0x0000000b0d0d7211 */ /* 0x000fe400000f16ff */
[----:B------:R-:W-:Y:S04]  /*46a0*/  IADD3 R10, -R246, c[0x0][0x168], -R10 ;  /* 0x00005a00f60a7a10 */ /* 0x000fe80007ffe90a */
[C---:B------:R-:W-:Y:S11]  /*46b0*/  ISETP.LT.OR P0, PT, R10.reuse, 0x1, !P3 ;  /* 0x000000010a00780c */ /* 0x040ff60005f01670 */
[----:B------:R-:W-:Y:S02]  /*46c0*/  @!UPT UIADD3 URZ, URZ, URZ, URZ ;  /* 0x0000003f3f3ff290 */ /* 0x000fe4000fffe03f */
[----:B------:R-:W-:Y:S01]  /*46d0*/  @!PT LDS RZ, [RZ] ;  /* 0x00000000fffff984 */ /* 0x000fe20000000800 */
[----:B------:R-:W-:Y:S01]  /*46e0*/  @!PT LDS RZ, [RZ] ;  /* 0x00000000fffff984 */ /* 0x000fe20000000800 */
[----:B------:R-:W-:Y:S01]  /*46f0*/  @!PT LDS RZ, [RZ] ;  /* 0x00000000fffff984 */ /* 0x000fe20000000800 */
[----:B------:R1:W-:Y:S01]  /*4700*/  LDGSTS.E.BYPASS.LTC128B.128 [R238+0x18080], [R8.64], !P0 ;  /* 0x1808000008ee7fae */ /* 0x0003e2000c101d4e */
[C---:B------:R-:W-:Y:S11]  /*4710*/  ISETP.LT.OR P0, PT, R10.reuse, 0x1, !P2 ;  /* 0x000000010a00780c */ /* 0x040ff60005701670 */
[----:B------:R-:W-:Y:S02]  /*4720*/  @!UPT UIADD3 URZ, URZ, URZ, URZ ;  /* 0x0000003f3f3ff290 */ /* 0x000fe4000fffe03f */
[----:B------:R1:W-:Y:S01]  /*4730*/  LDGSTS.E.BYPASS.LTC128B.128 [R238+0x1a080], [R8.64+0x80], !P0 ;  /* 0x1a08008008ee7fae */ /* 0x0003e2000c101d4e */
[C---:B------:R-:W-:Y:S11]  /*4740*/  ISETP.LT.OR P0, PT, R10.reuse, 0x1, !P1 ;  /* 0x000000010a00780c */ /* 0x040ff60004f01670 */
[----:B------:R-:W-:Y:S02]  /*4750*/  @!UPT UIADD3 URZ, URZ, URZ, URZ ;  /* 0x0000003f3f3ff290 */ /* 0x000fe4000fffe03f */
[----:B------:R1:W-:Y:S01]  /*4760*/  LDGSTS.E.BYPASS.LTC128B.128 [R238+0x1c080], [R8.64+0x100], !P0 ;  /* 0x1c08010008ee7fae */ /* 0x0003e2000c101d4e */
[----:B------:R-:W-:Y:S11]  /*4770*/  ISETP.LT.OR P0, PT, R10, 0x1, !P4 ;  /* 0x000000010a00780c */ /* 0x000ff60006701670 */
[----:B------:R-:W-:Y:S02]  /*4780*/  @!UPT UIADD3 URZ, URZ, URZ, URZ ;  /* 0x0000003f3f3ff290 */ /* 0x000fe4000fffe03f */
[----:B------:R1:W-:Y:S02]  /*4790*/  LDGSTS.E.BYPASS.LTC128B.128 [R238+0x1e080], [R8.64+0x180], !P0 ;  /* 0x1e08018008ee7fae */ /* 0x0003e4000c101d4e */
[----:B-1----:R-:W-:Y:S04]  /*47a0*/  IADD3 R8, P0, R8, UR16, RZ ;  /* 0x0000001008087c10 */ /* 0x002fe8000ff1e0ff */
[----:B------:R-:W-:Y:S02]  /*47b0*/  IADD3.X R9, R9, UR6, RZ, P0, !PT ;  /* 0x0000000609097c10 */ /* 0x000fe400087fe4ff */
[C---:B------:R-:W-:Y:S11]  /*47c0*/  ISETP.LT.OR P0, PT, R10.reuse, 0x21, !P3 ;  /* 0x000000210a00780c */ /* 0x040ff60005f01670 */
[----:B------:R-:W-:Y:S02]  /*47d0*/  @!UPT UIADD3 URZ, URZ, URZ, URZ ;  /* 0x0000003f3f3ff290 */ /* 0x000fe4000fffe03f */
[----:B------:R1:W-:Y:S01]  /*47e0*/  LDGSTS.E.BYPASS.LTC128B.128 [R238+0x19080], [R8.64], !P0 ;  /* 0x1908000008ee7fae */ /* 0x0003e2000c101d4e */
[C---:B------:R-:W-:Y:S11]  /*47f0*/  ISETP.LT.OR P0, PT, R10.reuse, 0x21, !P2 ;  /* 0x000000210a00780c */ /* 0x040ff60005701670 */
[----:B------:R-:W-:Y:S02]  /*4800*/  @!UPT UIADD3 URZ, URZ, URZ, URZ ;  /* 0x0000003f3f3ff290 */ /* 0x000fe4000fffe03f */
[----:B------:R2:W-:Y:S01]  /*4810*/  LDGSTS.E.BYPASS.LTC128B.128 [R238+0x1b080], [R18.64], !P0 ;  /* 0x1b08000012ee7fae */ /* 0x0005e2000c101d4e */
[----:B------:R-:W-:Y:S01]  /*4820*/  ISETP.LT.OR P0, PT, R10, 0x21, !P1 ;  /* 0x000000210a00780c */ /* 0x000fe20004f01670 */
[----:B-1----:R-:W-:Y:S11]  /*4830*/  @!P6 IMAD.SHL.U32 R8, R244, 0x10, RZ ;  /* 0x00000010f408e824 */ /* 0x002ff600078e00ff */
[----:B------:R-:W-:Y:S01]  /*4840*/  @!UPT UIADD3 URZ, URZ, URZ, URZ ;  /* 0x0000003f3f3ff290 */ /* 0x000fe2000fffe03f */
[----:B------:R2:W-:Y:S01]  /*4850*/  LDGSTS.E.BYPASS.LTC128B.128 [R238+0x1d080], [R16.64], !P0 ;  /* 0x1d08000010ee7fae */ /* 0x0005e2000c101d4e */
[----:B------:R-:W-:Y:S11]  /*4860*/  ISETP.LT.OR P0, PT, R10, 0x21, !P4 ;  /* 0x000000210a00780c */ /* 0x000ff60006701670 */
[----:B------:R-:W-:Y:S02]  /*4870*/  @!UPT UIADD3 URZ, URZ, URZ, URZ ;  /* 0x0000003f3f3ff290 */ /* 0x000fe4000fffe03f */
[----:B------:R2:W-:Y:S04]  /*4880*/  LDGSTS.E.BYPASS.LTC128B.128 [R238+0x1f080], [R14.64], !P0 ;  /* 0x1f0800000eee7fae */ /* 0x0005e8000c101d4e */
[----:B------:R2:W-:Y:S02]  /*4890*/  @!P6 LDGSTS.E.BYPASS.LTC128B.128 [R8+0x20180], [R12.64] ;  /* 0x201800000c08efae */ /* 0x0005e4000b901d4e */
.L_x_561:
[-C--:B-123--:R-:W-:Y:S01]  /*48a0*/  HMMA.16816.F32.BF16 R100, R4, R20.reuse, R100 ;  /* 0x000000140464723c */ /* 0x08efe20000041864 */
[----:B------:R-:W-:Y:S07]  /*48b0*/  LDSM.16.MT88.4 R8, [R0+0x11080] ;  /* 0x011080000008783b */ /* 0x000fee0000004200 */
[C---:B------:R-:W-:Y:S01]  /*48c0*/  HMMA.16816.F32.BF16 R104, R24.reuse, R20, R104 ;  /* 0x000000141868723c */ /* 0x040fe20000041868 */
[----:B------:R-:W-:Y:S07]  /*48d0*/  LDSM.16.MT88.4 R12, [R227+0x23280] ;  /* 0x02328000e30c783b */ /* 0x000fee0000004200 */
[-C--:B------:R-:W-:Y:S01]  /*48e0*/  HMMA.16816.F32.BF16 R108, R24, R22.reuse, R108 ;  /* 0x00000016186c723c */ /* 0x080fe2000004186c */
[----:B------:R-:W-:Y:S07]  /*48f0*/  LDSM.16.MT88.4 R16, [R0+0x13080] ;  /* 0x013080000010783b */ /* 0x000fee0000004200 */
[C---:B------:R-:W-:Y:S01]  /*4900*/  HMMA.16816.F32.BF16 R112, R4.reuse, R22, R112 ;  /* 0x000000160470723c */ /* 0x040fe20000041870 */
[----:B------:R-:W-:Y:S07]  /*4910*/  LDSM.16.MT88.4 R20, [R0+0x15080] ;  /* 0x015080000014783b */ /* 0x000fee0000004200 */
[-C--:B------:R-:W-:Y:S01]  /*4920*/  HMMA.16816.F32.BF16 R116, R4, R28.reuse, R116 ;  /* 0x0000001c0474723c */ /* 0x080fe20000041874 */
[----:B------:R-:W-:Y:S07]  /*4930*/  LDSM.16.MT88.4 R164, [R227+0x23a80] ;  /* 0x023a8000e3a4783b */ /* 0x000fee0000004200 */
[C---:B------:R-:W-:Y:S01]  /*4940*/  HMMA.16816.F32.BF16 R120, R24.reuse, R28, R120 ;  /* 0x0000001c1878723c */ /* 0x040fe20000041878 */
[----:B------:R-:W0:Y:S07]  /*4950*/  LDGDEPBAR ;  /* 0x00000000000079af */ /* 0x000e2e0000000000 */
[-C--:B------:R-:W-:Y:S08]  /*4960*/  HMMA.16816.F32.BF16 R124, R24, R30.reuse, R124 ;  /* 0x0000001e187c723c */ /* 0x080ff0000004187c */
[C---:B------:R-:W-:Y:S01]  /*4970*/  HMMA.16816.F32.BF16 R128, R4.reuse, R30, R128 ;  /* 0x0000001e0480723c */ /* 0x040fe20000041880 */
[----:B------:R-:W-:Y:S07]  /*4980*/  LDSM.16.MT88.4 R28, [R230+0x23a80] ;  /* 0x023a8000e61c783b */ /* 0x000fee0000004200 */
[-C--:B------:R-:W-:Y:S08]  /*4990*/  HMMA.16816.F32.BF16 R132, R4, R32.reuse, R132 ;  /* 0x000000200484723c */ /* 0x080ff00000041884 */
[C---:B------:R-:W-:Y:S08]  /*49a0*/  HMMA.16816.F32.BF16 R136, R24.reuse, R32, R136 ;  /* 0x000000201888723c */ /* 0x040ff00000041888 */
[-C--:B------:R-:W-:Y:S08]  /*49b0*/  HMMA.16816.F32.BF16 R140, R24, R34.reuse, R140 ;  /* 0x00000022188c723c */ /* 0x080ff0000004188c */
[C---:B------:R-:W-:Y:S01]  /*49c0*/  HMMA.16816.F32.BF16 R144, R4.reuse, R34, R144 ;  /* 0x000000220490723c */ /* 0x040fe20000041890 */
[----:B------:R-:W-:Y:S07]  /*49d0*/  LDSM.16.MT88.4 R32, [R0+0x11880] ;  /* 0x011880000020783b */ /* 0x000fee0000004200 */
[-C--:B------:R-:W-:Y:S08]  /*49e0*/  HMMA.16816.F32.BF16 R148, R4, R168.reuse, R148 ;  /* 0x000000a80494723c */ /* 0x080ff00000041894 */
[C---:B------:R-:W-:Y:S08]  /*49f0*/  HMMA.16816.F32.BF16 R152, R24.reuse, R168, R152 ;  /* 0x000000a81898723c */ /* 0x040ff00000041898 */
[-C--:B------:R-:W-:Y:S01]  /*4a00*/  HMMA.16816.F32.BF16 R156, R24, R170.reuse, R156 ;  /* 0x000000aa189c723c */ /* 0x080fe2000004189c */
[----:B------:R-:W-:Y:S07]  /*4a10*/  LDSM.16.MT88.4 R24, [R0+0x17080] ;  /* 0x017080000018783b */ /* 0x000fee0000004200 */
[----:B------:R-:W-:Y:S01]  /*4a20*/  HMMA.16816.F32.BF16 R160, R4, R170, R160 ;  /* 0x000000aa04a0723c */ /* 0x000fe200000418a0 */
[----:B------:R-:W1:Y:S07]  /*4a30*/  LDSM.16.MT88.4 R4, [R230+0x23280] ;  /* 0x02328000e604783b */ /* 0x000e6e0000004200 */
[-C--:B------:R-:W-:Y:S01]  /*4a40*/  HMMA.16816.F32.BF16 R100, R172, R180.reuse, R100 ;  /* 0x000000b4ac64723c */ /* 0x080fe20000041864 */
[----:B------:R-:W2:Y:S07]  /*4a50*/  LDSM.16.MT88.4 R168, [R0+0x13880] ;  /* 0x0138800000a8783b */ /* 0x000eae0000004200 */
        /* <DEDUP_REMOVED lines=15> */
[-C--:B-1----:R-:W-:Y:S08]  /*4b50*/  HMMA.16816.F32.BF16 R100, R4, R8.reuse, R100 ;  /* 0x000000080464723c */ /* 0x082ff00000041864 */
[C---:B------:R-:W-:Y:S08]  /*4b60*/  HMMA.16816.F32.BF16 R104, R12.reuse, R8, R104 ;  /* 0x000000080c68723c */ /* 0x040ff00000041868 */
[-C--:B------:R-:W-:Y:S08]  /*4b70*/  HMMA.16816.F32.BF16 R108, R12, R10.reuse, R108 ;  /* 0x0000000a0c6c723c */ /* 0x080ff0000004186c */
[C---:B------:R-:W-:Y:S01]  /*4b80*/  HMMA.16816.F32.BF16 R112, R4.reuse, R10, R112 ;  /* 0x0000000a0470723c */ /* 0x040fe20000041870 */
[----:B------:R-:W1:Y:S07]  /*4b90*/  LDSM.16.MT88.4 R8, [R0+0x15880] ;  /* 0x015880000008783b */ /* 0x000e6e0000004200 */
        /* <DEDUP_REMOVED lines=12> */
[----:B------:R-:W3:Y:S07]  /*4c60*/  LDSM.16.MT88.4 R4, [R0+0x17880] ;  /* 0x017880000004783b */ /* 0x000eee0000004200 */
[-C--:B------:R-:W-:Y:S01]  /*4c70*/  HMMA.16816.F32.BF16 R100, R28, R32.reuse, R100 ;  /* 0x000000201c64723c */ /* 0x080fe20000041864 */
[----:B------:R-:W-:Y:S07]  /*4c80*/  BAR.SYNC.DEFER_BLOCKING 0x0 ;  /* 0x0000000000007b1d */ /* 0x000fee0000010000 */
[C---:B------:R-:W-:Y:S08]  /*4c90*/  HMMA.16816.F32.BF16 R104, R164.reuse, R32, R104 ;  /* 0x00000020a468723c */ /* 0x040ff00000041868 */
[-C--:B------:R-:W-:Y:S08]  /*4ca0*/  HMMA.16816.F32.BF16 R108, R164, R34.reuse, R108 ;  /* 0x00000022a46c723c */ /* 0x080ff0000004186c */
[C---:B------:R-:W-:Y:S01]  /*4cb0*/  HMMA.16816.F32.BF16 R112, R28.reuse, R34, R112 ;  /* 0x000000221c70723c */ /* 0x040fe20000041870 */
[----:B------:R4:W3:Y:S07]  /*4cc0*/  LDSM.16.M88.4 R192, [R232] ;  /* 0x00000000e8c0783b */ /* 0x0008ee0000000200 */
[-C--:B--2---:R-:W-:Y:S01]  /*4cd0*/  HMMA.16816.F32.BF16 R116, R28, R168.reuse, R116 ;  /* 0x000000a81c74723c */ /* 0x084fe20000041874 */
[----:B------:R4:W2:Y:S07]  /*4ce0*/  LDSM.16.M88.4 R188, [R232+0x1000] ;  /* 0x00100000e8bc783b */ /* 0x0008ae0000000200 */
[C---:B------:R-:W-:Y:S01]  /*4cf0*/  HMMA.16816.F32.BF16 R120, R164.reuse, R168, R120 ;  /* 0x000000a8a478723c */ /* 0x040fe20000041878 */
[----:B------:R4:W2:Y:S07]  /*4d00*/  LDSM.16.MT88.4 R16, [R0+0x80] ;  /* 0x000080000010783b */ /* 0x0008ae0000004200 */
[-C--:B------:R-:W-:Y:S01]  /*4d10*/  HMMA.16816.F32.BF16 R124, R164, R170.reuse, R124 ;  /* 0x000000aaa47c723c */ /* 0x080fe2000004187c */
[----:B------:R4:W2:Y:S07]  /*4d20*/  LDSM.16.MT88.4 R32, [R0+0x2080] ;  /* 0x002080000020783b */ /* 0x0008ae0000004200 */
[C---:B------:R-:W-:Y:S01]  /*4d30*/  HMMA.16816.F32.BF16 R128, R28.reuse, R170, R128 ;  /* 0x000000aa1c80723c */ /* 0x040fe20000041880 */
[----:B------:R4:W2:Y:S07]  /*4d40*/  LDSM.16.MT88.4 R176, [R0+0x4080] ;  /* 0x0040800000b0783b */ /* 0x0008ae0000004200 */
[-C--:B-1----:R-:W-:Y:S01]  /*4d50*/  HMMA.16816.F32.BF16 R132, R28, R8.reuse, R132 ;  /* 0x000000081c84723c */ /* 0x082fe20000041884 */
[----:B------:R4:W1:Y:S07]  /*4d60*/  LDSM.16.MT88.4 R196, [R0+0x6080] ;  /* 0x0060800000c4783b */ /* 0x00086e0000004200 */
[C---:B------:R-:W-:Y:S01]  /*4d70*/  HMMA.16816.F32.BF16 R136, R164.reuse, R8, R136 ;  /* 0x00000008a488723c */ /* 0x040fe20000041888 */
[----:B------:R4:W1:Y:S07]  /*4d80*/  LDSM.16.M88.4 R200, [R233] ;  /* 0x00000000e9c8783b */ /* 0x00086e0000000200 */
[-C--:B------:R-:W-:Y:S01]  /*4d90*/  HMMA.16816.F32.BF16 R140, R164, R10.reuse, R140 ;  /* 0x0000000aa48c723c */ /* 0x080fe2000004188c */
[----:B------:R4:W1:Y:S07]  /*4da0*/  LDSM.16.M88.4 R208, [R233+0x1000] ;  /* 0x00100000e9d0783b */ /* 0x00086e0000000200 */
[C---:B------:R-:W-:Y:S01]  /*4db0*/  HMMA.16816.F32.BF16 R144, R28.reuse, R10, R144 ;  /* 0x0000000a1c90723c */ /* 0x040fe20000041890 */
[----:B------:R4:W1:Y:S07]  /*4dc0*/  LDSM.16.MT88.4 R204, [R0+0x880] ;  /* 0x0008800000cc783b */ /* 0x00086e0000004200 */
[-C--:B---3--:R-:W-:Y:S01]  /*4dd0*/  HMMA.16816.F32.BF16 R148, R28, R4.reuse, R148 ;  /* 0x000000041c94723c */ /* 0x088fe20000041894 */
[----:B------:R4:W3:Y:S07]  /*4de0*/  LDSM.16.MT88.4 R212, [R0+0x2880] ;  /* 0x0028800000d4783b */ /* 0x0008ee0000004200 */
[C---:B------:R-:W-:Y:S01]  /*4df0*/  HMMA.16816.F32.BF16 R152, R164.reuse, R4, R152 ;  /* 0x00000004a498723c */ /* 0x040fe20000041898 */
[----:B------:R4:W1:Y:S07]  /*4e00*/  LDSM.16.MT88.4 R216, [R0+0x4880] ;  /* 0x0048800000d8783b */ /* 0x00086e0000004200 */
[-C--:B------:R-:W-:Y:S01]  /*4e10*/  HMMA.16816.F32.BF16 R156, R164, R6.reuse, R156 ;  /* 0x00000006a49c723c */ /* 0x080fe2000004189c */
[----:B------:R4:W1:Y:S07]  /*4e20*/  LDSM.16.MT88.4 R220, [R0+0x6880] ;  /* 0x0068800000dc783b */ /* 0x00086e0000004200 */
[----:B------:R-:W-:Y:S01]  /*4e30*/  HMMA.16816.F32.BF16 R160, R28, R6, R160 ;  /* 0x000000061ca0723c */ /* 0x000fe200000418a0 */
[----:B------:R-:W-:-:S07]  /*4e40*/  @P5 BRA `(.L_x_562) ;  /* 0x0000049000005947 */ /* 0x000fce0003800000 */
[C---:B--2---:R-:W-:Y:S01]  /*4e50*/  LOP3.LUT P3, RZ, R242.reuse, 0x1, RZ, 0xc0, !PT ;  /* 0x00000001f2ff7812 */ /* 0x044fe2000786c0ff */
[----:B------:R-:W-:Y:S01]  /*4e60*/  USHF.R.S32.HI UR22, URZ, 0x1f, UR21 ;  /* 0x0000001f3f167899 */ /* 0x000fe20008011415 */
[C---:B------:R-:W-:Y:S01]  /*4e70*/  LOP3.LUT P2, RZ, R242.reuse, 0x2, RZ, 0xc0, !PT ;  /* 0x00000002f2ff7812 */ /* 0x040fe2000784c0ff */
[----:B------:R-:W2:Y:S01]  /*4e80*/  S2R R8, SR_CTAID.Y ;  /* 0x0000000000087919 */ /* 0x000ea20000002600 */
        /* <DEDUP_REMOVED lines=18> */
[----:B--2---:R-:W-:Y:S01]  /*4fb0*/  SHF.R.S32.HI R9, RZ, 0x1f, R8 ;  /* 0x0000001fff097819 */ /* 0x004fe20000011408 */
        /* <DEDUP_REMOVED lines=34> */
[----:B--2---:R-:W-:Y:S04]  /*51e0*/  IADD3 R4, P0, R4, UR9, RZ ;  /* 0x0000000904047c10 */ /* 0x004fe8000ff1e0ff */
        /* <DEDUP_REMOVED lines=8> */
[----:B--2---:R-:W-:Y:S11]  /*5270*/  @!P6 IMAD.SHL.U32 R4, R244, 0x10, RZ ;  /* 0x00000010f404e824 */ /* 0x004ff600078e00ff */
[----:B------:R-:W-:Y:S01]  /*5280*/  @!UPT UIADD3 URZ, URZ, URZ, URZ ;  /* 0x0000003f3f3ff290 */ /* 0x000fe2000fffe03f */
[----:B------:R4:W-:Y:S01]  /*5290*/  LDGSTS.E.BYPASS.LTC128B.128 [R238+0x15080], [R12.64], !P0 ;  /* 0x150800000cee7fae */ /* 0x0009e2000c101d4e */
[----:B------:R-:W-:Y:S11]  /*52a0*/  ISETP.LT.OR P0, PT, R6, 0x21, !P4 ;  /* 0x000000210600780c */ /* 0x000ff60006701670 */
[----:B------:R-:W-:Y:S02]  /*52b0*/  @!UPT UIADD3 URZ, URZ, URZ, URZ ;  /* 0x0000003f3f3ff290 */ /* 0x000fe4000fffe03f */
[----:B------:R4:W-:Y:S04]  /*52c0*/  LDGSTS.E.BYPASS.LTC128B.128 [R238+0x17080], [R10.64], !P0 ;  /* 0x170800000aee7fae */ /* 0x0009e8000c101d4e */
[----:B------:R4:W-:Y:S02]  /*52d0*/  @!P6 LDGSTS.E.BYPASS.LTC128B.128 [R4+0x20080], [R8.64] ;  /* 0x200800000804efae */ /* 0x0009e4000b901d4e */
.L_x_562:
[-C--:B--2-4-:R-:W-:Y:S01]  /*52e0*/  HMMA.16816.F32.BF16 R4, R192, R16.reuse, RZ ;  /* 0x00000010c004723c */ /* 0x094fe200000418ff */
[----:B-----5:R-:W2:Y:S01]  /*52f0*/  LDL R236, [R1+0x10] ;  /* 0x0000100001ec7983 */ /* 0x020ea20000100800 */
[----:B------:R-:W-:Y:S02]  /*5300*/  USHF.L.U32 UR11, UR11, 0xe, URZ ;  /* 0x0000000e0b0b7899 */ /* 0x000fe4000800063f */
[----:B------:R-:W-:Y:S01]  /*5310*/  UISETP.GE.AND UP0, UPT, UR21, UR20, UPT ;  /* 0x000000141500728c */ /* 0x000fe2000bf06270 */
[----:B------:R-:W0:Y:S03]  /*5320*/  LDGDEPBAR ;  /* 0x00000000000079af */ /* 0x000e260000000000 */
[C---:B------:R-:W-:Y:S08]  /*5330*/  HMMA.16816.F32.BF16 R8, R188.reuse, R16, RZ ;  /* 0x00000010bc08723c */ /* 0x040ff000000418ff */
[-C--:B------:R-:W-:Y:S08]  /*5340*/  HMMA.16816.F32.BF16 R12, R188, R18.reuse, RZ ;  /* 0x00000012bc0c723c */ /* 0x080ff000000418ff */
        /* <DEDUP_REMOVED lines=9> */
[-C--:B-1----:R-:W-:Y:S08]  /*53e0*/  HMMA.16816.F32.BF16 R180, R192, R196.reuse, RZ ;  /* 0x000000c4c0b4723c */ /* 0x082ff000000418ff */
[C---:B------:R-:W-:Y:S07]  /*53f0*/  HMMA.16816.F32.BF16 R184, R188.reuse, R196, RZ ;  /* 0x000000c4bcb8723c */ /* 0x040fee00000418ff */
[----:B------:R-:W-:Y:S01]  /*5400*/  IMAD.U32 R197, RZ, RZ, UR11 ;  /* 0x0000000bffc57e24 */ /* 0x000fe2000f8e00ff */
[-C--:B------:R-:W-:Y:S08]  /*5410*/  HMMA.16816.F32.BF16 R188, R188, R198.reuse, RZ ;  /* 0x000000c6bcbc723c */ /* 0x080ff000000418ff */
[----:B------:R-:W-:Y:S01]  /*5420*/  HMMA.16816.F32.BF16 R192, R192, R198, RZ ;  /* 0x000000c6c0c0723c */ /* 0x000fe200000418ff */
[----:B------:R-:W4:Y:S07]  /*5430*/  LDL.64 R198, [R1+0x8] ;  /* 0x0000080001c67983 */ /* 0x000f2e0000100a00 */
[-C--:B------:R-:W-:Y:S08]  /*5440*/  HMMA.16816.F32.BF16 R4, R200, R204.reuse, R4 ;  /* 0x000000ccc804723c */ /* 0x080ff00000041804 */
[C---:B------:R-:W-:Y:S08]  /*5450*/  HMMA.16816.F32.BF16 R8, R208.reuse, R204, R8 ;  /* 0x000000ccd008723c */ /* 0x040ff00000041808 */
[-C--:B------:R-:W-:Y:S08]  /*5460*/  HMMA.16816.F32.BF16 R12, R208, R206.reuse, R12 ;  /* 0x000000ced00c723c */ /* 0x080ff0000004180c */
[C---:B------:R-:W-:Y:S01]  /*5470*/  HMMA.16816.F32.BF16 R16, R200.reuse, R206, R16 ;  /* 0x000000cec810723c */ /* 0x040fe20000041810 */
[----:B------:R-:W-:Y:S07]  /*5480*/  LDSM.16.MT88.4 R204, [R0+0x1080] ;  /* 0x0010800000cc783b */ /* 0x000fee0000004200 */
[-C--:B---3--:R-:W-:Y:S08]  /*5490*/  HMMA.16816.F32.BF16 R20, R200, R212.reuse, R20 ;  /* 0x000000d4c814723c */ /* 0x088ff00000041814 */
[C---:B------:R-:W-:Y:S08]  /*54a0*/  HMMA.16816.F32.BF16 R24, R208.reuse, R212, R24 ;  /* 0x000000d4d018723c */ /* 0x040ff00000041818 */
[-C--:B------:R-:W-:Y:S08]  /*54b0*/  HMMA.16816.F32.BF16 R28, R208, R214.reuse, R28 ;  /* 0x000000d6d01c723c */ /* 0x080ff0000004181c */
[C---:B------:R-:W-:Y:S01]  /*54c0*/  HMMA.16816.F32.BF16 R32, R200.reuse, R214, R32 ;  /* 0x000000d6c820723c */ /* 0x040fe20000041820 */
[----:B------:R-:W-:Y:S07]  /*54d0*/  LDSM.16.MT88.4 R212, [R0+0x5080] ;  /* 0x0050800000d4783b */ /* 0x000fee0000004200 */
[-C--:B------:R-:W-:Y:S08]  /*54e0*/  HMMA.16816.F32.BF16 R164, R200, R216.reuse, R164 ;  /* 0x000000d8c8a4723c */ /* 0x080ff000000418a4 */
[C---:B------:R-:W-:Y:S08]  /*54f0*/  HMMA.16816.F32.BF16 R168, R208.reuse, R216, R168 ;  /* 0x000000d8d0a8723c */ /* 0x040ff000000418a8 */
[-C--:B------:R-:W-:Y:S08]  /*5500*/  HMMA.16816.F32.BF16 R172, R208, R218.reuse, R172 ;  /* 0x000000dad0ac723c */ /* 0x080ff000000418ac */
[C---:B------:R-:W-:Y:S08]  /*5510*/  HMMA.16816.F32.BF16 R176, R200.reuse, R218, R176 ;  /* 0x000000dac8b0723c */ /* 0x040ff000000418b0 */
[-C--:B------:R-:W-:Y:S08]  /*5520*/  HMMA.16816.F32.BF16 R180, R200, R220.reuse, R180 ;  /* 0x000000dcc8b4723c */ /* 0x080ff000000418b4 */
[C---:B------:R-:W-:Y:S08]  /*5530*/  HMMA.16816.F32.BF16 R184, R208.reuse, R220, R184 ;  /* 0x000000dcd0b8723c */ /* 0x040ff000000418b8 */
[-C--:B------:R-:W-:Y:S01]  /*5540*/  HMMA.16816.F32.BF16 R188, R208, R222.reuse, R188 ;  /* 0x000000ded0bc723c */ /* 0x080fe200000418bc */
[----:B------:R-:W-:Y:S07]  /*5550*/  LDSM.16.M88.4 R208, [R235+0x1000] ;  /* 0x00100000ebd0783b */ /* 0x000fee0000000200 */
[----:B------:R-:W-:Y:S01]  /*5560*/  HMMA.16816.F32.BF16 R192, R200, R222, R192 ;  /* 0x000000dec8c0723c */ /* 0x000fe200000418c0 */
[----:B------:R-:W-:Y:S03]  /*5570*/  LDSM.16.MT88.4 R200, [R0+0x3080] ;  /* 0x0030800000c8783b */ /* 0x000fe60000004200 */
[----:B----4-:R-:W-:Y:S01]  /*5580*/  IADD3 R196, P0, R198, UR11, RZ ;  /* 0x0000000bc6c47c10 */ /* 0x010fe2000ff1e0ff */
[----:B------:R-:W-:Y:S03]  /*5590*/  UMOV UR11, UR21 ;  /* 0x00000015000b7c82 */ /* 0x000fe60008000000 */
[----:B--2---:R-:W-:Y:S04]  /*55a0*/  LEA.HI.X.SX32 R197, R197, R236, 0x1, P0 ;  /* 0x000000ecc5c57211 */ /* 0x004fe800000f0eff */
[C---:B------:R-:W-:Y:S04]  /*55b0*/  LEA R236, P0, R196.reuse, c[0x0][0x220], 0x2 ;  /* 0x00008800c4ec7a11 */ /* 0x040fe800078010ff */
[----:B------:R-:W-:Y:S02]  /*55c0*/  LEA.HI.X R237, R196, c[0x0][0x224], R197, 0x2, P0 ;  /* 0x00008900c4ed7a11 */ /* 0x000fe400000f14c5 */
[----:B------:R-:W1:Y:S01]  /*55d0*/  LDSM.16.M88.4 R196, [R235] ;  /* 0x00000000ebc4783b */ /* 0x000e620000000200 */
[----:B------:R-:W-:Y:S01]  /*55e0*/  PLOP3.LUT P0, PT, PT, PT, UP0, 0x80, 0x0 ;  /* 0x000000000000781c */ /* 0x000fe20003f0f008 */
        /* <DEDUP_REMOVED lines=8> */
[C---:B------:R-:W-:Y:S01]  /*5670*/  HMMA.16816.F32.BF16 R32, R196.reuse, R202, R32 ;  /* 0x000000cac420723c */ /* 0x040fe20000041820 */
[----:B------:R-:W-:Y:S07]  /*5680*/  LDSM.16.M88.4 R200, [R234] ;  /* 0x00000000eac8783b */ /* 0x000fee0000000200 */
[-C--:B------:R-:W-:Y:S08]  /*5690*/  HMMA.16816.F32.BF16 R164, R196, R212.reuse, R164 ;  /* 0x000000d4c4a4723c */ /* 0x080ff000000418a4 */
[C---:B------:R-:W-:Y:S08]  /*56a0*/  HMMA.16816.F32.BF16 R168, R208.reuse, R212, R168 ;  /* 0x000000d4d0a8723c */ /* 0x040ff000000418a8 */
[-C--:B------:R-:W-:Y:S08]  /*56b0*/  HMMA.16816.F32.BF16 R172, R208, R214.reuse, R172 ;  /* 0x000000d6d0ac723c */ /* 0x080ff000000418ac */
[C---:B------:R-:W-:Y:S01]  /*56c0*/  HMMA.16816.F32.BF16 R176, R196.reuse, R214, R176 ;  /* 0x000000d6c4b0723c */ /* 0x040fe200000418b0 */
[----:B------:R-:W-:Y:S07]  /*56d0*/  LDSM.16.M88.4 R212, [R234+0x1000] ;  /* 0x00100000ead4783b */ /* 0x000fee0000000200 */
[-C--:B-1----:R-:W-:Y:S08]  /*56e0*/  HMMA.16816.F32.BF16 R180, R196, R204.reuse, R180 ;  /* 0x000000ccc4b4723c */ /* 0x082ff000000418b4 */
[C---:B------:R-:W-:Y:S08]  /*56f0*/  HMMA.16816.F32.BF16 R184, R208.reuse, R204, R184 ;  /* 0x000000ccd0b8723c */ /* 0x040ff000000418b8 */
[-C--:B------:R-:W-:Y:S01]  /*5700*/  HMMA.16816.F32.BF16 R188, R208, R206.reuse, R188 ;  /* 0x000000ced0bc723c */ /* 0x080fe200000418bc */
[----:B------:R-:W1:Y:S07]  /*5710*/  LDSM.16.MT88.4 R208, [R0+0x1880] ;  /* 0x0018800000d0783b */ /* 0x000e6e0000004200 */
[----:B------:R-:W-:Y:S01]  /*5720*/  HMMA.16816.F32.BF16 R192, R196, R206, R192 ;  /* 0x000000cec4c0723c */ /* 0x000fe200000418c0 */
[----:B------:R-:W2:Y:S04]  /*5730*/  LDSM.16.MT88.4 R196, [R0+0x3880] ;  /* 0x0038800000c4783b */ /* 0x000ea80000004200 */
[----:B------:R-:W3:Y:S03]  /*5740*/  LDSM.16.MT88.4 R204, [R0+0x5880] ;  /* 0x0058800000cc783b */ /* 0x000ee60000004200 */
[-C--:B-1----:R-:W-:Y:S08]  /*5750*/  HMMA.16816.F32.BF16 R4, R200, R208.reuse, R4 ;  /* 0x000000d0c804723c */ /* 0x082ff00000041804 */
[C---:B------:R-:W-:Y:S08]  /*5760*/  HMMA.16816.F32.BF16 R8, R212.reuse, R208, R8 ;  /* 0x000000d0d408723c */ /* 0x040ff00000041808 */
[-C--:B------:R-:W-:Y:S07]  /*5770*/  HMMA.16816.F32.BF16 R12, R212, R210.reuse, R12 ;  /* 0x000000d2d40c723c */ /* 0x080fee000004180c */
[----:B------:R-:W-:Y:S01]  /*5780*/  RED.E.ADD.F32.FTZ.RN.STRONG.GPU [R236.64], R4 ;  /* 0x00000004ec00798e */ /* 0x000fe2000c10e78e */
[C---:B------:R-:W-:Y:S03]  /*5790*/  HMMA.16816.F32.BF16 R16, R200.reuse, R210, R16 ;  /* 0x000000d2c810723c */ /* 0x040fe60000041810 */
[----:B------:R-:W1:Y:S04]  /*57a0*/  LDSM.16.MT88.4 R208, [R0+0x7880] ;  /* 0x0078800000d0783b */ /* 0x000e680000004200 */
[----:B------:R4:W-:Y:S01]  /*57b0*/  RED.E.ADD.F32.FTZ.RN.STRONG.GPU [R236.64+0x400], R5 ;  /* 0x00040005ec00798e */ /* 0x0009e2000c10e78e */
[-C--:B--2---:R-:W-:Y:S03]  /*57c0*/  HMMA.16816.F32.BF16 R20, R200, R196.reuse, R20 ;  /* 0x000000c4c814723c */ /* 0x084fe60000041814 */
[----:B------:R4:W-:Y:S04]  /*57d0*/  RED.E.ADD.F32.FTZ.RN.STRONG.GPU [R236.64+0x800], R6 ;  /* 0x00080006ec00798e */ /* 0x0009e8000c10e78e */
[----:B------:R4:W-:Y:S01]  /*57e0*/  RED.E.ADD.F32.FTZ.RN.STRONG.GPU [R236.64+0xc00], R7 ;  /* 0x000c0007ec00798e */ /* 0x0009e2000c10e78e */
[C---:B------:R-:W-:Y:S03]  /*57f0*/  HMMA.16816.F32.BF16 R24, R212.reuse, R196, R24 ;  /* 0x000000c4d418723c */ /* 0x040fe60000041818 */
[----:B------:R4:W-:Y:S04]  /*5800*/  RED.E.ADD.F32.FTZ.RN.STRONG.GPU [R236.64+0x1000], R8 ;  /* 0x00100008ec00798e */ /* 0x0009e8000c10e78e */
[----:B------:R4:W-:Y:S01]  /*5810*/  RED.E.ADD.F32.FTZ.RN.STRONG.GPU [R236.64+0x1400], R9 ;  /* 0x00140009ec00798e */ /* 0x0009e2000c10e78e */
[-C--:B------:R-:W-:Y:S03]  /*5820*/  HMMA.16816.F32.BF16 R28, R212, R198.reuse, R28 ;  /* 0x000000c6d41c723c */ /* 0x080fe6000004181c */
[----:B------:R4:W-:Y:S04]  /*5830*/  RED.E.ADD.F32.FTZ.RN.STRONG.GPU [R236.64+0x1800], R10 ;  /* 0x0018000aec00798e */ /* 0x0009e8000c10e78e */
[----:B------:R4:W-:Y:S01]  /*5840*/  RED.E.ADD.F32.FTZ.RN.STRONG.GPU [R236.64+0x1c00], R11 ;  /* 0x001c000bec00798e */ /* 0x0009e2000c10e78e */
[C---:B------:R-:W-:Y:S03]  /*5850*/  HMMA.16816.F32.BF16 R32, R200.reuse, R198, R32 ;  /* 0x000000c6c820723c */ /* 0x040fe60000041820 */
[----:B------:R4:W-:Y:S04]  /*5860*/  RED.E.ADD.F32.FTZ.RN.STRONG.GPU [R236.64+0x2000], R16 ;  /* 0x00200010ec00798e */ /* 0x0009e8000c10e78e */
[----:B------:R4:W-:Y:S01]  /*5870*/  RED.E.ADD.F32.FTZ.RN.STRONG.GPU [R236.64+0x2400], R17 ;  /* 0x00240011ec00798e */ /* 0x0009e2000c10e78e */
[-C--:B---3--:R-:W-:Y:S03]  /*5880*/  HMMA.16816.F32.BF16 R164, R200, R204.reuse, R164 ;  /* 0x000000ccc8a4723c */ /* 0x088fe600000418a4 */
        /* <DEDUP_REMOVED lines=11> */
[-C--:B-1----:R-:W-:Y:S03]  /*5940*/  HMMA.16816.F32.BF16 R180, R200, R208.reuse, R180 ;  /* 0x000000d0c8b4723c */ /* 0x082fe600000418b4 */
        /* <DEDUP_REMOVED lines=8> */
[----:B------:R-:W-:Y:S03]  /*59d0*/  HMMA.16816.F32.BF16 R192, R200, R210, R192 ;  /* 0x000000d2c8c0723c */ /* 0x000fe600000418c0 */
        /* <DEDUP_REMOVED lines=41> */
.L_x_560:
[----:B------:R-:W1:Y:S01]  /*5c70*/  S2R R2, SR_TID.X ;  /* 0x0000000000027919 */ /* 0x000e620000002100 */
[----:B------:R-:W-:Y:S01]  /*5c80*/  SHF.R.S32.HI R3, RZ, 0x1f, R244 ;  /* 0x0000001fff037819 */ /* 0x000fe200000114f4 */
[----:B------:R-:W-:Y:S01]  /*5c90*/  FMUL.FTZ R100, R100, c[0x0][0x298] ;  /* 0x0000a60064647a20 */ /* 0x000fe20000410000 */
[----:B------:R-:W-:Y:S01]  /*5ca0*/  LOP3.LUT P0, RZ, R252, 0x4, RZ, 0xc0, !PT ;  /* 0x00000004fcff7812 */ /* 0x000fe2000780c0ff */
[----:B------:R-:W-:Y:S01]  /*5cb0*/  BAR.SYNC.DEFER_BLOCKING 0x1, 0x100 ;  /* 0x0044000000007b1d */ /* 0x000fe20000010000 */
[----:B------:R-:W-:Y:S01]  /*5cc0*/  LEA.HI R4, R3, R244, RZ, 0x6 ;  /* 0x000000f403047211 */ /* 0x000fe200078f30ff */
[----:B----4-:R-:W-:Y:S01]  /*5cd0*/  FMUL.FTZ R34, R101, c[0x0][0x298] ;  /* 0x0000a60065227a20 */ /* 0x010fe20000410000 */
        /* <DEDUP_REMOVED lines=22> */
[----:B------:R-:W-:Y:S01]  /*5e40*/  LEA.HI R0, R0, R2, RZ, 0x5 ;  /* 0x0000000200007211 */ /* 0x000fe200078f28ff */
[----:B------:R-:W-:Y:S01]  /*5e50*/  IMAD.SHL.U32 R2, R252, 0x40, RZ ;  /* 0x00000040fc027824 */ /* 0x000fe200078e00ff */
[----:B------:R-:W-:Y:S01]  /*5e60*/  F2FP.BF16.PACK_AB R64, R65, R64 ;  /* 0x000000404140723e */ /* 0x000fe200000010ff */
[----:B------:R-:W-:Y:S01]  /*5e70*/  FMUL.FTZ R28, R109, c[0x0][0x298] ;  /* 0x0000a6006d1c7a20 */ /* 0x000fe20000410000 */
[----:B------:R-:W-:Y:S01]  /*5e80*/  SHF.R.S32.HI R8, RZ, 0x5, R0 ;  /* 0x00000005ff087819 */ /* 0x000fe20000011400 */
[----:B------:R-:W-:Y:S01]  /*5e90*/  FMUL.FTZ R110, R110, c[0x0][0x298] ;  /* 0x0000a6006e6e7a20 */ /* 0x000fe20000410000 */
[----:B------:R-:W-:Y:S01]  /*5ea0*/  LOP3.LUT R6, R2, 0x1c0, RZ, 0xc0, !PT ;  /* 0x000001c002067812 */ /* 0x000fe200078ec0ff */
[----:B------:R-:W-:Y:S01]  /*5eb0*/  FMUL.FTZ R27, R111, c[0x0][0x298] ;  /* 0x0000a6006f1b7a20 */ /* 0x000fe20000410000 */
[----:B------:R-:W-:Y:S01]  /*5ec0*/  LEA.HI R0, R0, R8, RZ, 0x1 ;  /* 0x0000000800007211 */ /* 0x000fe200078f08ff */
[----:B------:R-:W-:Y:S01]  /*5ed0*/  FMUL.FTZ R116, R116, c[0x0][0x298] ;  /* 0x0000a60074747a20 */ /* 0x000fe20000410000 */
[----:B------:R-:W-:Y:S01]  /*5ee0*/  SHF.R.S32.HI R2, RZ, 0x6, R4 ;  /* 0x00000006ff027819 */ /* 0x000fe20000011404 */
[----:B------:R-:W-:Y:S01]  /*5ef0*/  FMUL.FTZ R26, R117, c[0x0][0x298] ;  /* 0x0000a600751a7a20 */ /* 0x000fe20000410000 */
[CC--:B------:R-:W-:Y:S01]  /*5f00*/  LEA.HI R4, R3.reuse, R244.reuse, RZ, 0x2 ;  /* 0x000000f403047211 */ /* 0x0c0fe200078f10ff */
[----:B------:R-:W-:Y:S01]  /*5f10*/  FMUL.FTZ R118, R118, c[0x0][0x298] ;  /* 0x0000a60076767a20 */ /* 0x000fe20000410000 */
[----:B------:R-:W-:Y:S01]  /*5f20*/  LOP3.LUT R0, R0, 0xfffffffe, RZ, 0xc0, !PT ;  /* 0xfffffffe00007812 */ /* 0x000fe200078ec0ff */
[----:B------:R-:W-:Y:S01]  /*5f30*/  IMAD.SHL.U32 R2, R2, 0x8, RZ ;  /* 0x0000000802027824 */ /* 0x000fe200078e00ff */
[----:B------:R-:W-:Y:S01]  /*5f40*/  LEA.HI R3, R3, R244, RZ, 0x5 ;  /* 0x000000f403037211 */ /* 0x000fe200078f28ff */
[----:B------:R-:W-:Y:S01]  /*5f50*/  FMUL.FTZ R25, R119, c[0x0][0x298] ;  /* 0x0000a60077197a20 */ /* 0x000fe20000410000 */
[----:B------:R-:W-:Y:S01]  /*5f60*/  LOP3.LUT R5, R4, 0x7ffffffc, RZ, 0xc0, !PT ;  /* 0x7ffffffc04057812 */ /* 0x000fe200078ec0ff */
[----:B------:R-:W-:Y:S01]  /*5f70*/  IMAD.IADD R0, R8, 0x1, -R0 ;  /* 0x0000000108007824 */ /* 0x000fe200078e0a00 */
[----:B------:R-:W-:Y:S01]  /*5f80*/  LOP3.LUT R4, R3, 0xffffffe0, RZ, 0xc0, !PT ;  /* 0xffffffe003047812 */ /* 0x000fe200078ec0ff */
[----:B------:R-:W-:Y:S01]  /*5f90*/  FMUL.FTZ R128, R128, c[0x0][0x298] ;  /* 0x0000a60080807a20 */ /* 0x000fe20000410000 */
[----:B------:R-:W-:Y:S01]  /*5fa0*/  LOP3.LUT R3, R6, 0x18, R2, 0xf8, !PT ;  /* 0x0000001806037812 */ /* 0x000fe200078ef802 */
[----:B------:R-:W-:Y:S01]  /*5fb0*/  IMAD.IADD R2, R244, 0x1, -R5 ;  /* 0x00000001f4027824 */ /* 0x000fe200078e0a05 */
[----:B------:R-:W-:Y:S01]  /*5fc0*/  SHF.R.U32.HI R6, RZ, 0x3, R6 ;  /* 0x00000003ff067819 */ /* 0x000fe20000011606 */
[----:B------:R-:W-:Y:S01]  /*5fd0*/  IMAD.SHL.U32 R5, R0, 0x400, RZ ;  /* 0x0000040000057824 */ /* 0x000fe200078e00ff */
[----:B------:R-:W-:Y:S01]  /*5fe0*/  F2FP.BF16.PACK_AB R66, R67, R66 ;  /* 0x000000424342723e */ /* 0x000fe200000010ff */
[----:B------:R-:W-:Y:S01]  /*5ff0*/  IMAD.IADD R0, R244, 0x1, -R4 ;  /* 0x00000001f4007824 */ /* 0x000fe200078e0a04 */
[----:B------:R-:W-:Y:S01]  /*6000*/  LOP3.LUT R3, R3, R6, RZ, 0x3c, !PT ;  /* 0x0000000603037212 */ /* 0x000fe200078e3cff */
[----:B------:R-:W-:Y:S01]  /*6010*/  IMAD R5, R2, 0x2, R5 ;  /* 0x0000000202057824 */ /* 0x000fe200078e0205 */
[----:B------:R-:W-:Y:S01]  /*6020*/  F2FP.BF16.PACK_AB R56, R57, R56 ;  /* 0x000000383938723e */ /* 0x000fe200000010ff */
[----:B------:R-:W-:Y:S01]  /*6030*/  IMAD.SHL.U32 R4, R8, 0x40, RZ ;  /* 0x0000004008047824 */ /* 0x000fe200078e00ff */
[----:B------:R-:W-:Y:S01]  /*6040*/  SHF.R.S32.HI R2, RZ, 0x1f, R0 ;  /* 0x0000001fff027819 */ /* 0x000fe20000011400 */
[----:B------:R-:W-:Y:S01]  /*6050*/  IMAD.IADD R3, R3, 0x1, R5 ;  /* 0x0000000103037824 */ /* 0x000fe200078e0205 */
[----:B------:R-:W-:Y:S01]  /*6060*/  F2FP.BF16.PACK_AB R58, R59, R58 ;  /* 0x0000003a3b3a723e */ /* 0x000fe200000010ff */
[----:B------:R-:W-:Y:S01]  /*6070*/  IMAD.SHL.U32 R6, R0, 0x8, RZ ;  /* 0x0000000800067824 */ /* 0x000fe200078e00ff */
[----:B------:R-:W-:Y:S01]  /*6080*/  LOP3.LUT R7, R4, 0x1c0, RZ, 0xc0, !PT ;  /* 0x000001c004077812 */ /* 0x000fe200078ec0ff */
[----:B------:R-:W-:Y:S01]  /*6090*/  FMUL.FTZ R22, R129, c[0x0][0x298] ;  /* 0x0000a60081167a20 */ /* 0x000fe20000410000 */
[----:B------:R-:W-:Y:S01]  /*60a0*/  LEA.HI R2, R2, R0, RZ, 0x3 ;  /* 0x0000000002027211 */ /* 0x000fe200078f18ff */
[----:B------:R-:W-:Y:S01]  /*60b0*/  IMAD.SHL.U32 R0, R3, 0x2, RZ ;  /* 0x0000000203007824 */ /* 0x000fe200078e00ff */
[----:B------:R-:W-:Y:S01]  /*60c0*/  LOP3.LUT R4, R7, 0x38, R6, 0xf8, !PT ;  /* 0x0000003807047812 */ /* 0x000fe200078ef806 */
[----:B------:R-:W-:Y:S01]  /*60d0*/  FMUL.FTZ R130, R130, c[0x0][0x298] ;  /* 0x0000a60082827a20 */ /* 0x000fe20000410000 */
[----:B------:R-:W-:Y:S01]  /*60e0*/  SHF.R.U32.HI R35, RZ, 0x3, R7 ;  /* 0x00000003ff237819 */ /* 0x000fe20000011607 */
[----:B------:R-:W-:Y:S01]  /*60f0*/  IMAD.SHL.U32 R7, R2, 0x200, RZ ;  /* 0x0000020002077824 */ /* 0x000fe200078e00ff */
[C---:B------:R-:W-:Y:S01]  /*6100*/  IADD3 R2, R0.reuse, 0x40, RZ ;  /* 0x0000004000027810 */ /* 0x040fe20007ffe0ff */
[----:B------:R-:W-:Y:S01]  /*6110*/  STS [R0+0x8080], R36 ;  /* 0x0080802400007388 */ /* 0x000fe20000000800 */
[C---:B------:R-:W-:Y:S01]  /*6120*/  IADD3 R3, R0.reuse, 0x440, RZ ;  /* 0x0000044000037810 */ /* 0x040fe20007ffe0ff */
[----:B------:R-:W-:Y:S01]  /*6130*/  FMUL.FTZ R21, R131, c[0x0][0x298] ;  /* 0x0000a60083157a20 */ /* 0x000fe20000410000 */
[C---:B------:R-:W-:Y:S01]  /*6140*/  @P0 IADD3 R2, R0.reuse, -0x40, RZ ;  /* 0xffffffc000020810 */ /* 0x040fe20007ffe0ff */
[----:B------:R-:W-:Y:S01]  /*6150*/  STS [R0+0x8480], R38 ;  /* 0x0084802600007388 */ /* 0x000fe20000000800 */
[----:B------:R-:W-:Y:S01]  /*6160*/  @P0 IADD3 R3, R0, 0x3c0, RZ ;  /* 0x000003c000030810 */ /* 0x000fe20007ffe0ff */
[----:B------:R-:W-:Y:S01]  /*6170*/  FMUL.FTZ R120, R120, c[0x0][0x298] ;  /* 0x0000a60078787a20 */ /* 0x000fe20000410000 */
[----:B------:R-:W-:Y:S01]  /*6180*/  F2FP.BF16.PACK_AB R60, R61, R60 ;  /* 0x0000003c3d3c723e */ /* 0x000fe200000010ff */
[----:B------:R-:W-:Y:S01]  /*6190*/  STS [R2+0x8080], R48 ;  /* 0x0080803002007388 */ /* 0x000fe20000000800 */
[----:B------:R-:W-:Y:S01]  /*61a0*/  F2FP.BF16.PACK_AB R62, R63, R62 ;  /* 0x0000003e3f3e723e */ /* 0x000fe200000010ff */
        /* <DEDUP_REMOVED lines=51> */
[----:B------:R-:W-:Y:S01]  /*64e0*/  FMUL.FTZ R146, R146, c[0x0][0x298] ;  /* 0x0000a60092927a20 */ /* 0x000fe20000410000 */
[----:B------:R-:W-:Y:S01]  /*64f0*/  F2FP.BF16.PACK_AB R25, R25, R118 ;  /* 0x000000761919723e */ /* 0x000fe200000010ff */
[----:B------:R-:W-:Y:S01]  /*6500*/  FMUL.FTZ R13, R147, c[0x0][0x298] ;  /* 0x0000a600930d7a20 */ /* 0x000fe20000410000 */
        /* <DEDUP_REMOVED lines=49> */
[----:B------:R-:W-:Y:S01]  /*6820*/  F2FP.BF16.PACK_AB R12, R12, R140 ;  /* 0x0000008c0c0c723e */ /* 0x000fe200000010ff */
[----:B------:R-:W-:Y:S01]  /*6830*/  USHF.R.S32.HI UR6, URZ, 0x1f, UR10 ;  /* 0x0000001f3f067899 */ /* 0x000fe2000801140a */
[----:B------:R-:W-:Y:S01]  /*6840*/  F2FP.BF16.PACK_AB R11, R11, R142 ;  /* 0x0000008e0b0b723e */ /* 0x000fe200000010ff */
[----:B------:R-:W-:Y:S01]  /*6850*/  STS [R0+0xf480], R90 ;  /* 0x00f4805a00007388 */ /* 0x000fe20000000800 */
[----:B------:R-:W-:Y:S01]  /*6860*/  F2FP.BF16.PACK_AB R149, R149, R148 ;  /* 0x000000949595723e */ /* 0x000fe200000010ff */
[----:B------:R-:W-:Y:S01]  /*6870*/  ULDC.64 UR4, c[0x0][0x340] ;  /* 0x0000d00000047ab9 */ /* 0x000fe20000000a00 */
[----:B------:R-:W-:Y:S01]  /*6880*/  F2FP.BF16.PACK_AB R150, R151, R150 ;  /* 0x000000969796723e */ /* 0x000fe200000010ff */
[----:B------:R-:W-:Y:S01]  /*6890*/  STS [R2+0xf080], R92 ;  /* 0x00f0805c02007388 */ /* 0x000fe20000000800 */
[----:B------:R-:W-:Y:S01]  /*68a0*/  F2FP.BF16.PACK_AB R10, R10, R160 ;  /* 0x000000a00a0a723e */ /* 0x000fe200000010ff */
[----:B------:R-:W-:Y:S01]  /*68b0*/  UIMAD UR4, UR6, UR4, URZ ;  /* 0x00000004060472a4 */ /* 0x000fe2000f8e023f */
[----:B------:R-:W-:Y:S01]  /*68c0*/  F2FP.BF16.PACK_AB R9, R9, R162 ;  /* 0x000000a20909723e */ /* 0x000fe200000010ff */
[----:B------:R-:W-:Y:S01]  /*68d0*/  STS [R2+0xf480], R94 ;  /* 0x00f4805e02007388 */ /* 0x000fe20000000800 */
[----:B------:R-:W-:Y:S01]  /*68e0*/  F2FP.BF16.PACK_AB R152, R153, R152 ;  /* 0x000000989998723e */ /* 0x000fe200000010ff */
[----:B------:R-:W-:Y:S01]  /*68f0*/  UIMAD UR4, UR10, UR5, UR4 ;  /* 0x000000050a0472a4 */ /* 0x000fe2000f8e0204 */
[----:B------:R-:W-:Y:S01]  /*6900*/  F2FP.BF16.PACK_AB R154, R155, R154 ;  /* 0x0000009a9b9a723e */ /* 0x000fe200000010ff */
[----:B------:R-:W-:Y:S01]  /*6910*/  STS [R0+0x80], R34 ;  /* 0x0000802200007388 */ /* 0x000fe20000000800 */
[----:B------:R-:W-:Y:S01]  /*6920*/  LOP3.LUT R35, R4, R35, RZ, 0x3c, !PT ;  /* 0x0000002304237212 */ /* 0x000fe200078e3cff */
[----:B------:R-:W-:Y:S01]  /*6930*/  BSSY B0, `(.L_x_564) ;  /* 0x0000050000007945 */ /* 0x000fe20003800000 */
[----:B------:R-:W-:Y:S01]  /*6940*/  F2FP.BF16.PACK_AB R5, R157, R156 ;  /* 0x0000009c9d05723e */ /* 0x000fe200000010ff */
[----:B------:R-:W-:Y:S01]  /*6950*/  STS [R0+0x480], R33 ;  /* 0x0004802100007388 */ /* 0x000fe20000000800 */
[----:B------:R-:W-:-:S02]  /*6960*/  F2FP.BF16.PACK_AB R4, R159, R158 ;  /* 0x0000009e9f04723e */ /* 0x000fc400000010ff */
[----:B------:R-:W-:Y:S01]  /*6970*/  LOP3.LUT R7, R35, 0x7ffff000, R7, 0xf8, !PT ;  /* 0x7ffff00023077812 */ /* 0x000fe200078ef807 */
        /* <DEDUP_REMOVED lines=23> */
[----:B------:R-:W-:Y:S04]  /*6af0*/  STS [R0+0x6480], R150 ;  /* 0x0064809600007388 */ /* 0x000fe80000000800 */
[----:B------:R-:W-:Y:S04]  /*6b00*/  STS [R2+0x6080], R10 ;  /* 0x0060800a02007388 */ /* 0x000fe80000000800 */
[----:B------:R2:W-:Y:S04]  /*6b10*/  STS [R2+0x6480], R9 ;  /* 0x0064800902007388 */ /* 0x0005e80000000800 */
[----:B------:R-:W-:Y:S04]  /*6b20*/  STS [R0+0x7080], R152 ;  /* 0x0070809800007388 */ /* 0x000fe80000000800 */
[----:B------:R3:W-:Y:S04]  /*6b30*/  STS [R0+0x7480], R154 ;  /* 0x0074809a00007388 */ /* 0x0007e80000000800 */
[----:B------:R4:W-:Y:S04]  /*6b40*/  STS [R2+0x7080], R5 ;  /* 0x0070800502007388 */ /* 0x0009e80000000800 */
[----:B------:R5:W-:Y:S04]  /*6b50*/  STS [R2+0x7480], R4 ;  /* 0x0074800402007388 */ /* 0x000be80000000800 */
[----:B-1----:R-:W1:Y:S04]  /*6b60*/  S2R R12, SR_CTAID.X ;  /* 0x00000000000c7919 */ /* 0x002e680000002500 */
[----:B------:R-:W5:Y:S01]  /*6b70*/  S2R R21, SR_CTAID.Y ;  /* 0x0000000000157919 */ /* 0x000f620000002600 */
[----:B--2---:R-:W-:Y:S01]  /*6b80*/  SHF.R.S32.HI R9, RZ, 0x1f, R8 ;  /* 0x0000001fff097819 */ /* 0x004fe20000011408 */
[----:B---3--:R-:W-:-:S02]  /*6b90*/  IMAD.SHL.U32 R0, R7, 0x2, RZ ;  /* 0x0000000207007824 */ /* 0x008fc400078e00ff */
[----:B------:R-:W-:Y:S01]  /*6ba0*/  BAR.SYNC.DEFER_BLOCKING 0x1, 0x100 ;  /* 0x0044000000007b1d */ /* 0x000fe20000010000 */
[----:B------:R-:W-:Y:S01]  /*6bb0*/  SHF.R.S32.HI R7, RZ, 0x1f, R6 ;  /* 0x0000001fff077819 */ /* 0x000fe20000011406 */
[----:B----4-:R-:W-:-:S04]  /*6bc0*/  IMAD.MOV.U32 R5, RZ, RZ, -0x40 ;  /* 0xffffffc0ff057424 */ /* 0x010fc800078e00ff */
[----:B-1----:R-:W-:Y:S01]  /*6bd0*/  IMAD R5, R12, R5, c[0x0][0x2f0] ;  /* 0x0000bc000c057624 */ /* 0x002fe200078e0205 */
[----:B-----5:R-:W-:Y:S01]  /*6be0*/  SHF.R.S32.HI R22, RZ, 0x1f, R21 ;  /* 0x0000001fff167819 */ /* 0x020fe20000011415 */
[----:B------:R-:W-:-:S03]  /*6bf0*/  IMAD.WIDE.U32 R2, R21, c[0x0][0x338], R6 ;  /* 0x0000ce0015027a25 */ /* 0x000fc600078e0006 */
[----:B------:R-:W-:Y:S01]  /*6c00*/  IMNMX R20, R5, 0x40, PT ;  /* 0x0000004005147817 */ /* 0x000fe20003800200 */
[----:B------:R-:W-:-:S03]  /*6c10*/  IMAD R4, R22, c[0x0][0x338], RZ ;  /* 0x0000ce0016047a24 */ /* 0x000fc600078e02ff */
[----:B------:R-:W-:Y:S01]  /*6c20*/  ISETP.GE.AND P2, PT, R8, R20, PT ;  /* 0x000000140800720c */ /* 0x000fe20003f46270 */
[----:B------:R-:W-:Y:S01]  /*6c30*/  IMAD R4, R21, c[0x0][0x33c], R4 ;  /* 0x0000cf0015047a24 */ /* 0x000fe200078e0204 */
[----:B------:R1:W2:Y:S02]  /*6c40*/  LDS.128 R24, [R0+0x8480] ;  /* 0x0084800000187984 */ /* 0x0002a40000000c00 */
[----:B------:R-:W-:Y:S01]  /*6c50*/  ISETP.GE.OR P0, PT, R6, c[0x0][0x324], P2 ;  /* 0x0000c90006007a0c */ /* 0x000fe20001706670 */
[----:B------:R-:W-:Y:S01]  /*6c60*/  IMAD.IADD R3, R3, 0x1, R4 ;  /* 0x0000000103037824 */ /* 0x000fe200078e0204 */
[----:B------:R1:W3:Y:S01]  /*6c70*/  LDS.128 R28, [R0+0x8880] ;  /* 0x00888000001c7984 */ /* 0x0002e20000000c00 */
[----:B------:R-:W-:-:S03]  /*6c80*/  IMAD.U32 R4, RZ, RZ, UR10 ;  /* 0x0000000aff047e24 */ /* 0x000fc6000f8e00ff */
[----:B------:R1:W4:Y:S01]  /*6c90*/  LDS.128 R32, [R0+0x8c80] ;  /* 0x008c800000207984 */ /* 0x0003220000000c00 */
[----:B------:R-:W-:-:S03]  /*6ca0*/  IMAD.WIDE.U32 R10, R4, c[0x0][0x340], R2 ;  /* 0x0000d000040a7a25 */ /* 0x000fc600078e0002 */
[----:B------:R1:W1:Y:S01]  /*6cb0*/  LDS.128 R36, [R0+0x9080] ;  /* 0x0090800000247984 */ /* 0x0002620000000c00 */
[----:B------:R-:W-:Y:S01]  /*6cc0*/  IMAD.WIDE R4, R12, 0x40, R8 ;  /* 0x000000400c047825 */ /* 0x000fe200078e0208 */
[----:B------:R-:W-:Y:S02]  /*6cd0*/  IADD3 R3, R11, UR4, RZ ;  /* 0x000000040b037c10 */ /* 0x000fe4000fffe0ff */
        /* <DEDUP_REMOVED lines=21> */
.L_x_565:
[----:B--234-:R-:W-:Y:S05]  /*6e30*/  BSYNC B0 ;  /* 0x0000000000007941 */ /* 0x01cfea0003800000 */
.L_x_564:
        /* <DEDUP_REMOVED lines=17> */
.L_x_567:
[----:B------:R-:W-:Y:S05]  /*6f50*/  BSYNC B0 ;  /* 0x0000000000007941 */ /* 0x000fea0003800000 */
.L_x_566:
        /* <DEDUP_REMOVED lines=17> */
.L_x_569:
[----:B------:R-:W-:Y:S05]  /*7070*/  BSYNC B0 ;  /* 0x0000000000007941 */ /* 0x000fea0003800000 */
.L_x_568:
        /* <DEDUP_REMOVED lines=16> */
.L_x_571:
[----:B------:R-:W-:Y:S05]  /*7180*/  BSYNC B0 ;  /* 0x0000000000007941 */ /* 0x000fea0003800000 */
.L_x_570:
        /* <DEDUP_REMOVED lines=16> */
.L_x_573:
[----:B------:R-:W-:Y:S05]  /*7290*/  BSYNC B0 ;  /* 0x0000000000007941 */ /* 0x000fea0003800000 */
.L_x_572:
        /* <DEDUP_REMOVED lines=16> */
.L_x_575:
[----:B------:R-:W-:Y:S05]  /*73a0*/  BSYNC B0 ;  /* 0x0000000000007941 */ /* 0x000fea0003800000 */
.L_x_574:
        /* <DEDUP_REMOVED lines=16> */
.L_x_577:
[----:B------:R-:W-:Y:S05]  /*74b0*/  BSYNC B0 ;  /* 0x0000000000007941 */ /* 0x000fea0003800000 */
.L_x_576:
        /* <DEDUP_REMOVED lines=15> */
.L_x_579:
[----:B------:R-:W-:Y:S05]  /*75b0*/  BSYNC B0 ;  /* 0x0000000000007941 */ /* 0x000fea0003800000 */
.L_x_578:
[----:B------:R-:W-:Y:S01]  /*75c0*/  IMAD R0, R22, c[0x0][0x308], RZ ;  /* 0x0000c20016007a24 */ /* 0x000fe200078e02ff */
[----:B------:R-:W-:Y:S01]  /*75d0*/  ULDC.64 UR4, c[0x0][0x310] ;  /* 0x0000c40000047ab9 */ /* 0x000fe20000000a00 */
[C---:B--2---:R-:W-:Y:S01]  /*75e0*/  IMAD.WIDE.U32 R2, R21.reuse, c[0x0][0x308], R6 ;  /* 0x0000c20015027a25 */ /* 0x044fe200078e0006 */
[----:B------:R-:W-:Y:S01]  /*75f0*/  ISETP.GE.OR P0, PT, R6, c[0x0][0x2f4], P2 ;  /* 0x0000bd0006007a0c */ /* 0x000fe20001706670 */
[----:B------:R-:W-:Y:S01]  /*7600*/  UIMAD UR4, UR6, UR4, URZ ;  /* 0x00000004060472a4 */ /* 0x000fe2000f8e023f */
[----:B------:R-:W-:Y:S01]  /*7610*/  BSSY B0, `(.L_x_580) ;  /* 0x0000010000007945 */ /* 0x000fe20003800000 */
[----:B------:R-:W-:Y:S02]  /*7620*/  IMAD R0, R21, c[0x0][0x30c], R0 ;  /* 0x0000c30015007a24 */ /* 0x000fe400078e0200 */
[----:B------:R-:W-:-:S03]  /*7630*/  UIMAD UR4, UR10, UR5, UR4 ;  /* 0x000000050a0472a4 */ /* 0x000fc6000f8e0204 */
[----:B------:R-:W-:Y:S02]  /*7640*/  IADD3 R3, R3, R0, RZ ;  /* 0x0000000003037210 */ /* 0x000fe40007ffe0ff */
        /* <DEDUP_REMOVED lines=12> */
.L_x_581:
[----:B------:R-:W-:Y:S05]  /*7710*/  BSYNC B0 ;  /* 0x0000000000007941 */ /* 0x000fea0003800000 */
.L_x_580:
        /* <DEDUP_REMOVED lines=15> */
.L_x_583:
[----:B------:R-:W-:Y:S05]  /*7810*/  BSYNC B0 ;  /* 0x0000000000007941 */ /* 0x000fea0003800000 */
.L_x_582:
        /* <DEDUP_REMOVED lines=15> */
.L_x_585:
[----:B------:R-:W-:Y:S05]  /*7910*/  BSYNC B0 ;  /* 0x0000000000007941 */ /* 0x000fea0003800000 */
.L_x_584:
        /* <DEDUP_REMOVED lines=14> */
.L_x_587:
[----:B------:R-:W-:Y:S05]  /*7a00*/  BSYNC B0 ;  /* 0x0000000000007941 */ /* 0x000fea0003800000 */
.L_x_586:
        /* <DEDUP_REMOVED lines=14> */
.L_x_589:
[----:B------:R-:W-:Y:S05]  /*7af0*/  BSYNC B0 ;  /* 0x0000000000007941 */ /* 0x000fea0003800000 */
.L_x_588:
        /* <DEDUP_REMOVED lines=14> */
.L_x_591:
[----:B------:R-:W-:Y:S05]  /*7be0*/  BSYNC B0 ;  /* 0x0000000000007941 */ /* 0x000fea0003800000 */
.L_x_590:
        /* <DEDUP_REMOVED lines=14> */
.L_x_593:
[----:B------:R-:W-:Y:S05]  /*7cd0*/  BSYNC B0 ;  /* 0x0000000000007941 */ /* 0x000fea0003800000 */
.L_x_592:
[----:B------:R-:W-:-:S13]  /*7ce0*/  ISETP.GE.OR P0, PT, R6, c[0x0][0x2f4], P1 ;  /* 0x0000bd0006007a0c */ /* 0x000fda0000f06670 */
[----:B------:R-:W-:Y:S05]  /*7cf0*/  @P0 EXIT ;  /* 0x000000000000094d */ /* 0x000fea0003800000 */
[----:B------:R-:W-:Y:S02]  /*7d00*/  IADD3 R6, P0, R4, 0x38, RZ ;  /* 0x0000003804067810 */ /* 0x000fe40007f1e0ff */
[----:B------:R-:W-:Y:S02]  /*7d10*/  MOV R2, R8 ;  /* 0x0000000800027202 */ /* 0x000fe40000000f00 */
[----:B------:R-:W-:-:S03]  /*7d20*/  IADD3.X R0, RZ, R5, RZ, P0, !PT ;  /* 0x00000005ff007210 */ /* 0x000fc600007fe4ff */
[----:B------:R-:W-:-:S04]  /*7d30*/  IMAD.WIDE.U32 R4, R6, c[0x0][0x300], R2 ;  /* 0x0000c00006047a25 */ /* 0x000fc800078e0002 */
[----:B------:R-:W-:Y:S01]  /*7d40*/  IMAD R0, R0, c[0x0][0x300], RZ ;  /* 0x0000c00000007a24 */ /* 0x000fe200078e02ff */
[----:B------:R-:W-:-:S03]  /*7d50*/  LEA R2, P0, R4, c[0x0][0x2e8], 0x1 ;  /* 0x0000ba0004027a11 */ /* 0x000fc600078008ff */
[----:B------:R-:W-:-:S05]  /*7d60*/  IMAD R0, R6, c[0x0][0x304], R0 ;  /* 0x0000c10006007a24 */ /* 0x000fca00078e0200 */
[----:B------:R-:W-:-:S04]  /*7d70*/  IADD3 R0, R5, R0, RZ ;  /* 0x0000000005007210 */ /* 0x000fc80007ffe0ff */
[----:B------:R-:W-:-:S05]  /*7d80*/  LEA.HI.X R3, R4, c[0x0][0x2ec], R0, 0x1, P0 ;  /* 0x0000bb0004037a11 */ /* 0x000fca00000f0c00 */
[----:B------:R-:W-:Y:S01]  /*7d90*/  STG.E.128 [R2.64], R80 ;  /* 0x0000005002007986 */ /* 0x000fe2000c101d0e */
[----:B------:R-:W-:Y:S05]  /*7da0*/  EXIT ;  /* 0x000000000000794d */ /* 0x000fea0003800000 */
.L_x_594:
        /* <DEDUP_REMOVED lines=13> */
.L_x_1161:


//--------------------- .text._ZN7cutlass13device_kernelIN5flash19enable_sm80_to_sm89INS1_16FlashAttnBwdSm80INS1_25CollectiveMainloopBwdSm80ILi1ELi1EN4cute5tupleIJNS5_1CILi64EEES8_NS7_ILi256EEEEEENS_10bfloat16_tEfNS_4arch4Sm80ELb0ELb0ELb1ELb0ELb0ELb0ELb0ELb0ELi2ELi4ELi2ELi2ELb0EEENS1_24CollectiveEpilogueBwdGQAISA_fSD_Li256ELb0ELb0EEENS1_19SingleTileSchedulerILb0ELb0ELb0ELi64EEEEEEEEEvNT_6ParamsE --------------------------
	.section	.text._ZN7cutlass13device_kernelIN5flash19enable_sm80_to_sm89INS1_16FlashAttnBwdSm80INS1_25CollectiveMainloopBwdSm80ILi1ELi1EN4cute5tupleIJNS5_1CILi64EEES8_NS7_ILi256EEEEEENS_10bfloat16_tEfNS_4arch4Sm80ELb0ELb0ELb1ELb0ELb0ELb0ELb0ELb0ELi2ELi4ELi2ELi2ELb0EEENS1_24CollectiveEpilogueBwdGQAISA_fSD_Li256ELb0ELb0EEENS1_19SingleTileSchedulerILb0ELb0ELb0ELi64EEEEEEEEEvNT_6ParamsE,"ax",@progbits
	.sectioninfo	@"SHI_REGISTERS=255"
	.align	128
.text._ZN7cutlass13device_kernelIN5flash19enable_sm80_to_sm89INS1_16FlashAttnBwdSm80INS1_25CollectiveMainloopBwdSm80ILi1ELi1EN4cute5tupleIJNS5_1CILi64EEES8_NS7_ILi256EEEEEENS_10bfloat16_tEfNS_4arch4Sm80ELb0ELb0ELb1ELb0ELb0ELb0ELb0ELb0ELi2ELi4ELi2ELi2ELb0EEENS1_24CollectiveEpilogueBwdGQAISA_fSD_Li256ELb0ELb0EEENS1_19SingleTileSchedulerILb0ELb0ELb0ELi64EEEEEEEEEvNT_6ParamsE:
        .type           _ZN7cutlass13device_kernelIN5flash19enable_sm80_to_sm89INS1_16FlashAttnBwdSm80INS1_25CollectiveMainloopBwdSm80ILi1ELi1EN4cute5tupleIJNS5_1CILi64EEES8_NS7_ILi256EEEEEENS_10bfloat16_tEfNS_4arch4Sm80ELb0ELb0ELb1ELb0ELb0ELb0ELb0ELb0ELi2ELi4ELi2ELi2ELb0EEENS1_24CollectiveEpilogueBwdGQAISA_fSD_Li256ELb0ELb0EEENS1_19SingleTileSchedulerILb0ELb0ELb0ELi64EEEEEEEEEvNT_6ParamsE,@function
        .size           _ZN7cutlass13device_kernelIN5flash19enable_sm80_to_sm89INS1_16FlashAttnBwdSm80INS1_25CollectiveMainloopBwdSm80ILi1ELi1EN4cute5tupleIJNS5_1CILi64EEES8_NS7_ILi256EEEEEENS_10bfloat16_tEfNS_4arch4Sm80ELb0ELb0ELb1ELb0ELb0ELb0ELb0ELb0ELi2ELi4ELi2ELi2ELb0EEENS1_24CollectiveEpilogueBwdGQAISA_fSD_Li256ELb0ELb0EEENS1_19SingleTileSchedulerILb0ELb0ELb0ELi64EEEEEEEEEvNT_6ParamsE,(.L_x_1162 - _ZN7cutlass13device_kernelIN5flash19enable_sm80_to_sm89INS1_16FlashAttnBwdSm80INS1_25CollectiveMainloopBwdSm80ILi1ELi1EN4cute5tupleIJNS5_1CILi64EEES8_NS7_ILi256EEEEEENS_10bfloat16_tEfNS_4arch4Sm80ELb0ELb0ELb1ELb0ELb0ELb0ELb0ELb0ELi2ELi4ELi2ELi2ELb0EEENS1_24CollectiveEpilogueBwdGQAISA_fSD_Li256ELb0ELb0EEENS1_19SingleTileSchedulerILb0ELb0ELb0ELi64EEEEEEEEEvNT_6ParamsE)
        .other          _ZN7cutlass13device_kernelIN5flash19enable_sm80_to_sm89INS1_16FlashAttnBwdSm80INS1_25CollectiveMainloopBwdSm80ILi1ELi1EN4cute5tupleIJNS5_1CILi64EEES8_NS7_ILi256EEEEEENS_10bfloat16_tEfNS_4arch4Sm80ELb0ELb0ELb1ELb0ELb0ELb0ELb0ELb0ELi2ELi4ELi2ELi2ELb0EEENS1_24CollectiveEpilogueBwdGQAISA_fSD_Li256ELb0ELb0EEENS1_19SingleTileSchedulerILb0ELb0ELb0ELi64EEEEEEEEEvNT_6ParamsE,@"STO_CUDA_ENTRY STV_DEFAULT"
_ZN7cutlass13device_kernelIN5flash19enable_sm80_to_sm89INS1_16FlashAttnBwdSm80INS1_25CollectiveMainloopBwdSm80ILi1ELi1EN4cute5tupleIJNS5_1CILi64EEES8_NS7_ILi256EEEEEENS_10bfloat16_tEfNS_4arch4Sm80ELb0ELb0ELb1ELb0ELb0ELb0ELb0ELb0ELi2ELi4ELi2ELi2ELb0EEENS1_24CollectiveEpilogueBwdGQAISA_fSD_Li256ELb0ELb0EEENS1_19SingleTileSchedulerILb0ELb0ELb0ELi64EEEEEEEEEvNT_6ParamsE:
        /* <DEDUP_REMOVED lines=8> */
[----:B------:R-:W-:Y:S01]  /*0080*/  IMAD.MOV.U32 R25, RZ, RZ, R3 ;  /* 0x000000ffff197224 */ /* 0x000fe200078e0003 */
[----:B------:R-:W2:Y:S01]  /*0090*/  S2R R18, SR_CTAID.Y ;  /* 0x0000000000127919 */ /* 0x000ea20000002600 */
[----:B------:R-:W-:Y:S01]  /*00a0*/  ULDC.64 UR4, c[0x0][0x1e8] ;  /* 0x00007a0000047ab9 */ /* 0x000fe20000000a00 */
[----:B------:R-:W-:Y:S01]  /*00b0*/  ISETP.NE.AND P0, PT, R0, 0x1, PT ;  /* 0x000000010000780c */ /* 0x000fe20003f05270 */
[----:B------:R-:W-:Y:S01]  /*00c0*/  UIMAD UR4, UR11, UR4, URZ ;  /* 0x000000040b0472a4 */ /* 0x000fe2000f8e023f */
[----:B------:R-:W3:Y:S01]  /*00d0*/  S2R R10, SR_CTAID.X ;  /* 0x00000000000a7919 */ /* 0x000ee20000002500 */
[----:B------:R-:W-:Y:S01]  /*00e0*/  IMAD.MOV.U32 R22, RZ, RZ, -0x40 ;  /* 0xffffffc0ff167424 */ /* 0x000fe200078e00ff */
[----:B------:R-:W-:Y:S01]  /*00f0*/  ULDC.64 UR14, c[0x0][0x118] ;  /* 0x00004600000e7ab9 */ /* 0x000fe20000000a00 */
[----:B------:R-:W-:Y:S01]  /*0100*/  IMAD.U32 R13, RZ, RZ, UR10 ;  /* 0x0000000aff0d7e24 */ /* 0x000fe2000f8e00ff */
[----:B------:R-:W-:Y:S01]  /*0110*/  UIMAD UR6, UR10, UR5, UR4 ;  /* 0x000000050a0672a4 */ /* 0x000fe2000f8e0204 */
[----:B------:R-:W-:Y:S01]  /*0120*/  IMAD.MOV.U32 R17, RZ, RZ, c[0x0][0x1dc] ;  /* 0x00007700ff117624 */ /* 0x000fe200078e00ff */
[----:B------:R-:W-:Y:S01]  /*0130*/  UMOV UR16, 0x6 ;  /* 0x0000000600107882 */ /* 0x000fe20000000000 */
[----:B------:R-:W-:Y:S01]  /*0140*/  CS2R R158, SRZ ;  /* 0x00000000009e7805 */ /* 0x000fe2000001ff00 */
[----:B------:R-:W-:Y:S01]  /*0150*/  ULDC.64 UR4, c[0x0][0x1b8] ;  /* 0x00006e0000047ab9 */ /* 0x000fe20000000a00 */
[----:B------:R-:W-:Y:S01]  /*0160*/  CS2R R156, SRZ ;  /* 0x00000000009c7805 */ /* 0x000fe2000001ff00 */
[----:B------:R-:W-:Y:S01]  /*0170*/  UIMAD UR4, UR11, UR4, URZ ;  /* 0x000000040b0472a4 */ /* 0x000fe2000f8e023f */
[----:B------:R-:W-:Y:S01]  /*0180*/  CS2R R162, SRZ ;  /* 0x0000000000a27805 */ /* 0x000fe2000001ff00 */
[----:B------:R-:W-:Y:S01]  /*0190*/  ULDC UR20, c[0x0][0x168] ;  /* 0x00005a0000147ab9 */ /* 0x000fe20000000800 */
[----:B------:R-:W-:Y:S01]  /*01a0*/  CS2R R160, SRZ ;  /* 0x0000000000a07805 */ /* 0x000fe2000001ff00 */
[----:B------:R-:W-:Y:S01]  /*01b0*/  UIMAD UR4, UR10, UR5, UR4 ;  /* 0x000000050a0472a4 */ /* 0x000fe2000f8e0204 */
[----:B------:R-:W-:Y:S01]  /*01c0*/  CS2R R154, SRZ ;  /* 0x00000000009a7805 */ /* 0x000fe2000001ff00 */
[--C-:B-1----:R-:W-:Y:S01]  /*01d0*/  IMAD.MOV.U32 R24, RZ, RZ, R2.reuse ;  /* 0x000000ffff187224 */ /* 0x102fe200078e0002 */
[----:B------:R1:W-:Y:S01]  /*01e0*/  STL [R1], R2 ;  /* 0x0000000201007387 */ /* 0x0003e20000100800 */
[----:B------:R-:W-:Y:S01]  /*01f0*/  IMAD.MOV.U32 R24, RZ, RZ, R2 ;  /* 0x000000ffff187224 */ /* 0x000fe200078e0002 */
[----:B------:R-:W-:Y:S01]  /*0200*/  UISETP.GE.AND UP0, UPT, UR20, 0x1, UPT ;  /* 0x000000011400788c */ /* 0x000fe2000bf06270 */
[----:B--2---:R-:W-:Y:S01]  /*0210*/  @P0 IMAD.HI.U32 R3, R18, c[0x0][0x24c], RZ ;  /* 0x0000930012030a27 */ /* 0x004fe200078e00ff */
[----:B------:R-:W-:Y:S01]  /*0220*/  SHF.R.S32.HI R23, RZ, 0x1f, R18 ;  /* 0x0000001fff177819 */ /* 0x000fe20000011412 */
[----:B------:R-:W-:Y:S01]  /*0230*/  CS2R R152, SRZ ;  /* 0x0000000000987805 */ /* 0x000fe2000001ff00 */
[----:B------:R-:W-:Y:S01]  /*0240*/  SHF.R.S32.HI R19, RZ, 0x1f, R24 ;  /* 0x0000001fff137819 */ /* 0x000fe20000011418 */
[----:B------:R-:W-:Y:S01]  /*0250*/  IMAD.MOV.U32 R0, RZ, RZ, R18 ;  /* 0x000000ffff007224 */ /* 0x000fe200078e0012 */
[----:B------:R-:W-:Y:S01]  /*0260*/  @P0 SHF.R.U32.HI R0, RZ, c[0x0][0x250], R3 ;  /* 0x00009400ff000a19 */ /* 0x000fe20000011603 */
[----:B---3--:R-:W-:Y:S01]  /*0270*/  IMAD R22, R10, R22, c[0x0][0x198] ;  /* 0x000066000a167624 */ /* 0x008fe200078e0216 */
[----:B------:R-:W-:Y:S01]  /*0280*/  CS2R R150, SRZ ;  /* 0x0000000000967805 */ /* 0x000fe2000001ff00 */
[----:B------:R-:W-:Y:S01]  /*0290*/  IMAD.SHL.U32 R30, R24, 0x4, RZ ;  /* 0x00000004181e7824 */ /* 0x000fe200078e00ff */
[----:B------:R-:W-:Y:S01]  /*02a0*/  CS2R R148, SRZ ;  /* 0x0000000000947805 */ /* 0x000fe2000001ff00 */
[----:B------:R-:W-:Y:S01]  /*02b0*/  CS2R R142, SRZ ;  /* 0x00000000008e7805 */ /* 0x000fe2000001ff00 */
[----:B------:R-:W-:Y:S01]  /*02c0*/  CS2R R140, SRZ ;  /* 0x00000000008c7805 */ /* 0x000fe2000001ff00 */
[----:B------:R-:W-:Y:S01]  /*02d0*/  CS2R R146, SRZ ;  /* 0x0000000000927805 */ /* 0x000fe2000001ff00 */
[----:B------:R-:W-:Y:S01]  /*02e0*/  SHF.R.S32.HI R31, RZ, 0x1f, R30 ;  /* 0x0000001fff1f7819 */ /* 0x000fe2000001141e */
        /* <DEDUP_REMOVED lines=8> */
[----:B-1----:R-:W-:Y:S01]  /*0370*/  LEA.HI R2, R19, R24, RZ, 0x3 ;  /* 0x0000001813027211 */ /* 0x002fe200078f18ff */
[----:B------:R-:W-:Y:S01]  /*0380*/  CS2R R128, SRZ ;  /* 0x0000000000807805 */ /* 0x000fe2000001ff00 */
[----:B------:R-:W-:Y:S01]  /*0390*/  CS2R R122, SRZ ;  /* 0x00000000007a7805 */ /* 0x000fe2000001ff00 */
[----:B------:R-:W-:Y:S01]  /*03a0*/  CS2R R120, SRZ ;  /* 0x0000000000787805 */ /* 0x000fe2000001ff00 */
[----:B------:R-:W-:Y:S01]  /*03b0*/  SHF.R.S32.HI R26, RZ, 0x3, R2 ;  /* 0x00000003ff1a7819 */ /* 0x000fe20000011402 */
[----:B------:R-:W-:Y:S01]  /*03c0*/  CS2R R118, SRZ ;  /* 0x0000000000767805 */ /* 0x000fe2000001ff00 */
[----:B------:R-:W-:Y:S01]  /*03d0*/  LOP3.LUT R2, R2, 0xfffffff8, RZ, 0xc0, !PT ;  /* 0xfffffff802027812 */ /* 0x000fe200078ec0ff */
[----:B------:R-:W-:Y:S01]  /*03e0*/  CS2R R116, SRZ ;  /* 0x0000000000747805 */ /* 0x000fe2000001ff00 */
[----:B------:R-:W-:Y:S01]  /*03f0*/  SHF.R.S32.HI R27, RZ, 0x1f, R26 ;  /* 0x0000001fff1b7819 */ /* 0x000fe2000001141a */
[----:B------:R-:W-:Y:S01]  /*0400*/  IMAD.SHL.U32 R3, R26, 0x40, RZ ;  /* 0x000000401a037824 */ /* 0x000fe200078e00ff */
[----:B------:R-:W-:Y:S01]  /*0410*/  CS2R R110, SRZ ;  /* 0x00000000006e7805 */ /* 0x000fe2000001ff00 */
[----:B------:R-:W-:Y:S01]  /*0420*/  IMAD.IADD R20, R24, 0x1, -R2 ;  /* 0x0000000118147824 */ /* 0x000fe200078e0a02 */
[----:B------:R-:W-:Y:S01]  /*0430*/  SHF.R.S32.HI R2, RZ, 0x1f, R0 ;  /* 0x0000001fff027819 */ /* 0x000fe20000011400 */
[----:B------:R-:W-:Y:S01]  /*0440*/  IMAD.WIDE R10, R10, 0x40, R26 ;  /* 0x000000400a0a7825 */ /* 0x000fe200078e021a */
[----:B------:R1:W-:Y:S01]  /*0450*/  STL.64 [R1+0x8], R26 ;  /* 0x0000081a01007387 */ /* 0x0003e20000100a00 */
[----:B------:R-:W-:Y:S01]  /*0460*/  CS2R R108, SRZ ;  /* 0x00000000006c7805 */ /* 0x000fe2000001ff00 */
[----:B------:R-:W-:Y:S01]  /*0470*/  CS2R R114, SRZ ;  /* 0x0000000000727805 */ /* 0x000fe2000001ff00 */
[----:B------:R-:W-:Y:S01]  /*0480*/  IMAD.SHL.U32 R14, R20, 0x8, RZ ;  /* 0x00000008140e7824 */ /* 0x000fe200078e00ff */
[----:B------:R-:W-:Y:S01]  /*0490*/  CS2R R112, SRZ ;  /* 0x0000000000707805 */ /* 0x000fe2000001ff00 */
[C---:B------:R-:W-:Y:S01]  /*04a0*/  IMAD R4, R2.reuse, c[0x0][0x1e0], RZ ;  /* 0x0000780002047a24 */ /* 0x040fe200078e02ff */
[----:B------:R-:W-:Y:S01]  /*04b0*/  CS2R R106, SRZ ;  /* 0x00000000006a7805 */ /* 0x000fe2000001ff00 */
[----:B------:R-:W-:Y:S01]  /*04c0*/  IMAD R6, R2, c[0x0][0x1b0], RZ ;  /* 0x00006c0002067a24 */ /* 0x000fe200078e02ff */
[----:B------:R-:W-:Y:S01]  /*04d0*/  SHF.R.S32.HI R15, RZ, 0x1f, R14 ;  /* 0x0000001fff0f7819 */ /* 0x000fe2000001140e */
[C---:B------:R-:W-:Y:S01]  /*04e0*/  IMAD R7, R0.reuse, c[0x0][0x1e4], R4 ;  /* 0x0000790000077a24 */ /* 0x040fe200078e0204 */
[----:B------:R-:W-:Y:S01]  /*04f0*/  LOP3.LUT R2, R3, 0x1c0, RZ, 0xc0, !PT ;  /* 0x000001c003027812 */ /* 0x000fe200078ec0ff */
[----:B------:R-:W-:Y:S01]  /*0500*/  IMAD R6, R0, c[0x0][0x1b4], R6 ;  /* 0x00006d0000067a24 */ /* 0x000fe200078e0206 */
[----:B------:R-:W-:Y:S01]  /*0510*/  ISETP.GE.AND P6, PT, R14, c[0x0][0x1cc], PT ;  /* 0x000073000e007a0c */ /* 0x000fe20003fc6270 */
[--C-:B------:R-:W-:Y:S01]  /*0520*/  IMAD.WIDE.U32 R4, R0, c[0x0][0x1e0], R14.reuse ;  /* 0x0000780000047a25 */ /* 0x100fe200078e000e */
[----:B------:R-:W-:Y:S01]  /*0530*/  LOP3.LUT R9, R2, 0x38, R14, 0xf8, !PT ;  /* 0x0000003802097812 */ /* 0x000fe200078ef80e */
[----:B------:R-:W-:Y:S01]  /*0540*/  CS2R R104, SRZ ;  /* 0x0000000000687805 */ /* 0x000fe2000001ff00 */
[----:B------:R-:W-:Y:S01]  /*0550*/  SHF.R.U32.HI R8, RZ, 0x3, R2 ;  /* 0x00000003ff087819 */ /* 0x000fe20000011602 */
[----:B------:R-:W-:Y:S01]  /*0560*/  IMAD.WIDE.U32 R2, R0, c[0x0][0x1b0], R14 ;  /* 0x00006c0000027a25 */ /* 0x000fe200078e000e */
[----:B------:R-:W-:Y:S01]  /*0570*/  CS2R R102, SRZ ;  /* 0x0000000000667805 */ /* 0x000fe2000001ff00 */
[----:B------:R-:W-:Y:S01]  /*0580*/  CS2R R100, SRZ ;  /* 0x0000000000647805 */ /* 0x000fe2000001ff00 */
[----:B------:R-:W-:Y:S01]  /*0590*/  LOP3.LUT R16, R9, R8, RZ, 0x3c, !PT ;  /* 0x0000000809107212 */ /* 0x000fe200078e3cff */
[----:B------:R-:W-:Y:S01]  /*05a0*/  IMAD.IADD R5, R5, 0x1, R7 ;  /* 0x0000000105057824 */ /* 0x000fe200078e0207 */
[----:B------:R-:W-:Y:S01]  /*05b0*/  CS2R R94, SRZ ;  /* 0x00000000005e7805 */ /* 0x000fe2000001ff00 */
[----:B------:R-:W-:Y:S01]  /*05c0*/  IMAD.U32 R0, RZ, RZ, UR10 ;  /* 0x0000000aff007e24 */ /* 0x000fe2000f8e00ff */
[----:B------:R-:W-:Y:S01]  /*05d0*/  CS2R R92, SRZ ;  /* 0x00000000005c7805 */ /* 0x000fe2000001ff00 */
[----:B------:R-:W-:Y:S01]  /*05e0*/  IMAD.IADD R3, R3, 0x1, R6 ;  /* 0x0000000103037824 */ /* 0x000fe200078e0206 */
[----:B------:R-:W-:Y:S01]  /*05f0*/  CS2R R98, SRZ ;  /* 0x0000000000627805 */ /* 0x000fe2000001ff00 */
[----:B------:R-:W-:Y:S01]  /*0600*/  IMAD.WIDE.U32 R4, R0, c[0x0][0x1e8], R4 ;  /* 0x00007a0000047a25 */ /* 0x000fe200078e0004 */
[----:B------:R-:W-:Y:S01]  /*0610*/  CS2R R96, SRZ ;  /* 0x0000000000607805 */ /* 0x000fe2000001ff00 */
[----:B------:R-:W-:Y:S01]  /*0620*/  CS2R R90, SRZ ;  /* 0x00000000005a7805 */ /* 0x000fe2000001ff00 */
[----:B------:R-:W-:Y:S01]  /*0630*/  CS2R R88, SRZ ;  /* 0x0000000000587805 */ /* 0x000fe2000001ff00 */
[----:B------:R-:W-:Y:S01]  /*0640*/  IMAD.U32 R6, RZ, RZ, UR10 ;  /* 0x0000000aff067e24 */ /* 0x000fe2000f8e00ff */
[----:B------:R-:W-:Y:S01]  /*0650*/  IADD3 R5, R5, UR6, RZ ;  /* 0x0000000605057c10 */ /* 0x000fe2000fffe0ff */
[----:B------:R-:W-:Y:S01]  /*0660*/  IMAD R0, R27, c[0x0][0x178], RZ ;  /* 0x00005e001b007a24 */ /* 0x000fe200078e02ff */
[----:B------:R-:W-:Y:S01]  /*0670*/  CS2R R86, SRZ ;  /* 0x0000000000567805 */ /* 0x000fe2000001ff00 */
[----:B------:R-:W-:Y:S01]  /*0680*/  IMAD.WIDE.U32 R2, R6, c[0x0][0x1b8], R2 ;  /* 0x00006e0006027a25 */ /* 0x000fe200078e0002 */
[----:B------:R-:W-:Y:S01]  /*0690*/  CS2R R84, SRZ ;  /* 0x0000000000547805 */ /* 0x000fe2000001ff00 */
[----:B------:R-:W-:Y:S01]  /*06a0*/  CS2R R78, SRZ ;  /* 0x00000000004e7805 */ /* 0x000fe2000001ff00 */
[----:B------:R-:W-:Y:S01]  /*06b0*/  CS2R R76, SRZ ;  /* 0x00000000004c7805 */ /* 0x000fe2000001ff00 */
[----:B------:R-:W-:Y:S01]  /*06c0*/  IMAD R6, R11, c[0x0][0x1d8], RZ ;  /* 0x000076000b067a24 */ /* 0x000fe200078e02ff */
[----:B------:R-:W-:Y:S01]  /*06d0*/  IADD3 R3, R3, UR4, RZ ;  /* 0x0000000403037c10 */ /* 0x000fe2000fffe0ff */
[C---:B------:R-:W-:Y:S01]  /*06e0*/  IMAD R0, R26.reuse, c[0x0][0x17c], R0 ;  /* 0x00005f001a007a24 */ /* 0x040fe200078e0200 */
[----:B------:R-:W-:Y:S01]  /*06f0*/  ULDC.64 UR4, c[0x0][0x188] ;  /* 0x0000620000047ab9 */ /* 0x000fe20000000a00 */
[----:B------:R-:W-:Y:S01]  /*0700*/  IMAD.WIDE.U32 R8, R26, c[0x0][0x178], R14 ;  /* 0x00005e001a087a25 */ /* 0x000fe200078e000e */
[----:B------:R-:W-:Y:S01]  /*0710*/  UIMAD UR4, UR11, UR4, URZ ;  /* 0x000000040b0472a4 */ /* 0x000fe2000f8e023f */
[----:B------:R-:W-:Y:S01]  /*0720*/  CS2R R82, SRZ ;  /* 0x0000000000527805 */ /* 0x000fe2000001ff00 */
[----:B------:R-:W-:Y:S01]  /*0730*/  CS2R R80, SRZ ;  /* 0x0000000000507805 */ /* 0x000fe2000001ff00 */
[C---:B------:R-:W-:Y:S01]  /*0740*/  IMAD R6, R10.reuse, c[0x0][0x1dc], R6 ;  /* 0x000077000a067a24 */ /* 0x040fe200078e0206 */
[----:B------:R-:W-:Y:S01]  /*0750*/  UIMAD UR5, UR10, UR5, UR4 ;  /* 0x000000050a0572a4 */ /* 0x000fe2000f8e0204 */
[----:B------:R-:W-:Y:S01]  /*0760*/  IMAD.WIDE.U32 R4, R10, c[0x0][0x1d8], R4 ;  /* 0x000076000a047a25 */ /* 0x000fe200078e0004 */
[----:B------:R-:W-:Y:S01]  /*0770*/  CS2R R74, SRZ ;  /* 0x00000000004a7805 */ /* 0x000fe2000001ff00 */
[----:B------:R-:W-:Y:S01]  /*0780*/  CS2R R72, SRZ ;  /* 0x0000000000487805 */ /* 0x000fe2000001ff00 */
[----:B------:R-:W-:Y:S01]  /*0790*/  CS2R R70, SRZ ;  /* 0x0000000000467805 */ /* 0x000fe2000001ff00 */
[----:B------:R-:W-:Y:S01]  /*07a0*/  IMAD.IADD R9, R9, 0x1, R0 ;  /* 0x0000000109097824 */ /* 0x000fe200078e0200 */
[----:B------:R-:W-:Y:S01]  /*07b0*/  CS2R R68, SRZ ;  /* 0x0000000000447805 */ /* 0x000fe2000001ff00 */
[----:B------:R-:W-:Y:S01]  /*07c0*/  IMAD R0, R23, c[0x0][0x180], RZ ;  /* 0x0000600017007a24 */ /* 0x000fe200078e02ff */
[----:B------:R-:W-:Y:S01]  /*07d0*/  CS2R R62, SRZ ;  /* 0x00000000003e7805 */ /* 0x000fe2000001ff00 */
[----:B------:R-:W-:Y:S01]  /*07e0*/  IMAD R7, R11, c[0x0][0x1a8], RZ ;  /* 0x00006a000b077a24 */ /* 0x000fe200078e02ff */
[----:B------:R-:W-:Y:S01]  /*07f0*/  CS2R R60, SRZ ;  /* 0x00000000003c7805 */ /* 0x000fe2000001ff00 */
[----:B------:R-:W-:Y:S01]  /*0800*/  IMAD.IADD R5, R5, 0x1, R6 ;  /* 0x0000000105057824 */ /* 0x000fe200078e0206 */
[----:B------:R-:W-:Y:S01]  /*0810*/  LEA R6, P0, R4, c[0x0][0x1c0], 0x1 ;  /* 0x0000700004067a11 */ /* 0x000fe200078008ff */
[----:B------:R-:W-:Y:S01]  /*0820*/  IMAD R0, R18, c[0x0][0x184], R0 ;  /* 0x0000610012007a24 */ /* 0x000fe200078e0200 */
[----:B------:R-:W-:Y:S01]  /*0830*/  CS2R R66, SRZ ;  /* 0x0000000000427805 */ /* 0x000fe2000001ff00 */
[----:B------:R-:W-:Y:S01]  /*0840*/  IMAD R12, R10, c[0x0][0x1ac], R7 ;  /* 0x00006b000a0c7a24 */ /* 0x000fe200078e0207 */
[----:B------:R-:W-:Y:S01]  /*0850*/  LEA.HI.X R7, R4, c[0x0][0x1c4], R5, 0x1, P0 ;  /* 0x0000710004077a11 */ /* 0x000fe200000f0c05 */
[----:B------:R-:W-:Y:S01]  /*0860*/  IMAD.WIDE.U32 R8, R18, c[0x0][0x180], R8 ;  /* 0x0000600012087a25 */ /* 0x000fe200078e0008 */
[----:B------:R-:W-:Y:S01]  /*0870*/  CS2R R64, SRZ ;  /* 0x0000000000407805 */ /* 0x000fe2000001ff00 */
[----:B------:R-:W-:Y:S01]  /*0880*/  CS2R R58, SRZ ;  /* 0x00000000003a7805 */ /* 0x000fe2000001ff00 */
[----:B------:R-:W-:Y:S01]  /*0890*/  CS2R R56, SRZ ;  /* 0x0000000000387805 */ /* 0x000fe2000001ff00 */
[----:B------:R-:W-:Y:S01]  /*08a0*/  IMAD.WIDE.U32 R10, R10, c[0x0][0x1a8], R2 ;  /* 0x00006a000a0a7a25 */ /* 0x000fe200078e0002 */
[----:B------:R-:W-:Y:S01]  /*08b0*/  CS2R R54, SRZ ;  /* 0x0000000000367805 */ /* 0x000fe2000001ff00 */
[----:B------:R-:W-:Y:S01]  /*08c0*/  CS2R R52, SRZ ;  /* 0x0000000000347805 */ /* 0x000fe2000001ff00 */
[----:B------:R-:W-:Y:S01]  /*08d0*/  CS2R R46, SRZ ;  /* 0x00000000002e7805 */ /* 0x000fe2000001ff00 */
[----:B------:R-:W-:Y:S01]  /*08e0*/  IMAD.MOV.U32 R5, RZ, RZ, c[0x0][0x1d8] ;  /* 0x00007600ff057624 */ /* 0x000fe200078e00ff */
[C---:B------:R-:W-:Y:S01]  /*08f0*/  LEA R2, P0, R10.reuse, c[0x0][0x190], 0x1 ;  /* 0x000064000a027a11 */ /* 0x040fe200078008ff */
[----:B------:R-:W-:Y:S01]  /*0900*/  IMAD.IADD R9, R9, 0x1, R0 ;  /* 0x0000000109097824 */ /* 0x000fe200078e0200 */
[----:B------:R-:W-:Y:S01]  /*0910*/  CS2R R44, SRZ ;  /* 0x00000000002c7805 */ /* 0x000fe2000001ff00 */
[----:B------:R-:W-:Y:S01]  /*0920*/  IMAD.IADD R0, R11, 0x1, R12 ;  /* 0x000000010b007824 */ /* 0x000fe200078e020c */
[----:B------:R-:W-:Y:S01]  /*0930*/  LEA R4, P1, R5, R6, 0x6 ;  /* 0x0000000605047211 */ /* 0x000fe200078230ff */
[----:B------:R-:W-:Y:S01]  /*0940*/  IMAD.WIDE.U32 R12, R13, c[0x0][0x188], R8 ;  /* 0x000062000d0c7a25 */ /* 0x000fe200078e0008 */
[----:B------:R-:W-:Y:S01]  /*0950*/  LEA.HI R8, R19, R24, RZ, 0x6 ;  /* 0x0000001813087211 */ /* 0x000fe200078f30ff */
[----:B------:R-:W-:Y:S01]  /*0960*/  CS2R R50, SRZ ;  /* 0x0000000000327805 */ /* 0x000fe2000001ff00 */
[----:B------:R-:W-:Y:S01]  /*0970*/  LEA.HI.X R3, R10, c[0x0][0x194], R0, 0x1, P0 ;  /* 0x000065000a037a11 */ /* 0x000fe200000f0c00 */
[----:B------:R-:W-:Y:S01]  /*0980*/  IMAD.IADD R0, R22, 0x1, -R26 ;  /* 0x0000000116007824 */ /* 0x000fe200078e0a1a */
[----:B------:R-:W-:Y:S01]  /*0990*/  LEA.HI.X R5, R5, R7, R17, 0x6, P1 ;  /* 0x0000000705057211 */ /* 0x000fe200008f3411 */
[----:B------:R-:W-:Y:S01]  /*09a0*/  IMAD.MOV.U32 R9, RZ, RZ, c[0x0][0x1a8] ;  /* 0x00006a00ff097624 */ /* 0x000fe200078e00ff */
[----:B------:R-:W-:Y:S01]  /*09b0*/  IADD3 R17, R14, 0x40, RZ ;  /* 0x000000400e117810 */ /* 0x000fe20007ffe0ff */
[----:B------:R-:W-:Y:S01]  /*09c0*/  IMAD.MOV.U32 R10, RZ, RZ, c[0x0][0x1ac] ;  /* 0x00006b00ff0a7624 */ /* 0x000fe200078e00ff */
[----:B------:R-:W-:Y:S01]  /*09d0*/  SHF.R.S32.HI R21, RZ, 0x6, R8 ;  /* 0x00000006ff157819 */ /* 0x000fe20000011408 */
[----:B------:R-:W-:Y:S01]  /*09e0*/  CS2R R48, SRZ ;  /* 0x0000000000307805 */ /* 0x000fe2000001ff00 */
[----:B------:R-:W-:Y:S01]  /*09f0*/  ISETP.LT.OR P2, PT, R0, 0x1, P6 ;  /* 0x000000010000780c */ /* 0x000fe20003741670 */
[----:B------:R-:W-:Y:S01]  /*0a00*/  CS2R R42, SRZ ;  /* 0x00000000002a7805 */ /* 0x000fe2000001ff00 */
[----:B------:R-:W-:Y:S01]  /*0a10*/  ISETP.GE.AND P3, PT, R17, c[0x0][0x1cc], PT ;  /* 0x0000730011007a0c */ /* 0x000fe20003f66270 */
[----:B------:R-:W-:Y:S01]  /*0a20*/  IMAD R8, R21, 0x200, R16 ;  /* 0x0000020015087824 */ /* 0x000fe200078e0210 */
[----:B------:R-:W-:Y:S01]  /*0a30*/  IADD3 R11, R14, 0x80, RZ ;  /* 0x000000800e0b7810 */ /* 0x000fe20007ffe0ff */
[----:B------:R-:W-:Y:S01]  /*0a40*/  CS2R R40, SRZ ;  /* 0x0000000000287805 */ /* 0x000fe2000001ff00 */
[----:B------:R-:W-:Y:S01]  /*0a50*/  ISETP.LT.OR P0, PT, R0, 0x1, P3 ;  /* 0x000000010000780c */ /* 0x000fe20001f01670 */
[----:B------:R-:W-:Y:S01]  /*0a60*/  IMAD.SHL.U32 R242, R8, 0x2, RZ ;  /* 0x0000000208f27824 */ /* 0x000fe200078e00ff */
[----:B------:R-:W-:Y:S01]  /*0a70*/  ISETP.GE.AND P5, PT, R11, c[0x0][0x1cc], PT ;  /* 0x000073000b007a0c */ /* 0x000fe20003fa6270 */
[----:B------:R-:W-:Y:S01]  /*0a80*/  CS2R R38, SRZ ;  /* 0x0000000000267805 */ /* 0x000fe2000001ff00 */
[----:B------:R-:W-:Y:S01]  /*0a90*/  LEA R8, P4, R9, R2, 0x6 ;  /* 0x0000000209087211 */ /* 0x000fe200078830ff */
[----:B------:R-:W-:Y:S01]  /*0aa0*/  CS2R R36, SRZ ;  /* 0x0000000000247805 */ /* 0x000fe2000001ff00 */
[----:B------:R-:W-:Y:S01]  /*0ab0*/  IADD3 R16, R14, 0xc0, RZ ;  /* 0x000000c00e107810 */ /* 0x000fe20007ffe0ff */
[----:B------:R2:W-:Y:S01]  /*0ac0*/  LDGSTS.E.BYPASS.LTC128B.128 [R242+0x8080], [R6.64], !P2 ;  /* 0x0808000006f27fae */ /* 0x0005e2000d101d4e */
[----:B------:R-:W-:-:S02]  /*0ad0*/  ISETP.LT.OR P2, PT, R0, 0x1, P5 ;  /* 0x000000010000780c */ /* 0x000fc40002f41670 */
[----:B------:R-:W-:Y:S02]  /*0ae0*/  LEA.HI.X R9, R9, R3, R10, 0x6, P4 ;  /* 0x0000000309097211 */ /* 0x000fe400020f340a */
[----:B------:R-:W-:Y:S01]  /*0af0*/  ISETP.GE.AND P1, PT, R16, c[0x0][0x1cc], PT ;  /* 0x0000730010007a0c */ /* 0x000fe20003f26270 */
        /* <DEDUP_REMOVED lines=8> */
[----:B------:R2:W-:Y:S01]  /*0b80*/  LDGSTS.E.BYPASS.LTC128B.128 [R242+0xc080], [R6.64+0x100], !P2 ;  /* 0x0c08010006f27fae */ /* 0x0005e2000d101d4e */
[C---:B------:R-:W-:Y:S01]  /*0b90*/  ISETP.LT.OR P4, PT, R0.reuse, 0x21, P6 ;  /* 0x000000210000780c */ /* 0x040fe20003781670 */
[----:B------:R-:W-:Y:S01]  /*0ba0*/  UIMAD UR5, UR10, UR5, UR6 ;  /* 0x000000050a0572a4 */ /* 0x000fe2000f8e0206 */
[C---:B------:R-:W-:Y:S01]  /*0bb0*/  ISETP.LT.OR P3, PT, R0.reuse, 0x21, P3 ;  /* 0x000000210000780c */ /* 0x040fe20001f61670 */
[----:B------:R1:W-:Y:S01]  /*0bc0*/  STL.64 [R1+0x18], R32 ;  /* 0x0000182001007387 */ /* 0x0003e20000100a00 */
[C---:B------:R-:W-:Y:S01]  /*0bd0*/  ISETP.LT.OR P2, PT, R0.reuse, 0x21, P5 ;  /* 0x000000210000780c */ /* 0x040fe20002f41670 */
[----:B------:R-:W-:Y:S01]  /*0be0*/  UIADD3 UR8, UR13, UR5, URZ ;  /* 0x000000050d087290 */ /* 0x000fe2000fffe03f */
[----:B------:R-:W-:Y:S01]  /*0bf0*/  ISETP.LT.OR P1, PT, R0, 0x21, P1 ;  /* 0x000000210000780c */ /* 0x000fe20000f21670 */
[----:B------:R-:W-:Y:S01]  /*0c00*/  ULDC.64 UR6, c[0x0][0x178] ;  /* 0x00005e0000067ab9 */ /* 0x000fe20000000a00 */
[----:B------:R-:W-:Y:S01]  /*0c10*/  ISETP.GE.AND P6, PT, R14, c[0x0][0x19c], PT ;  /* 0x000067000e007a0c */ /* 0x000fe20003fc6270 */
[----:B------:R2:W-:Y:S01]  /*0c20*/  LDGSTS.E.BYPASS.LTC128B.128 [R242+0xe080], [R6.64+0x180], !P0 ;  /* 0x0e08018006f27fae */ /* 0x0005e2000c101d4e */
[----:B------:R-:W-:Y:S01]  /*0c30*/  ISETP.GE.AND P0, PT, R17, c[0x0][0x19c], PT ;  /* 0x0000670011007a0c */ /* 0x000fe20003f06270 */
[----:B------:R-:W-:Y:S01]  /*0c40*/  ULDC.64 UR4, c[0x0][0x218] ;  /* 0x0000860000047ab9 */ /* 0x000fe20000000a00 */
[----:B------:R-:W-:Y:S01]  /*0c50*/  IADD3 R10, -R26, c[0x0][0x168], RZ ;  /* 0x00005a001a0a7a10 */ /* 0x000fe20007ffe1ff */
[----:B------:R3:W-:Y:S01]  /*0c60*/  LDGSTS.E.BYPASS.LTC128B.128 [R242+0x9080], [R4.64], !P4 ;  /* 0x0908000004f27fae */ /* 0x0007e2000e101d4e */
[----:B------:R-:W-:Y:S01]  /*0c70*/  ISETP.LT.OR P4, PT, R0, 0x1, P6 ;  /* 0x000000010000780c */ /* 0x000fe20003781670 */
[----:B------:R-:W-:-:S02]  /*0c80*/  UIMAD UR4, UR11, UR4, URZ ;  /* 0x000000040b0472a4 */ /* 0x000fc4000f8e023f */
[----:B------:R3:W-:Y:S01]  /*0c90*/  LDGSTS.E.BYPASS.LTC128B.128 [R242+0xb080], [R4.64+0x80], !P3 ;  /* 0x0b08008004f27fae */ /* 0x0007e2000d901d4e */
[C---:B------:R-:W-:Y:S01]  /*0ca0*/  ISETP.LT.OR P3, PT, R0.reuse, 0x1, P0 ;  /* 0x000000010000780c */ /* 0x040fe20000761670 */
[----:B------:R-:W-:Y:S01]  /*0cb0*/  USHF.L.U32 UR9, UR6, 0x6, URZ ;  /* 0x0000000606097899 */ /* 0x000fe2000800063f */
[----:B------:R-:W-:Y:S01]  /*0cc0*/  ISETP.LT.OR P0, PT, R0, 0x21, P0 ;  /* 0x000000210000780c */ /* 0x000fe20000701670 */
[----:B------:R3:W-:Y:S01]  /*0cd0*/  LDGSTS.E.BYPASS.LTC128B.128 [R242+0xd080], [R4.64+0x100], !P2 ;  /* 0x0d08010004f27fae */ /* 0x0007e2000d101d4e */
[----:B------:R-:W-:Y:S01]  /*0ce0*/  ISETP.GE.AND P2, PT, R11, c[0x0][0x19c], PT ;  /* 0x000067000b007a0c */ /* 0x000fe20003f46270 */
[----:B------:R-:W-:Y:S02]  /*0cf0*/  UIMAD UR4, UR10, UR5, UR4 ;  /* 0x000000050a0472a4 */ /* 0x000fe4000f8e0204 */
[----:B------:R3:W-:Y:S01]  /*0d00*/  LDGSTS.E.BYPASS.LTC128B.128 [R242+0xf080], [R4.64+0x180], !P1 ;  /* 0x0f08018004f27fae */ /* 0x0007e2000c901d4e */
[----:B------:R-:W-:Y:S01]  /*0d10*/  ISETP.GE.AND P1, PT, R16, c[0x0][0x19c], PT ;  /* 0x0000670010007a0c */ /* 0x000fe20003f26270 */
[----:B------:R-:W-:Y:S01]  /*0d20*/  USHF.L.U64.HI UR7, UR6, UR16, UR7 ;  /* 0x0000001006077299 */ /* 0x000fe20008010207 */
[C---:B------:R-:W-:Y:S01]  /*0d30*/  ISETP.LT.OR P5, PT, R0.reuse, 0x1, P2 ;  /* 0x000000010000780c */ /* 0x040fe200017a1670 */
[----:B------:R4:W-:Y:S01]  /*0d40*/  LDGSTS.E.BYPASS.LTC128B.128 [R242+0x80], [R2.64], !P4 ;  /* 0x0008000002f27fae */ /* 0x0009e2000e101d4e */
[----:B------:R-:W-:-:S03]  /*0d50*/  ISETP.LT.OR P2, PT, R0, 0x21, P2 ;  /* 0x000000210000780c */ /* 0x000fc60001741670 */
[----:B------:R4:W-:Y:S01]  /*0d60*/  LDGSTS.E.BYPASS.LTC128B.128 [R242+0x2080], [R2.64+0x80], !P3 ;  /* 0x0208008002f27fae */ /* 0x0009e2000d901d4e */
[C---:B------:R-:W-:Y:S01]  /*0d70*/  ISETP.LT.OR P3, PT, R0.reuse, 0x1, P1 ;  /* 0x000000010000780c */ /* 0x040fe20000f61670 */
[----:B--2---:R-:W-:Y:S01]  /*0d80*/  IMAD R6, R23, c[0x0][0x270], RZ ;  /* 0x00009c0017067a24 */ /* 0x004fe200078e02ff */
[----:B------:R-:W-:Y:S01]  /*0d90*/  ISETP.LT.OR P1, PT, R0, 0x21, P1 ;  /* 0x000000210000780c */ /* 0x000fe20000f21670 */
[----:B------:R1:W-:Y:S02]  /*0da0*/  STL.64 [R1+0x20], R30 ;  /* 0x0000201e01007387 */ /* 0x0003e40000100a00 */
[----:B------:R-:W-:Y:S02]  /*0db0*/  IMAD R6, R18, c[0x0][0x274], R6 ;  /* 0x00009d0012067a24 */ /* 0x000fe400078e0206 */
[----:B------:R4:W-:Y:S01]  /*0dc0*/  LDGSTS.E.BYPASS.LTC128B.128 [R242+0x4080], [R2.64+0x100], !P5 ;  /* 0x0408010002f27fae */ /* 0x0009e2000e901d4e */
[----:B------:R-:W-:-:S05]  /*0dd0*/  ISETP.GE.AND P5, PT, R14, c[0x0][0x16c], PT ;  /* 0x00005b000e007a0c */ /* 0x000fca0003fa6270 */
[----:B------:R4:W-:Y:S01]  /*0de0*/  LDGSTS.E.BYPASS.LTC128B.128 [R242+0x6080], [R2.64+0x180], !P3 ;  /* 0x0608018002f27fae */ /* 0x0009e2000d901d4e */
[----:B------:R-:W-:Y:S01]  /*0df0*/  ISETP.GE.AND P3, PT, R17, c[0x0][0x16c], PT ;  /* 0x00005b0011007a0c */ /* 0x000fe20003f66270 */
[----:B---3--:R-:W-:-:S05]  /*0e00*/  IMAD.WIDE.U32 R4, R18, c[0x0][0x270], R30 ;  /* 0x00009c0012047a25 */ /* 0x008fca00078e001e */
[----:B------:R-:W-:Y:S01]  /*0e10*/  IADD3 R7, P4, R4, UR12, RZ ;  /* 0x0000000c04077c10 */ /* 0x000fe2000ff9e0ff */
[----:B------:R-:W-:-:S03]  /*0e20*/  IMAD R4, R27, c[0x0][0x208], RZ ;  /* 0x000082001b047a24 */ /* 0x000fc600078e02ff */
[----:B------:R-:W-:Y:S02]  /*0e30*/  IADD3.X R6, R5, UR8, R6, P4, !PT ;  /* 0x0000000805067c10 */ /* 0x000fe4000a7fe406 */
[----:B------:R-:W-:Y:S01]  /*0e40*/  ISETP.LT.OR P4, PT, R0, 0x21, P6 ;  /* 0x000000210000780c */ /* 0x000fe20003781670 */
[C---:B------:R-:W-:Y:S02]  /*0e50*/  IMAD R0, R26.reuse, c[0x0][0x20c], R4 ;  /* 0x000083001a007a24 */ /* 0x040fe400078e0204 */
[----:B------:R-:W-:-:S04]  /*0e60*/  IMAD.WIDE.U32 R4, R26, c[0x0][0x208], R14 ;  /* 0x000082001a047a25 */ /* 0x000fc800078e000e */
[----:B----4-:R-:W-:-:S06]  /*0e70*/  IMAD.IADD R3, R5, 0x1, R0 ;  /* 0x0000000105037824 */ /* 0x010fcc00078e0200 */
[----:B------:R2:W-:Y:S01]  /*0e80*/  LDGSTS.E.BYPASS.LTC128B.128 [R242+0x1080], [R8.64], !P4 ;  /* 0x0108000008f27fae */ /* 0x0005e2000e101d4e */
[C---:B------:R-:W-:Y:S01]  /*0e90*/  ISETP.LT.OR P4, PT, R10.reuse, 0x1, P5 ;  /* 0x000000010a00780c */ /* 0x040fe20002f81670 */
[----:B------:R-:W-:Y:S02]  /*0ea0*/  IMAD.MOV.U32 R2, RZ, RZ, R4 ;  /* 0x000000ffff027224 */ /* 0x000fe400078e0004 */
[----:B------:R2:W-:Y:S01]  /*0eb0*/  LDGSTS.E.BYPASS.LTC128B.128 [R242+0x3080], [R8.64+0x80], !P0 ;  /* 0x0308008008f27fae */ /* 0x0005e2000c101d4e */
[C---:B------:R-:W-:Y:S01]  /*0ec0*/  ISETP.LT.OR P0, PT, R10.reuse, 0x1, P3 ;  /* 0x000000010a00780c */ /* 0x040fe20001f01670 */
[----:B------:R-:W-:Y:S01]  /*0ed0*/  IMAD R0, R23, c[0x0][0x210], RZ ;  /* 0x0000840017007a24 */ /* 0x000fe200078e02ff */
[----:B------:R-:W-:Y:S01]  /*0ee0*/  ISETP.LT.OR P3, PT, R10, 0x21, P3 ;  /* 0x000000210a00780c */ /* 0x000fe20001f61670 */
[----:B------:R2:W-:Y:S01]  /*0ef0*/  LDGSTS.E.BYPASS.LTC128B.128 [R242+0x5080], [R8.64+0x100], !P2 ;  /* 0x0508010008f27fae */ /* 0x0005e2000d101d4e */
[----:B------:R-:W-:Y:S01]  /*0f00*/  ISETP.GE.AND P2, PT, R11, c[0x0][0x16c], PT ;  /* 0x00005b000b007a0c */ /* 0x000fe20003f46270 */
[----:B------:R-:W-:-:S02]  /*0f10*/  IMAD R0, R18, c[0x0][0x214], R0 ;  /* 0x0000850012007a24 */ /* 0x000fc400078e0200 */
[----:B------:R2:W-:Y:S01]  /*0f20*/  LDGSTS.E.BYPASS.LTC128B.128 [R242+0x7080], [R8.64+0x180], !P1 ;  /* 0x0708018008f27fae */ /* 0x0005e2000c901d4e */
[----:B------:R-:W-:Y:S01]  /*0f30*/  ISETP.GE.AND P1, PT, R16, c[0x0][0x16c], PT ;  /* 0x00005b0010007a0c */ /* 0x000fe20003f26270 */
[----:B------:R-:W-:Y:S02]  /*0f40*/  IMAD.WIDE.U32 R2, R18, c[0x0][0x210], R2 ;  /* 0x0000840012027a25 */ /* 0x000fe400078e0002 */
[----:B------:R-:W0:Y:S01]  /*0f50*/  LDGDEPBAR ;  /* 0x00000000000079af */ /* 0x000e220000000000 */
[C---:B------:R-:W-:Y:S01]  /*0f60*/  ISETP.LT.OR P6, PT, R10.reuse, 0x1, P1 ;  /* 0x000000010a00780c */ /* 0x040fe20000fc1670 */
[----:B------:R-:W-:Y:S01]  /*0f70*/  IMAD.IADD R3, R3, 0x1, R0 ;  /* 0x0000000103037824 */ /* 0x000fe200078e0200 */
[C---:B------:R-:W-:Y:S01]  /*0f80*/  ISETP.LT.OR P1, PT, R10.reuse, 0x21, P1 ;  /* 0x000000210a00780c */ /* 0x040fe20000f21670 */
[----:B------:R1:W-:Y:S01]  /*0f90*/  LDGSTS.E.BYPASS.LTC128B.128 [R242+0x10080], [R32.64], !P4 ;  /* 0x1008000020f27fae */ /* 0x0003e2000e101d4e */
[C---:B------:R-:W-:Y:S01]  /*0fa0*/  ISETP.LT.OR P4, PT, R10.reuse, 0x1, P2 ;  /* 0x000000010a00780c */ /* 0x040fe20001781670 */
[----:B------:R-:W-:Y:S01]  /*0fb0*/  IMAD.U32 R4, RZ, RZ, UR10 ;  /* 0x0000000aff047e24 */ /* 0x000fe2000f8e00ff */
[----:B------:R-:W-:Y:S01]  /*0fc0*/  ISETP.LT.OR P2, PT, R10, 0x21, P2 ;  /* 0x000000210a00780c */ /* 0x000fe20001741670 */
[----:B------:R1:W-:Y:S02]  /*0fd0*/  LDGSTS.E.BYPASS.LTC128B.128 [R242+0x12080], [R32.64+0x80], !P0 ;  /* 0x1208008020f27fae */ /* 0x0003e4000c101d4e */
[----:B------:R-:W-:-:S05]  /*0fe0*/  IMAD.WIDE.U32 R4, R4, c[0x0][0x218], R2 ;  /* 0x0000860004047a25 */ /* 0x000fca00078e0002 */
[----:B------:R-:W-:Y:S01]  /*0ff0*/  IADD3 R0, R5, UR4, RZ ;  /* 0x0000000405007c10 */ /* 0x000fe2000fffe0ff */
[----:B------:R-:W-:Y:S02]  /*1000*/  ULDC.64 UR4, c[0x0][0x290] ;  /* 0x0000a40000047ab9 */ /* 0x000fe40000000a00 */
[----:B------:R1:W-:Y:S01]  /*1010*/  LDGSTS.E.BYPASS.LTC128B.128 [R242+0x14080], [R32.64+0x100], !P4 ;  /* 0x1408010020f27fae */ /* 0x0003e2000e101d4e */
[----:B------:R-:W-:Y:S01]  /*1020*/  ISETP.LT.OR P4, PT, R10, 0x21, P5 ;  /* 0x000000210a00780c */ /* 0x000fe20002f81670 */
[----:B------:R-:W-:Y:S01]  /*1030*/  UIMAD.WIDE.U32 UR18, UR10, UR4, URZ ;  /* 0x000000040a1272a5 */ /* 0x000fe2000f8e003f */
[----:B------:R-:W-:Y:S01]  /*1040*/  IADD3 R2, P5, R32, UR9, RZ ;  /* 0x0000000920027c10 */ /* 0x000fe2000ffbe0ff */
[----:B------:R1:W-:Y:S01]  /*1050*/  LDGSTS.E.BYPASS.LTC128B.128 [R242+0x16080], [R32.64+0x180], !P6 ;  /* 0x1608018020f27fae */ /* 0x0003e2000f101d4e */
[----:B--2---:R-:W-:Y:S01]  /*1060*/  LEA R8, P0, R7, c[0x0][0x258], 0x2 ;  /* 0x0000960007087a11 */ /* 0x004fe200078010ff */
[----:B------:R-:W-:Y:S01]  /*1070*/  UIMAD UR4, UR11, UR4, URZ ;  /* 0x000000040b0472a4 */ /* 0x000fe2000f8e023f */
[----:B------:R-:W-:-:S02]  /*1080*/  IADD3.X R3, R33, UR7, RZ, P5, !PT ;  /* 0x0000000721037c10 */ /* 0x000fc4000affe4ff */
[----:B------:R-:W-:Y:S01]  /*1090*/  LEA.HI.X R9, R7, c[0x0][0x25c], R6, 0x2, P0 ;  /* 0x0000970007097a11 */ /* 0x000fe200000f1406 */
[----:B------:R-:W-:Y:S01]  /*10a0*/  IMAD.U32 R6, RZ, RZ, UR9 ;  /* 0x00000009ff067e24 */ /* 0x000fe2000f8e00ff */
[----:B------:R-:W-:Y:S01]  /*10b0*/  LEA R28, P0, R4, c[0x0][0x1f0], 0x1 ;  /* 0x00007c00041c7a11 */ /* 0x000fe200078008ff */
[----:B------:R-:W-:Y:S02]  /*10c0*/  UIMAD UR4, UR10, UR5, UR4 ;  /* 0x000000050a0472a4 */ /* 0x000fe4000f8e0204 */
[----:B------:R2:W-:Y:S01]  /*10d0*/  LDGSTS.E.BYPASS.LTC128B.128 [R242+0x11080], [R2.64], !P4 ;  /* 0x1108000002f27fae */ /* 0x0005e2000e101d4e */
[----:B------:R-:W-:Y:S01]  /*10e0*/  IADD3 R6, P6, P5, R6, 0x180, R32 ;  /* 0x0000018006067810 */ /* 0x000fe20007dde020 */
[----:B------:R-:W-:Y:S01]  /*10f0*/  UIADD3 UR6, UR19, UR4, URZ ;  /* 0x0000000413067290 */ /* 0x000fe2000fffe03f */
[----:B------:R-:W-:Y:S01]  /*1100*/  LEA.HI.X R29, R4, c[0x0][0x1f4], R0, 0x1, P0 ;  /* 0x00007d00041d7a11 */ /* 0x000fe200000f0c00 */
[----:B------:R2:W-:Y:S01]  /*1110*/  LDGSTS.E.BYPASS.LTC128B.128 [R242+0x13080], [R2.64+0x80], !P3 ;  /* 0x1308008002f27fae */ /* 0x0005e2000d901d4e */
[----:B------:R-:W-:Y:S01]  /*1120*/  ISETP.GT.AND P0, PT, R24, 0xf, PT ;  /* 0x0000000f1800780c */ /* 0x000fe20003f04270 */
[----:B------:R-:W-:Y:S01]  /*1130*/  ULDC.64 UR4, c[0x0][0x208] ;  /* 0x0000820000047ab9 */ /* 0x000fe20000000a00 */
[----:B------:R-:W-:Y:S01]  /*1140*/  IADD3.X R7, RZ, UR7, R33, P6, P5 ;  /* 0x00000007ff077c10 */ /* 0x000fe2000b7ea421 */
[----:B------:R2:W-:Y:S01]  /*1150*/  LDGSTS.E.BYPASS.LTC128B.128 [R242+0x15080], [R2.64+0x100], !P2 ;  /* 0x1508010002f27fae */ /* 0x0005e2000d101d4e */
[----:B------:R-:W-:Y:S01]  /*1160*/  ISETP.GE.AND P6, PT, R14, c[0x0][0x1fc], PT ;  /* 0x00007f000e007a0c */ /* 0x000fe20003fc6270 */
[----:B------:R-:W-:Y:S01]  /*1170*/  USHF.L.U32 UR17, UR4, 0x6, URZ ;  /* 0x0000000604117899 */ /* 0x000fe2000800063f */
[----:B------:R-:W-:Y:S01]  /*1180*/  ISETP.GE.AND P5, PT, R17, c[0x0][0x1fc], PT ;  /* 0x00007f0011007a0c */ /* 0x000fe20003fa6270 */
[----:B------:R3:W-:Y:S01]  /*1190*/  LDGSTS.E.BYPASS.LTC128B.128 [R242+0x17080], [R6.64], !P1 ;  /* 0x1708000006f27fae */ /* 0x0007e2000c901d4e */
[C---:B------:R-:W-:Y:S01]  /*11a0*/  ISETP.LT.OR P3, PT, R10.reuse, 0x1, P6 ;  /* 0x000000010a00780c */ /* 0x040fe20003761670 */
[----:B------:R-:W-:Y:S01]  /*11b0*/  USHF.L.U64.HI UR16, UR4, UR16, UR5 ;  /* 0x0000001004107299 */ /* 0x000fe20008010205 */
[----:B------:R-:W-:Y:S01]  /*11c0*/  ISETP.LT.OR P2, PT, R10, 0x1, P5 ;  /* 0x000000010a00780c */ /* 0x000fe20002f41670 */
[----:B------:R-:W-:Y:S01]  /*11d0*/  IMAD.U32 R4, RZ, RZ, UR17 ;  /* 0x00000011ff047e24 */ /* 0x000fe2000f8e00ff */
[----:B------:R-:W-:Y:S01]  /*11e0*/  ISETP.GE.AND P4, PT, R11, c[0x0][0x1fc], PT ;  /* 0x00007f000b007a0c */ /* 0x000fe20003f86270 */
[----:B------:R-:W-:Y:S01]  /*11f0*/  @!P0 IMAD.SHL.U32 R0, R24, 0x10, RZ ;  /* 0x0000001018008824 */ /* 0x000fe200078e00ff */
[C---:B------:R-:W-:Y:S01]  /*1200*/  ISETP.LT.OR P6, PT, R10.reuse, 0x21, P6 ;  /* 0x000000210a00780c */ /* 0x040fe200037c1670 */
[----:B------:R1:W-:Y:S01]  /*1210*/  STL.64 [R1+0x10], R28 ;  /* 0x0000101c01007387 */ /* 0x0003e20000100a00 */
[----:B------:R-:W-:-:S02]  /*1220*/  ISETP.LT.OR P1, PT, R10, 0x1, P4 ;  /* 0x000000010a00780c */ /* 0x000fc40002721670 */
[C---:B------:R-:W-:Y:S01]  /*1230*/  ISETP.LT.OR P5, PT, R10.reuse, 0x21, P5 ;  /* 0x000000210a00780c */ /* 0x040fe20002fa1670 */
[----:B------:R4:W-:Y:S01]  /*1240*/  @!P0 LDGSTS.E.BYPASS.LTC128B.128 [R0+0x20080], [R8.64] ;  /* 0x2008000008008fae */ /* 0x0009e2000b901d4e */
[----:B------:R-:W-:-:S03]  /*1250*/  ISETP.LT.OR P4, PT, R10, 0x21, P4 ;  /* 0x000000210a00780c */ /* 0x000fc60002781670 */
[----:B------:R-:W0:Y:S04]  /*1260*/  LDGDEPBAR ;  /* 0x00000000000079af */ /* 0x000e280000000000 */
[----:B------:R1:W-:Y:S01]  /*1270*/  LDGSTS.E.BYPASS.LTC128B.128 [R242+0x18080], [R28.64], !P3 ;  /* 0x180800001cf27fae */ /* 0x0003e2000d901d4e */
[----:B------:R-:W-:Y:S01]  /*1280*/  ISETP.GE.AND P3, PT, R16, c[0x0][0x1fc], PT ;  /* 0x00007f0010007a0c */ /* 0x000fe20003f66270 */
[----:B--2---:R-:W-:Y:S02]  /*1290*/  IMAD.WIDE.U32 R2, R18, c[0x0][0x288], R30 ;  /* 0x0000a20012027a25 */ /* 0x004fe400078e001e */
[----:B------:R1:W-:Y:S01]  /*12a0*/  LDGSTS.E.BYPASS.LTC128B.128 [R242+0x1a080], [R28.64+0x80], !P2 ;  /* 0x1a0800801cf27fae */ /* 0x0003e2000d101d4e */
[C---:B------:R-:W-:Y:S02]  /*12b0*/  ISETP.LT.OR P2, PT, R10.reuse, 0x1, P3 ;  /* 0x000000010a00780c */ /* 0x040fe40001f41670 */
[----:B------:R-:W-:Y:S01]  /*12c0*/  ISETP.LT.OR P3, PT, R10, 0x21, P3 ;  /* 0x000000210a00780c */ /* 0x000fe20001f61670 */
[----:B------:R1:W-:Y:S01]  /*12d0*/  LDGSTS.E.BYPASS.LTC128B.128 [R242+0x1c080], [R28.64+0x100], !P1 ;  /* 0x1c0801001cf27fae */ /* 0x0003e2000c901d4e */
[----:B------:R-:W-:-:S09]  /*12e0*/  IADD3 R5, P1, R2, UR18, RZ ;  /* 0x0000001202057c10 */ /* 0x000fd2000ff3e0ff */
[----:B------:R1:W-:Y:S01]  /*12f0*/  LDGSTS.E.BYPASS.LTC128B.128 [R242+0x1e080], [R28.64+0x180], !P2 ;  /* 0x1e0801801cf27fae */ /* 0x0003e2000d101d4e */
[----:B----4-:R-:W-:Y:S01]  /*1300*/  IMAD R0, R23, c[0x0][0x288], RZ ;  /* 0x0000a20017007a24 */ /* 0x010fe200078e02ff */
[----:B---3--:R-:W-:-:S03]  /*1310*/  LEA R6, P2, R5, c[0x0][0x280], 0x2 ;  /* 0x0000a00005067a11 */ /* 0x008fc600078410ff */
[----:B------:R-:W-:-:S05]  /*1320*/  IMAD R0, R18, c[0x0][0x28c], R0 ;  /* 0x0000a30012007a24 */ /* 0x000fca00078e0200 */
[----:B------:R-:W-:Y:S02]  /*1330*/  IADD3.X R0, R3, UR6, R0, P1, !PT ;  /* 0x0000000603007c10 */ /* 0x000fe40008ffe400 */
[----:B------:R-:W-:Y:S02]  /*1340*/  IADD3 R2, P1, R28, UR17, RZ ;  /* 0x000000111c027c10 */ /* 0x000fe4000ff3e0ff */
[----:B------:R-:W-:Y:S01]  /*1350*/  LEA.HI.X R7, R5, c[0x0][0x284], R0, 0x2, P2 ;  /* 0x0000a10005077a11 */ /* 0x000fe200010f1400 */
[----:B------:R-:W-:Y:S01]  /*1360*/  @!P0 IMAD.SHL.U32 R0, R24, 0x10, RZ ;  /* 0x0000001018008824 */ /* 0x000fe200078e00ff */
[----:B------:R-:W-:Y:S02]  /*1370*/  IADD3.X R3, R29, UR16, RZ, P1, !PT ;  /* 0x000000101d037c10 */ /* 0x000fe40008ffe4ff */
[----:B------:R-:W-:-:S03]  /*1380*/  IADD3 R4, P2, P1, R4, 0x180, R28 ;  /* 0x0000018004047810 */ /* 0x000fc6000795e01c */
[----:B------:R1:W-:Y:S01]  /*1390*/  LDGSTS.E.BYPASS.LTC128B.128 [R242+0x19080], [R2.64], !P6 ;  /* 0x1908000002f27fae */ /* 0x0003e2000f101d4e */
[----:B------:R-:W-:Y:S02]  /*13a0*/  IADD3.X R5, RZ, UR16, R29, P2, P1 ;  /* 0x00000010ff057c10 */ /* 0x000fe400097e241d */
[----:B------:R-:W-:Y:S01]  /*13b0*/  PLOP3.LUT P1, PT, PT, PT, UP0, 0x80, 0x0 ;  /* 0x000000000000781c */ /* 0x000fe20003f2f008 */
[----:B------:R1:W-:Y:S04]  /*13c0*/  LDGSTS.E.BYPASS.LTC128B.128 [R242+0x1b080], [R2.64+0x80], !P5 ;  /* 0x1b08008002f27fae */ /* 0x0003e8000e901d4e */
[----:B------:R1:W-:Y:S04]  /*13d0*/  LDGSTS.E.BYPASS.LTC128B.128 [R242+0x1d080], [R2.64+0x100], !P4 ;  /* 0x1d08010002f27fae */ /* 0x0003e8000e101d4e */
[----:B------:R1:W-:Y:S04]  /*13e0*/  LDGSTS.E.BYPASS.LTC128B.128 [R242+0x1f080], [R4.64], !P3 ;  /* 0x1f08000004f27fae */ /* 0x0003e8000d901d4e */
[----:B------:R1:W-:Y:S04]  /*13f0*/  @!P0 LDGSTS.E.BYPASS.LTC128B.128 [R0+0x20180], [R6.64] ;  /* 0x2018000006008fae */ /* 0x0003e8000b901d4e */
[----:B------:R-:W0:Y:S01]  /*1400*/  LDGDEPBAR ;  /* 0x00000000000079af */ /* 0x000e220000000000 */
[----:B------:R-:W-:Y:S05]  /*1410*/  @!P1 BRA `(.L_x_595) ;  /* 0x000047c000009947 */ /* 0x000fea0003800000 */
[----:B------:R-:W-:Y:S01]  /*1420*/  ISETP.GE.AND P4, PT, R17, c[0x0][0x1fc], PT ;  /* 0x00007f0011007a0c */ /* 0x000fe20003f86270 */
[----:B-1----:R-:W-:Y:S01]  /*1430*/  IMAD R2, R23, c[0x0][0x238], RZ ;  /* 0x00008e0017027a24 */ /* 0x002fe200078e02ff */
[----:B------:R-:W-:Y:S01]  /*1440*/  ISETP.GE.AND P3, PT, R17, c[0x0][0x16c], PT ;  /* 0x00005b0011007a0c */ /* 0x000fe20003f66270 */
[----:B------:R-:W-:Y:S01]  /*1450*/  ULDC.64 UR4, c[0x0][0x240] ;  /* 0x0000900000047ab9 */ /* 0x000fe20000000a00 */
[----:B------:R-:W-:Y:S01]  /*1460*/  SEL R0, RZ, 0xffffffff, P4 ;  /* 0xffffffffff007807 */ /* 0x000fe20002000000 */
[----:B------:R-:W-:Y:S01]  /*1470*/  UIMAD UR4, UR11, UR4, URZ ;  /* 0x000000040b0472a4 */ /* 0x000fe2000f8e023f */
[----:B------:R-:W-:Y:S01]  /*1480*/  SEL R3, RZ, 0xffffffff, P3 ;  /* 0xffffffffff037807 */ /* 0x000fe20001800000 */
[----:B------:R-:W-:Y:S01]  /*1490*/  UIADD3 UR20, UR20, 0x3f, URZ ;  /* 0x0000003f14147890 */ /* 0x000fe2000fffe03f */
[----:B------:R-:W-:Y:S01]  /*14a0*/  ISETP.GE.AND P6, PT, R14, c[0x0][0x16c], PT ;  /* 0x00005b000e007a0c */ /* 0x000fe20003fc6270 */
[----:B------:R-:W-:Y:S01]  /*14b0*/  UIMAD UR5, UR10, UR5, UR4 ;  /* 0x000000050a0572a4 */ /* 0x000fe2000f8e0204 */
[C---:B------:R-:W-:Y:S01]  /*14c0*/  ISETP.GE.AND P4, PT, R16.reuse, c[0x0][0x16c], PT ;  /* 0x00005b0010007a0c */ /* 0x040fe20003f86270 */
[----:B------:R-:W-:Y:S01]  /*14d0*/  USHF.R.S32.HI UR4, URZ, 0x1f, UR20 ;  /* 0x0000001f3f047899 */ /* 0x000fe20008011414 */
[----:B------:R-:W-:Y:S01]  /*14e0*/  ISETP.GE.AND P3, PT, R16, c[0x0][0x1fc], PT ;  /* 0x00007f0010007a0c */ /* 0x000fe20003f66270 */
[----:B------:R-:W-:Y:S01]  /*14f0*/  IMAD R16, R18, c[0x0][0x23c], R2 ;  /* 0x00008f0012107a24 */ /* 0x000fe200078e0202 */
[----:B------:R-:W-:Y:S01]  /*1500*/  ISETP.GE.AND P1, PT, R14, c[0x0][0x1fc], PT ;  /* 0x00007f000e007a0c */ /* 0x000fe20003f26270 */
[----:B------:R-:W-:Y:S01]  /*1510*/  IMAD.SHL.U32 R2, R0, 0x2, RZ ;  /* 0x0000000200027824 */ /* 0x000fe200078e00ff */
[----:B------:R-:W-:Y:S01]  /*1520*/  SEL R5, RZ, 0x1, P6 ;  /* 0x00000001ff057807 */ /* 0x000fe20003000000 */
[----:B------:R-:W-:Y:S01]  /*1530*/  IMAD.SHL.U32 R0, R3, 0x2, RZ ;  /* 0x0000000203007824 */ /* 0x000fe200078e00ff */
[----:B------:R-:W-:Y:S01]  /*1540*/  LEA.HI R9, R19, R24, RZ, 0x5 ;  /* 0x0000001813097211 */ /* 0x000fe200078f28ff */
[----:B------:R-:W-:Y:S01]  /*1550*/  ULEA.HI UR20, UR4, UR20, URZ, 0x6 ;  /* 0x0000001404147291 */ /* 0x000fe2000f8f303f */
[--C-:B------:R-:W-:Y:S01]  /*1560*/  SHF.R.S32.HI R25, RZ, 0x1f, R24.reuse ;  /* 0x0000001fff197819 */ /* 0x100fe20000011418 */
[----:B------:R-:W-:Y:S01]  /*1570*/  CS2R R162, SRZ ;  /* 0x0000000000a27805 */ /* 0x000fe2000001ff00 */
[----:B------:R-:W-:Y:S01]  /*1580*/  SEL R4, RZ, 0x1, P1 ;  /* 0x00000001ff047807 */ /* 0x000fe20000800000 */
[----:B------:R-:W-:Y:S01]  /*1590*/  CS2R R160, SRZ ;  /* 0x0000000000a07805 */ /* 0x000fe2000001ff00 */
[----:B------:R-:W-:Y:S01]  /*15a0*/  LOP3.LUT R17, R0, 0x2, R5, 0xe2, !PT ;  /* 0x0000000200117812 */ /* 0x000fe200078ee205 */
[----:B------:R-:W-:Y:S01]  /*15b0*/  IMAD.WIDE.U32 R12, R18, c[0x0][0x238], R24 ;  /* 0x00008e00120c7a25 */ /* 0x000fe200078e0018 */
[--C-:B------:R-:W-:Y:S01]  /*15c0*/  SHF.R.S32.HI R3, RZ, 0x1f, R9.reuse ;  /* 0x0000001fff037819 */ /* 0x100fe20000011409 */
[----:B------:R1:W-:Y:S01]  /*15d0*/  STL [R1+0x4], R25 ;  /* 0x0000041901007387 */ /* 0x0003e20000100800 */
[----:B------:R-:W-:Y:S01]  /*15e0*/  SHF.R.S32.HI R0, RZ, 0x5, R9 ;  /* 0x00000005ff007819 */ /* 0x000fe20000011409 */
[----:B------:R-:W-:Y:S01]  /*15f0*/  CS2R R158, SRZ ;  /* 0x00000000009e7805 */ /* 0x000fe2000001ff00 */
[----:B------:R-:W-:Y:S01]  /*1600*/  LOP3.LUT R18, R2, 0x2, R4, 0xe2, !PT ;  /* 0x0000000202127812 */ /* 0x000fe200078ee204 */
[----:B------:R-:W-:Y:S01]  /*1610*/  CS2R R156, SRZ ;  /* 0x00000000009c7805 */ /* 0x000fe2000001ff00 */
[----:B------:R-:W-:Y:S01]  /*1620*/  LEA.HI R4, R3, R0, RZ, 0x2 ;  /* 0x0000000003047211 */ /* 0x000fe200078f10ff */
[----:B------:R-:W-:Y:S01]  /*1630*/  CS2R R154, SRZ ;  /* 0x00000000009a7805 */ /* 0x000fe2000001ff00 */
[----:B------:R-:W-:Y:S01]  /*1640*/  LEA.HI R8, R19, R24, RZ, 0x4 ;  /* 0x0000001813087211 */ /* 0x000fe200078f20ff */
[----:B------:R-:W-:Y:S01]  /*1650*/  CS2R R152, SRZ ;  /* 0x0000000000987805 */ /* 0x000fe2000001ff00 */
[----:B------:R-:W-:Y:S01]  /*1660*/  LEA.HI R3, R9, R0, RZ, 0x1 ;  /* 0x0000000009037211 */ /* 0x000fe200078f08ff */
[----:B------:R-:W-:Y:S01]  /*1670*/  CS2R R150, SRZ ;  /* 0x0000000000967805 */ /* 0x000fe2000001ff00 */
[-C--:B------:R-:W-:Y:S01]  /*1680*/  LEA.HI R2, R19, R24.reuse, RZ, 0x7 ;  /* 0x0000001813027211 */ /* 0x080fe200078f38ff */
[----:B------:R-:W-:Y:S01]  /*1690*/  CS2R R148, SRZ ;  /* 0x0000000000947805 */ /* 0x000fe2000001ff00 */
[----:B------:R-:W-:Y:S01]  /*16a0*/  SHF.R.S32.HI R6, RZ, 0x4, R8 ;  /* 0x00000004ff067819 */ /* 0x000fe20000011408 */
[----:B------:R-:W-:Y:S01]  /*16b0*/  CS2R R146, SRZ ;  /* 0x0000000000927805 */ /* 0x000fe2000001ff00 */
[----:B------:R-:W-:Y:S01]  /*16c0*/  LOP3.LUT R7, R4, 0xfffffffc, RZ, 0xc0, !PT ;  /* 0xfffffffc04077812 */ /* 0x000fe200078ec0ff */
[----:B------:R-:W-:Y:S01]  /*16d0*/  CS2R R144, SRZ ;  /* 0x0000000000907805 */ /* 0x000fe2000001ff00 */
[----:B------:R-:W-:Y:S01]  /*16e0*/  LOP3.LUT R3, R3, 0xfffffffe, RZ, 0xc0, !PT ;  /* 0xfffffffe03037812 */ /* 0x000fe200078ec0ff */
[----:B------:R-:W-:Y:S01]  /*16f0*/  CS2R R142, SRZ ;  /* 0x00000000008e7805 */ /* 0x000fe2000001ff00 */
[C---:B------:R-:W-:Y:S01]  /*1700*/  ISETP.GE.AND P5, PT, R11.reuse, c[0x0][0x16c], PT ;  /* 0x00005b000b007a0c */ /* 0x040fe20003fa6270 */
[----:B------:R-:W-:Y:S01]  /*1710*/  CS2R R140, SRZ ;  /* 0x00000000008c7805 */ /* 0x000fe2000001ff00 */
[----:B------:R-:W-:Y:S01]  /*1720*/  ISETP.GE.AND P2, PT, R11, c[0x0][0x1fc], PT ;  /* 0x00007f000b007a0c */ /* 0x000fe20003f46270 */
[C---:B------:R-:W-:Y:S01]  /*1730*/  IMAD.IADD R236, R0.reuse, 0x1, -R3 ;  /* 0x0000000100ec7824 */ /* 0x040fe200078e0a03 */
[----:B------:R-:W-:Y:S01]  /*1740*/  SHF.R.S32.HI R11, RZ, 0x7, R2 ;  /* 0x00000007ff0b7819 */ /* 0x000fe20000011402 */
[----:B------:R-:W-:Y:S01]  /*1750*/  IMAD.IADD R3, R13, 0x1, R16 ;  /* 0x000000010d037824 */ /* 0x000fe200078e0210 */
[----:B------:R-:W-:Y:S01]  /*1760*/  LEA.HI R15, R19, R24, RZ, 0x2 ;  /* 0x00000018130f7211 */ /* 0x000fe200078f10ff */
[----:B------:R-:W-:Y:S01]  /*1770*/  IMAD.IADD R19, R0, 0x1, -R7 ;  /* 0x0000000100137824 */ /* 0x000fe200078e0a07 */
[----:B------:R-:W-:Y:S01]  /*1780*/  LEA.HI R5, R8, R6, RZ, 0x1 ;  /* 0x0000000608057211 */ /* 0x000fe200078f08ff */
[----:B------:R-:W-:Y:S01]  /*1790*/  IMAD.MOV.U32 R16, RZ, RZ, 0x20 ;  /* 0x00000020ff107424 */ /* 0x000fe200078e00ff */
[----:B------:R-:W-:Y:S01]  /*17a0*/  LEA.HI R0, R2, R11, RZ, 0x1 ;  /* 0x0000000b02007211 */ /* 0x000fe200078f08ff */
[----:B------:R-:W-:Y:S01]  /*17b0*/  CS2R R138, SRZ ;  /* 0x00000000008a7805 */ /* 0x000fe2000001ff00 */
[----:B------:R-:W-:Y:S01]  /*17c0*/  LOP3.LUT R5, R5, 0xfffffffe, RZ, 0xc0, !PT ;  /* 0xfffffffe05057812 */ /* 0x000fe200078ec0ff */
[----:B------:R-:W-:Y:S01]  /*17d0*/  CS2R R136, SRZ ;  /* 0x0000000000887805 */ /* 0x000fe2000001ff00 */
[--C-:B------:R-:W-:Y:S01]  /*17e0*/  SHF.R.S32.HI R10, RZ, 0x2, R15.reuse ;  /* 0x00000002ff0a7819 */ /* 0x100fe2000001140f */
[----:B------:R-:W-:Y:S01]  /*17f0*/  CS2R R134, SRZ ;  /* 0x0000000000867805 */ /* 0x000fe2000001ff00 */
[----:B------:R-:W-:Y:S01]  /*1800*/  SHF.R.S32.HI R4, RZ, 0x1f, R15 ;  /* 0x0000001fff047819 */ /* 0x000fe2000001140f */
[----:B------:R-:W-:Y:S01]  /*1810*/  IMAD.IADD R14, R6, 0x1, -R5 ;  /* 0x00000001060e7824 */ /* 0x000fe200078e0a05 */
[----:B------:R-:W-:Y:S01]  /*1820*/  LOP3.LUT R0, R0, 0xfffffffe, RZ, 0xc0, !PT ;  /* 0xfffffffe00007812 */ /* 0x000fe200078ec0ff */
[----:B------:R-:W-:Y:S01]  /*1830*/  IMAD.U32 R6, RZ, RZ, UR10 ;  /* 0x0000000aff067e24 */ /* 0x000fe2000f8e00ff */
[----:B------:R-:W-:Y:S01]  /*1840*/  LEA.HI R2, R4, R10, RZ, 0x3 ;  /* 0x0000000a04027211 */ /* 0x000fe200078f18ff */
[----:B------:R-:W-:Y:S01]  /*1850*/  CS2R R132, SRZ ;  /* 0x0000000000847805 */ /* 0x000fe2000001ff00 */
[----:B------:R-:W-:Y:S01]  /*1860*/  SEL R5, RZ, 0x4, P2 ;  /* 0x00000004ff057807 */ /* 0x000fe20001000000 */
[----:B------:R-:W-:Y:S01]  /*1870*/  IMAD.IADD R0, R11, 0x1, -R0 ;  /* 0x000000010b007824 */ /* 0x000fe200078e0a00 */
[----:B------:R-:W-:Y:S01]  /*1880*/  LOP3.LUT R2, R2, 0xfffffff8, RZ, 0xc0, !PT ;  /* 0xfffffff802027812 */ /* 0x000fe200078ec0ff */
[----:B------:R-:W-:Y:S01]  /*1890*/  CS2R R130, SRZ ;  /* 0x0000000000827805 */ /* 0x000fe2000001ff00 */
[----:B------:R-:W-:Y:S01]  /*18a0*/  LOP3.LUT R252, R18, R5, RZ, 0xfc, !PT ;  /* 0x0000000512fc7212 */ /* 0x000fe200078efcff */
[----:B------:R-:W-:Y:S01]  /*18b0*/  IMAD R13, R0, -0x8, R22 ;  /* 0xfffffff8000d7824 */ /* 0x000fe200078e0216 */
[----:B------:R-:W-:Y:S01]  /*18c0*/  SEL R4, RZ, 0x4, P5 ;  /* 0x00000004ff047807 */ /* 0x000fe20002800000 */
[----:B------:R-:W-:Y:S01]  /*18d0*/  IMAD.SHL.U32 R0, R20, 0x40, RZ ;  /* 0x0000004014007824 */ /* 0x000fe200078e00ff */
[----:B------:R-:W-:Y:S01]  /*18e0*/  LOP3.LUT R5, R9, 0xffffffe0, RZ, 0xc0, !PT ;  /* 0xffffffe009057812 */ /* 0x000fe200078ec0ff */
[----:B------:R-:W-:Y:S01]  /*18f0*/  IMAD.IADD R10, R10, 0x1, -R2 ;  /* 0x000000010a0a7824 */ /* 0x000fe200078e0a02 */
[----:B------:R-:W-:Y:S01]  /*1900*/  LOP3.LUT R251, R17, R4, RZ, 0xfc, !PT ;  /* 0x0000000411fb7212 */ /* 0x000fe200078efcff */
[----:B------:R-:W-:Y:S01]  /*1910*/  IMAD.MOV.U32 R2, RZ, RZ, R12 ;  /* 0x000000ffff027224 */ /* 0x000fe200078e000c */
[----:B------:R-:W-:Y:S01]  /*1920*/  LOP3.LUT R12, R0, 0x1c0, RZ, 0xc0, !PT ;  /* 0x000001c0000c7812 */ /* 0x000fe200078ec0ff */
[----:B------:R-:W-:Y:S01]  /*1930*/  IMAD.SHL.U32 R4, R26, 0x8, RZ ;  /* 0x000000081a047824 */ /* 0x000fe200078e00ff */
[----:B------:R-:W-:Y:S01]  /*1940*/  LOP3.LUT R0, R8, 0xfffffff0, RZ, 0xc0, !PT ;  /* 0xfffffff008007812 */ /* 0x000fe200078ec0ff */
[----:B------:R-:W-:Y:S01]  /*1950*/  IMAD.IADD R5, R24, 0x1, -R5 ;  /* 0x0000000118057824 */ /* 0x000fe200078e0a05 */
[----:B------:R-:W-:Y:S01]  /*1960*/  SHF.R.U32.HI R234, RZ, 0x3, R12 ;  /* 0x00000003ffea7819 */ /* 0x000fe2000001160c */
[----:B------:R-:W-:Y:S01]  /*1970*/  IMAD.WIDE.U32 R22, R6, c[0x0][0x240], R2 ;  /* 0x0000900006167a25 */ /* 0x000fe200078e0002 */
[----:B------:R-:W-:Y:S01]  /*1980*/  LOP3.LUT R9, R4, 0x8, RZ, 0xc0, !PT ;  /* 0x0000000804097812 */ /* 0x000fe200078ec0ff */
[----:B------:R-:W-:Y:S01]  /*1990*/  CS2R R128, SRZ ;  /* 0x0000000000807805 */ /* 0x000fe2000001ff00 */
[----:B------:R-:W-:Y:S01]  /*19a0*/  SHF.R.S32.HI R3, RZ, 0x1f, R5 ;  /* 0x0000001fff037819 */ /* 0x000fe20000011405 */
[----:B------:R-:W-:Y:S01]  /*19b0*/  IMAD.IADD R0, R24, 0x1, -R0 ;  /* 0x0000000118007824 */ /* 0x000fe200078e0a00 */
[----:B------:R-:W-:Y:S01]  /*19c0*/  LOP3.LUT R4, R234, R9, R12, 0x1e, !PT ;  /* 0x00000009ea047212 */ /* 0x000fe200078e1e0c */
[----:B------:R-:W-:Y:S01]  /*19d0*/  IMAD R2, R14, 0x2, R11 ;  /* 0x000000020e027824 */ /* 0x000fe200078e020b */
[----:B------:R-:W-:Y:S01]  /*19e0*/  LEA.HI R8, R3, R5, RZ, 0x2 ;  /* 0x0000000503087211 */ /* 0x000fe200078f10ff */
[----:B------:R-:W-:Y:S01]  /*19f0*/  IMAD.SHL.U32 R6, R236, 0x10, RZ ;  /* 0x00000010ec067824 */ /* 0x000fe200078e00ff */
[----:B------:R-:W-:Y:S01]  /*1a00*/  SHF.R.S32.HI R7, RZ, 0x1f, R0 ;  /* 0x0000001fff077819 */ /* 0x000fe20000011400 */
[----:B------:R-:W-:Y:S01]  /*1a10*/  IMAD.U32 R2, R2, 0x200, R4 ;  /* 0x0000020002027824 */ /* 0x000fe200078e0004 */
[----:B------:R-:W-:Y:S01]  /*1a20*/  LOP3.LUT R3, R8, 0xfffffffc, RZ, 0xc0, !PT ;  /* 0xfffffffc08037812 */ /* 0x000fe200078ec0ff */
[----:B------:R-:W-:Y:S01]  /*1a30*/  IMAD.SHL.U32 R4, R14, 0x20, RZ ;  /* 0x000000200e047824 */ /* 0x000fe200078e00ff */
[----:B------:R-:W-:Y:S01]  /*1a40*/  LEA.HI R233, R7, R0, RZ, 0x3 ;  /* 0x0000000007e97211 */ /* 0x000fe200078f18ff */
[----:B------:R1:W-:Y:S01]  /*1a50*/  STL.64 [R1+0x28], R22 ;  /* 0x0000281601007387 */ /* 0x0003e20000100a00 */
[----:B------:R-:W-:Y:S01]  /*1a60*/  LOP3.LUT R7, R12, 0x10, R6, 0xf8, !PT ;  /* 0x000000100c077812 */ /* 0x000fe200078ef806 */
[----:B------:R-:W-:Y:S01]  /*1a70*/  IMAD.IADD R3, R5, 0x1, -R3 ;  /* 0x0000000105037824 */ /* 0x000fe200078e0a03 */
[----:B------:R-:W-:Y:S01]  /*1a80*/  LOP3.LUT R4, R4, 0x20, RZ, 0xc0, !PT ;  /* 0x0000002004047812 */ /* 0x000fe200078ec0ff */
[----:B------:R-:W-:Y:S01]  /*1a90*/  IMAD.SHL.U32 R5, R21, 0x8, RZ ;  /* 0x0000000815057824 */ /* 0x000fe200078e00ff */
[----:B------:R-:W-:Y:S01]  /*1aa0*/  LOP3.LUT R6, R233, 0xfffffff8, RZ, 0xc0, !PT ;  /* 0xfffffff8e9067812 */ /* 0x000fe200078ec0ff */
[----:B------:R-:W-:Y:S01]  /*1ab0*/  IMAD R13, R3, -0x2, R13 ;  /* 0xfffffffe030d7824 */ /* 0x000fe200078e020d */
[----:B------:R-:W-:Y:S01]  /*1ac0*/  LOP3.LUT R234, R234, R7, R9, 0x1e, !PT ;  /* 0x00000007eaea7212 */ /* 0x000fe200078e1e09 */
[----:B------:R-:W-:Y:S01]  /*1ad0*/  IMAD.SHL.U32 R7, R11, 0x8, RZ ;  /* 0x000000080b077824 */ /* 0x000fe200078e00ff */
[----:B------:R-:W-:Y:S01]  /*1ae0*/  LOP3.LUT R12, R4, 0x18, R5, 0xf8, !PT ;  /* 0x00000018040c7812 */ /* 0x000fe200078ef805 */
[----:B------:R-:W-:Y:S01]  /*1af0*/  IMAD.SHL.U32 R4, R10, 0x40, RZ ;  /* 0x000000400a047824 */ /* 0x000fe200078e00ff */
[----:B------:R-:W-:Y:S01]  /*1b00*/  SHF.R.U32.HI R5, RZ, 0x2, R8 ;  /* 0x00000002ff057819 */ /* 0x000fe20000011608 */
[----:B------:R-:W-:Y:S01]  /*1b10*/  IMAD.IADD R0, R0, 0x1, -R6 ;  /* 0x0000000100007824 */ /* 0x000fe200078e0a06 */
[----:B------:R-:W-:Y:S01]  /*1b20*/  LOP3.LUT R6, R15, 0x3ffffffc, RZ, 0xc0, !PT ;  /* 0x3ffffffc0f067812 */ /* 0x000fe200078ec0ff */
[C---:B------:R-:W-:Y:S01]  /*1b30*/  IMAD.SHL.U32 R9, R19.reuse, 0x400, RZ ;  /* 0x0000040013097824 */ /* 0x040fe200078e00ff */
[----:B------:R-:W-:Y:S01]  /*1b40*/  LOP3.LUT R4, R4, 0x1c0, RZ, 0xc0, !PT ;  /* 0x000001c004047812 */ /* 0x000fe200078ec0ff */
[----:B------:R-:W-:Y:S01]  /*1b50*/  IMAD R248, R19, 0x10, R5 ;  /* 0x0000001013f87824 */ /* 0x000fe200078e0205 */
[----:B------:R-:W-:Y:S01]  /*1b60*/  LOP3.LUT P1, RZ, R20, 0x2, RZ, 0xc0, !PT ;  /* 0x0000000214ff7812 */ /* 0x000fe2000782c0ff */
[----:B------:R-:W-:Y:S01]  /*1b70*/  IMAD.IADD R8, R24, 0x1, -R6 ;  /* 0x0000000118087824 */ /* 0x000fe200078e0a06 */
[----:B------:R-:W-:Y:S01]  /*1b80*/  LOP3.LUT P5, RZ, R20, 0x4, RZ, 0xc0, !PT ;  /* 0x0000000414ff7812 */ /* 0x000fe200078ac0ff */
[----:B------:R-:W-:Y:S01]  /*1b90*/  IMAD.SHL.U32 R5, R0, 0x40, RZ ;  /* 0x0000004000057824 */ /* 0x000fe200078e00ff */
[----:B------:R-:W-:Y:S01]  /*1ba0*/  LOP3.LUT R6, R4, 0x8, R7, 0xf8, !PT ;  /* 0x0000000804067812 */ /* 0x000fe200078ef807 */
[----:B------:R-:W-:Y:S01]  /*1bb0*/  IMAD.SHL.U32 R233, R233, 0x40, RZ ;  /* 0x00000040e9e97824 */ /* 0x000fe200078e00ff */
[----:B------:R-:W-:Y:S01]  /*1bc0*/  SHF.R.U32.HI R4, RZ, 0x3, R4 ;  /* 0x00000003ff047819 */ /* 0x000fe20000011604 */
[----:B------:R-:W-:Y:S01]  /*1bd0*/  IMAD.SHL.U32 R2, R2, 0x2, RZ ;  /* 0x0000000202027824 */ /* 0x000fe200078e00ff */
[----:B------:R-:W-:Y:S01]  /*1be0*/  SEL R3, R16, 0xffffffe0, !P1 ;  /* 0xffffffe010037807 */ /* 0x000fe20004800000 */
[----:B------:R-:W-:Y:S01]  /*1bf0*/  IMAD R234, R14, 0x200, R234 ;  /* 0x000002000eea7824 */ /* 0x000fe200078e02ea */
[----:B------:R-:W-:Y:S01]  /*1c00*/  R2P PR, R10, 0x6 ;  /* 0x000000060a007804 */ /* 0x000fe20000000000 */
[----:B------:R-:W-:Y:S01]  /*1c10*/  CS2R R126, SRZ ;  /* 0x00000000007e7805 */ /* 0x000fe2000001ff00 */
[----:B------:R-:W-:Y:S01]  /*1c20*/  SEL R249, RZ, 0x8, P4 ;  /* 0x00000008fff97807 */ /* 0x000fe20002000000 */
[----:B------:R-:W-:Y:S01]  /*1c30*/  IMAD.IADD R3, R2, 0x1, R3 ;  /* 0x0000000102037824 */ /* 0x000fe200078e0203 */
[C---:B------:R-:W-:Y:S01]  /*1c40*/  LOP3.LUT P6, RZ, R0.reuse, 0x2, RZ, 0xc0, !PT ;  /* 0x0000000200ff7812 */ /* 0x040fe200078cc0ff */
[----:B------:R-:W-:Y:S01]  /*1c50*/  CS2R R124, SRZ ;  /* 0x00000000007c7805 */ /* 0x000fe2000001ff00 */
[----:B------:R-:W-:Y:S01]  /*1c60*/  LOP3.LUT P4, RZ, R0, 0x4, RZ, 0xc0, !PT ;  /* 0x0000000400ff7812 */ /* 0x000fe2000788c0ff */
[----:B------:R-:W-:Y:S01]  /*1c70*/  CS2R R122, SRZ ;  /* 0x00000000007a7805 */ /* 0x000fe2000001ff00 */
[----:B------:R-:W-:Y:S01]  /*1c80*/  LOP3.LUT R7, R6, R4, RZ, 0x3c, !PT ;  /* 0x0000000406077212 */ /* 0x000fe200078e3cff */
[----:B------:R-:W-:Y:S01]  /*1c90*/  IMAD.SHL.U32 R6, R14, 0x8, RZ ;  /* 0x000000080e067824 */ /* 0x000fe200078e00ff */
[----:B------:R-:W-:Y:S01]  /*1ca0*/  LOP3.LUT R0, R5, 0x1c0, RZ, 0xc0, !PT ;  /* 0x000001c005007812 */ /* 0x000fe200078ec0ff */
[----:B------:R-:W-:Y:S01]  /*1cb0*/  IMAD R5, R8, 0x2, R9 ;  /* 0x0000000208057824 */ /* 0x000fe200078e0209 */
[----:B------:R-:W-:Y:S01]  /*1cc0*/  LOP3.LUT R233, R233, 0xfffffe00, RZ, 0xc0, !PT ;  /* 0xfffffe00e9e97812 */ /* 0x000fe200078ec0ff */
[----:B------:R-:W-:Y:S01]  /*1cd0*/  CS2R R120, SRZ ;  /* 0x0000000000787805 */ /* 0x000fe2000001ff00 */
[----:B------:R-:W-:Y:S01]  /*1ce0*/  SHF.R.U32.HI R4, RZ, 0x3, R0 ;  /* 0x00000003ff047819 */ /* 0x000fe20000011600 */
[----:B------:R-:W-:Y:S01]  /*1cf0*/  IMAD.IADD R7, R7, 0x1, R5 ;  /* 0x0000000107077824 */ /* 0x000fe200078e0205 */
[----:B------:R-:W-:Y:S01]  /*1d00*/  LOP3.LUT R5, R0, 0x8, R6, 0xf8, !PT ;  /* 0x0000000800057812 */ /* 0x000fe200078ef806 */
[----:B------:R-:W-:Y:S01]  /*1d10*/  IMAD R236, R236, 0x400, R233 ;  /* 0x00000400ecec7824 */ /* 0x000fe200078e02e9 */
[----:B------:R-:W-:Y:S01]  /*1d20*/  IADD3 R6, R23, UR5, RZ ;  /* 0x0000000517067c10 */ /* 0x000fe2000fffe0ff */
[----:B------:R-:W-:Y:S01]  /*1d30*/  CS2R R118, SRZ ;  /* 0x0000000000767805 */ /* 0x000fe2000001ff00 */
[----:B------:R-:W-:Y:S01]  /*1d40*/  LOP3.LUT R0, R4, R12, R0, 0x1e, !PT ;  /* 0x0000000c04007212 */ /* 0x000fe200078e1e00 */
[----:B------:R-:W-:Y:S01]  /*1d50*/  CS2R R116, SRZ ;  /* 0x0000000000747805 */ /* 0x000fe2000001ff00 */
[----:B------:R-:W-:Y:S01]  /*1d60*/  LOP3.LUT R4, R5, R4, RZ, 0x3c, !PT ;  /* 0x0000000405047212 */ /* 0x000fe200078e3cff */
[----:B------:R1:W-:Y:S01]  /*1d70*/  STL [R1+0x30], R6 ;  /* 0x0000300601007387 */ /* 0x0003e20000100800 */
[-C--:B------:R-:W-:Y:S01]  /*1d80*/  LOP3.LUT R0, R0, R233.reuse, RZ, 0xfc, !PT ;  /* 0x000000e900007212 */ /* 0x080fe200078efcff */
[----:B------:R-:W-:Y:S01]  /*1d90*/  CS2R R114, SRZ ;  /* 0x0000000000727805 */ /* 0x000fe2000001ff00 */
[C---:B------:R-:W-:Y:S01]  /*1da0*/  IADD3 R233, R4.reuse, R233, R9 ;  /* 0x000000e904e97210 */ /* 0x040fe20007ffe009 */
[----:B------:R-:W-:Y:S01]  /*1db0*/  IMAD.IADD R236, R4, 0x1, R236 ;  /* 0x0000000104ec7824 */ /* 0x000fe200078e02ec */
[----:B------:R-:W-:Y:S01]  /*1dc0*/  LEA R244, R7, 0x20280, 0x1 ;  /* 0x0002028007f47811 */ /* 0x000fe200078e08ff */
[----:B------:R-:W-:Y:S01]  /*1dd0*/  IMAD.MOV.U32 R4, RZ, RZ, 0x40 ;  /* 0x00000040ff047424 */ /* 0x000fe200078e00ff */
[----:B------:R-:W-:Y:S01]  /*1de0*/  SEL R5, R16, 0xffffffe0, !P6 ;  /* 0xffffffe010057807 */ /* 0x000fe20007000000 */
[C---:B------:R-:W-:Y:S01]  /*1df0*/  IMAD.SHL.U32 R235, R233.reuse, 0x2, RZ ;  /* 0x00000002e9eb7824 */ /* 0x040fe200078e00ff */
[----:B------:R-:W-:Y:S01]  /*1e00*/  LEA R236, R236, 0x22280, 0x1 ;  /* 0x00022280ecec7811 */ /* 0x000fe200078e08ff */
[----:B------:R-:W-:Y:S01]  /*1e10*/  CS2R R112, SRZ ;  /* 0x0000000000707805 */ /* 0x000fe2000001ff00 */
[----:B------:R-:W-:Y:S01]  /*1e20*/  SEL R231, R4, 0xffffffc0, !P5 ;  /* 0xffffffc004e77807 */ /* 0x000fe20006800000 */
[----:B------:R-:W-:Y:S01]  /*1e30*/  IMAD R230, R233, 0x2, R5 ;  /* 0x00000002e9e67824 */ /* 0x000fe200078e0205 */
[----:B------:R-:W-:Y:S01]  /*1e40*/  SEL R246, R16, 0xffffffe0, !P1 ;  /* 0xffffffe010f67807 */ /* 0x000fe20004800000 */
[----:B------:R-:W-:Y:S01]  /*1e50*/  IMAD.IADD R237, R5, 0x1, R236 ;  /* 0x0000000105ed7824 */ /* 0x000fe200078e02ec */
[----:B------:R-:W-:Y:S01]  /*1e60*/  IADD3 R245, R244, 0x40, RZ ;  /* 0x00000040f4f57810 */ /* 0x000fe20007ffe0ff */
[----:B------:R-:W-:Y:S01]  /*1e70*/  IMAD.IADD R229, R2, 0x1, R231 ;  /* 0x0000000102e57824 */ /* 0x000fe200078e02e7 */
[----:B------:R-:W-:Y:S01]  /*1e80*/  SEL R4, R4, 0xffffffc0, !P4 ;  /* 0xffffffc004047807 */ /* 0x000fe20006000000 */
[----:B------:R-:W-:Y:S01]  /*1e90*/  IMAD.IADD R228, R231, 0x1, R3 ;  /* 0x00000001e7e47824 */ /* 0x000fe200078e0203 */
[----:B------:R-:W-:Y:S01]  /*1ea0*/  @P2 IADD3 R245, R244, -0x40, RZ ;  /* 0xffffffc0f4f52810 */ /* 0x000fe20007ffe0ff */
[----:B------:R-:W-:Y:S01]  /*1eb0*/  IMAD R231, R234, 0x2, R231 ;  /* 0x00000002eae77824 */ /* 0x000fe200078e02e7 */
[----:B------:R-:W-:Y:S01]  /*1ec0*/  SEL R250, RZ, 0x8, P3 ;  /* 0x00000008fffa7807 */ /* 0x000fe20001800000 */
[----:B------:R-:W-:Y:S01]  /*1ed0*/  IMAD.IADD R247, R244, 0x1, R246 ;  /* 0x00000001f4f77824 */ /* 0x000fe200078e02f6 */
        /* <DEDUP_REMOVED lines=38> */
[----:B------:R-:W-:Y:S01]  /*2140*/  LOP3.LUT R250, R252, R250, RZ, 0xfc, !PT ;  /* 0x000000fafcfa7212 */ /* 0x000fe200078efcff */
[----:B------:R-:W-:Y:S01]  /*2150*/  IMAD.SHL.U32 R234, R234, 0x2, RZ ;  /* 0x00000002eaea7824 */ /* 0x000fe200078e00ff */
[----:B------:R-:W-:Y:S01]  /*2160*/  LOP3.LUT R249, R251, R249, RZ, 0xfc, !PT ;  /* 0x000000f9fbf97212 */ /* 0x000fe200078efcff */
[----:B------:R-:W-:Y:S01]  /*2170*/  IMAD.SHL.U32 R0, R0, 0x2, RZ ;  /* 0x0000000200007824 */ /* 0x000fe200078e00ff */
[----:B------:R-:W-:Y:S01]  /*2180*/  USHF.R.S32.HI UR20, URZ, 0x6, UR20 ;  /* 0x000000063f147899 */ /* 0x000fe20008011414 */
[----:B------:R-:W-:Y:S01]  /*2190*/  IMAD R233, R233, 0x2, R4 ;  /* 0x00000002e9e97824 */ /* 0x000fe200078e0204 */
[----:B------:R-:W-:Y:S01]  /*21a0*/  UMOV UR11, URZ ;  /* 0x0000003f000b7c82 */ /* 0x000fe20008000000 */
[----:B------:R-:W-:-:S02]  /*21b0*/  IMAD.IADD R246, R246, 0x1, R245 ;  /* 0x00000001f6f67824 */ /* 0x000fc400078e02f5 */
[C---:B------:R-:W-:Y:S02]  /*21c0*/  IMAD.IADD R232, R4.reuse, 0x1, R230 ;  /* 0x0000000104e87824 */ /* 0x040fe400078e02e6 */
[C---:B------:R-:W-:Y:S02]  /*21d0*/  IMAD.IADD R239, R4.reuse, 0x1, R236 ;  /* 0x0000000104ef7824 */ /* 0x040fe400078e02ec */
[----:B------:R-:W-:Y:S02]  /*21e0*/  IMAD.IADD R238, R4, 0x1, R237 ;  /* 0x0000000104ee7824 */ /* 0x000fe400078e02ed */
[C---:B-1----:R-:W-:Y:S02]  /*21f0*/  ISETP.GT.AND P2, PT, R13.reuse, RZ, PT ;  /* 0x000000ff0d00720c */ /* 0x042fe40003f44270 */
[----:B------:R-:W-:Y:S02]  /*2200*/  ISETP.GT.AND P1, PT, R13, 0x1, PT ;  /* 0x000000010d00780c */ /* 0x000fe40003f24270 */
[----:B------:R-:W-:Y:S02]  /*2210*/  LOP3.LUT R243, R243, 0xffffff7f, RZ, 0xc0, !PT ;  /* 0xffffff7ff3f37812 */ /* 0x000fe400078ec0ff */
[----:B------:R-:W-:-:S07]  /*2220*/  ISETP.GT.AND P3, PT, R13, 0x10, PT ;  /* 0x000000100d00780c */ /* 0x000fce0003f64270 */
[----:B------:R-:W-:Y:S02]  /*2230*/  @P2 LOP3.LUT R243, R243, 0x80, RZ, 0xfc, !PT ;  /* 0x00000080f3f32812 */ /* 0x000fe400078efcff */
[----:B------:R-:W-:Y:S02]  /*2240*/  ISETP.GT.AND P2, PT, R13, 0x11, PT ;  /* 0x000000110d00780c */ /* 0x000fe40003f44270 */
[----:B------:R-:W-:-:S04]  /*2250*/  LOP3.LUT R243, R243, 0xffffffbf, RZ, 0xc0, !PT ;  /* 0xffffffbff3f37812 */ /* 0x000fc800078ec0ff */
        /* <DEDUP_REMOVED lines=12> */
[----:B------:R-:W-:-:S04]  /*2320*/  @P3 LOP3.LUT R243, R243, 0x4, RZ, 0xfc, !PT ;  /* 0x00000004f3f33812 */ /* 0x000fc800078efcff */
[----:B------:R-:W-:-:S04]  /*2330*/  LOP3.LUT R243, R243, 0xfffffffe, RZ, 0xc0, !PT ;  /* 0xfffffffef3f37812 */ /* 0x000fc800078ec0ff */
[----:B------:R-:W-:-:S04]  /*2340*/  LOP3.LUT R243, R243, 0xfffffffd, RZ, 0xc0, !PT ;  /* 0xfffffffdf3f37812 */ /* 0x000fc800078ec0ff */
[----:B------:R-:W-:-:S04]  /*2350*/  @P2 LOP3.LUT R243, R243, 0x2, RZ, 0xfc, !PT ;  /* 0x00000002f3f32812 */ /* 0x000fc800078efcff */
[----:B------:R-:W-:Y:S02]  /*2360*/  @P1 LOP3.LUT R243, R243, 0x1, RZ, 0xfc, !PT ;  /* 0x00000001f3f31812 */ /* 0x000fe400078efcff */
.L_x_598:
[----:B------:R-:W-:Y:S04]  /*2370*/  DEPBAR.LE SB0, 0x0 ;  /* 0x000080000000791a */ /* 0x000fe80000000000 */
[----:B------:R-:W-:Y:S01]  /*2380*/  BAR.SYNC.DEFER_BLOCKING 0x0 ;  /* 0x0000000000007b1d */ /* 0x000fe20000010000 */
[C---:B------:R-:W-:Y:S01]  /*2390*/  LOP3.LUT P2, RZ, R243.reuse, 0x80, RZ, 0xc0, !PT ;  /* 0x00000080f3ff7812 */ /* 0x040fe2000784c0ff */
[----:B------:R-:W-:Y:S01]  /*23a0*/  UIADD3 UR21, UR11, 0x1, URZ ;  /* 0x000000010b157890 */ /* 0x000fe2000fffe03f */
[C---:B------:R-:W-:Y:S02]  /*23b0*/  LOP3.LUT P1, RZ, R243.reuse, 0x40, RZ, 0xc0, !PT ;  /* 0x00000040f3ff7812 */ /* 0x040fe4000782c0ff */
[C---:B------:R-:W-:Y:S01]  /*23c0*/  LOP3.LUT P6, RZ, R243.reuse, 0x20, RZ, 0xc0, !PT ;  /* 0x00000020f3ff7812 */ /* 0x040fe200078cc0ff */
[----:B------:R-:W-:Y:S01]  /*23d0*/  UISETP.GE.AND UP0, UPT, UR21, UR20, UPT ;  /* 0x000000141500728c */ /* 0x000fe2000bf06270 */
[C---:B------:R-:W-:Y:S02]  /*23e0*/  LOP3.LUT P3, RZ, R243.reuse, 0x4, RZ, 0xc0, !PT ;  /* 0x00000004f3ff7812 */ /* 0x040fe4000786c0ff */
[C---:B------:R-:W-:Y:S02]  /*23f0*/  LOP3.LUT P5, RZ, R243.reuse, 0x10, RZ, 0xc0, !PT ;  /* 0x00000010f3ff7812 */ /* 0x040fe400078ac0ff */
[----:B------:R-:W-:Y:S01]  /*2400*/  LOP3.LUT P4, RZ, R243, 0x8, RZ, 0xc0, !PT ;  /* 0x00000008f3ff7812 */ /* 0x000fe2000788c0ff */
[----:B-1----:R-:W-:Y:S05]  /*2410*/  LDSM.16.M88.4 R16, [R235+0x10080] ;  /* 0x01008000eb10783b */ /* 0x002fea0000000200 */
        /* <DEDUP_REMOVED lines=12> */
[----:B------:R1:W5:Y:S04]  /*24e0*/  LDL.64 R240, [R1+0x20] ;  /* 0x0000200001f07983 */ /* 0x0003680000100a00 */
        /* <DEDUP_REMOVED lines=238> */
[----:B------:R-:W-:Y:S01]  /*33d0*/  MUFU.EX2 R172, R172 ;  /* 0x000000ac00ac7308 */ /* 0x000fe20000000800 */
[--C-:B------:R-:W-:Y:S01]  /*33e0*/  FFMA.FTZ R12, R12, c[0x0][0x29c], -R192.reuse ;  /* 0x0000a7000c0c7a23 */ /* 0x100fe200000108c0 */
[----:B------:R-:W-:Y:S01]  /*33f0*/  LOP3.LUT P2, RZ, R243, 0x2, RZ, 0xc0, !PT ;  /* 0x00000002f3ff7812 */ /* 0x000fe2000784c0ff */
[----:B------:R-:W1:Y:S07]  /*3400*/  LDSM.16.M88.4 R164, [R229+0xe080] ;  /* 0x00e08000e5a4783b */ /* 0x000e6e0000000200 */
[----:B------:R3:W-:Y:S01]  /*3410*/  MUFU.EX2 R174, R12 ;  /* 0x0000000c00ae7308 */ /* 0x0007e20000000800 */
[C---:B--2---:R-:W-:Y:S07]  /*3420*/  HMMA.16816.F32.BF16 R28, R4.reuse, R16, R28 ;  /* 0x00000010041c723c */ /* 0x044fee000004181c */
[----:B------:R-:W-:Y:S01]  /*3430*/  FSEL R16, R194, -INF , P6 ;  /* 0xff800000c2107808 */ /* 0x000fe20003000000 */
[----:B------:R-:W-:Y:S04]  /*3440*/  HMMA.16816.F32.BF16 R32, R4, R18, R32 ;  /* 0x000000120420723c */ /* 0x000fe80000041820 */
[--C-:B------:R-:W-:Y:S03]  /*3450*/  FFMA.FTZ R16, R16, c[0x0][0x29c], -R193.reuse ;  /* 0x0000a70010107a23 */ /* 0x100fe600000108c1 */
[----:B------:R-:W-:Y:S01]  /*3460*/  FSEL R4, R188, -INF , P5 ;  /* 0xff800000bc047808 */ /* 0x000fe20002800000 */
[----:B------:R2:W-:Y:S01]  /*3470*/  MUFU.EX2 R171, R16 ;  /* 0x0000001000ab7308 */ /* 0x0005e20000000800 */
[----:B---3--:R-:W-:Y:S02]  /*3480*/  FSEL R12, R197, -INF , P1 ;  /* 0xff800000c50c7808 */ /* 0x008fe40000800000 */
[----:B------:R-:W-:Y:S01]  /*3490*/  LOP3.LUT P1, RZ, R243, 0x1, RZ, 0xc0, !PT ;  /* 0x00000001f3ff7812 */ /* 0x000fe2000782c0ff */
[--C-:B------:R-:W-:Y:S02]  /*34a0*/  FFMA.FTZ R169, R4, c[0x0][0x29c], -R193.reuse ;  /* 0x0000a70004a97a23 */ /* 0x100fe400000108c1 */
[--C-:B------:R-:W-:Y:S01]  /*34b0*/  FFMA.FTZ R168, R12, c[0x0][0x29c], -R192.reuse ;  /* 0x0000a7000ca87a23 */ /* 0x100fe200000108c0 */
[----:B------:R-:W-:Y:S01]  /*34c0*/  LDSM.16.M88.4 R4, [R232+0x1e080] ;  /* 0x01e08000e804783b */ /* 0x000fe20000000200 */
[C---:B-1----:R-:W-:Y:S02]  /*34d0*/  HMMA.16816.F32.BF16 R20, R8.reuse, R164, R20 ;  /* 0x000000a40814723c */ /* 0x042fe40000041814 */
[----:B------:R-:W-:Y:S02]  /*34e0*/  MUFU.EX2 R175, R168 ;  /* 0x000000a800af7308 */ /* 0x000fe40000000800 */
[----:B------:R-:W1:Y:S03]  /*34f0*/  LDSM.16.M88.4 R12, [R229+0xf080] ;  /* 0x00f08000e50c783b */ /* 0x000e660000000200 */
[----:B------:R-:W-:Y:S01]  /*3500*/  FSEL R164, R190, -INF , P6 ;  /* 0xff800000bea47808 */ /* 0x000fe20003000000 */
[C---:B------:R-:W-:Y:S04]  /*3510*/  HMMA.16816.F32.BF16 R24, R8.reuse, R166, R24 ;  /* 0x000000a60818723c */ /* 0x040fe80000041818 */
[----:B------:R-:W3:Y:S01]  /*3520*/  MUFU.EX2 R169, R169 ;  /* 0x000000a900a97308 */ /* 0x000ee20000000800 */
[--C-:B------:R-:W-:Y:S01]  /*3530*/  FFMA.FTZ R164, R164, c[0x0][0x29c], -R192.reuse ;  /* 0x0000a700a4a47a23 */ /* 0x100fe200000108c0 */
[----:B--2---:R-:W2:Y:S08]  /*3540*/  LDSM.16.M88.4 R16, [R228+0xe080] ;  /* 0x00e08000e410783b */ /* 0x004eb00000000200 */
[----:B------:R4:W-:Y:S01]  /*3550*/  MUFU.EX2 R170, R164 ;  /* 0x000000a400aa7308 */ /* 0x0009e20000000800 */
[C---:B-1----:R-:W-:Y:S03]  /*3560*/  HMMA.16816.F32.BF16 R28, R8.reuse, R12, R28 ;  /* 0x0000000c081c723c */ /* 0x042fe6000004181c */
[----:B----4-:R-:W-:Y:S04]  /*3570*/  FSEL R164, R189, -INF , P5 ;  /* 0xff800000bda47808 */ /* 0x010fe80002800000 */
[----:B------:R-:W-:Y:S01]  /*3580*/  FSEL R12, R182, -INF , P4 ;  /* 0xff800000b60c7808 */ /* 0x000fe20002000000 */
[----:B------:R-:W-:Y:S01]  /*3590*/  HMMA.16816.F32.BF16 R32, R8, R14, R32 ;  /* 0x0000000e0820723c */ /* 0x000fe20000041820 */
[----:B------:R-:W1:Y:S03]  /*35a0*/  LDS R8, [R248.X4+0x20180] ;  /* 0x02018000f8087984 */ /* 0x000e660000004800 */
[----:B------:R-:W-:Y:S02]  /*35b0*/  FFMA.FTZ R168, R164, c[0x0][0x29c], -R192 ;  /* 0x0000a700a4a87a23 */ /* 0x000fe400000108c0 */
[----:B------:R-:W4:Y:S01]  /*35c0*/  LDSM.16.M88.4 R164, [R228+0xf080] ;  /* 0x00f08000e4a4783b */ /* 0x000f220000000200 */
[----:B------:R-:W-:Y:S01]  /*35d0*/  FSEL R9, R181, -INF , P3 ;  /* 0xff800000b5097808 */ /* 0x000fe20001800000 */
[C---:B--2---:R-:W-:Y:S02]  /*35e0*/  HMMA.16816.F32.BF16 R20, R4.reuse, R16, R20 ;  /* 0x000000100414723c */ /* 0x044fe40000041814 */
[----:B------:R-:W-:Y:S03]  /*35f0*/  MUFU.EX2 R168, R168 ;  /* 0x000000a800a87308 */ /* 0x000fe60000000800 */
[--C-:B------:R-:W-:Y:S01]  /*3600*/  FFMA.FTZ R9, R9, c[0x0][0x29c], -R193.reuse ;  /* 0x0000a70009097a23 */ /* 0x100fe200000108c1 */
[----:B---3--:R-:W-:Y:S01]  /*3610*/  F2FP.BF16.PACK_AB R14, R169, R171 ;  /* 0x000000aba90e723e */ /* 0x008fe200000010ff */
[----:B------:R-:W-:Y:S01]  /*3620*/  FFMA.FTZ R17, -R180, R180, 1 ;  /* 0x3f800000b4117423 */ /* 0x000fe200000101b4 */
[C---:B------:R-:W-:Y:S04]  /*3630*/  HMMA.16816.F32.BF16 R24, R4.reuse, R18, R24 ;  /* 0x000000120418723c */ /* 0x040fe80000041818 */
[----:B------:R2:W-:Y:S01]  /*3640*/  MUFU.EX2 R10, R9 ;  /* 0x00000009000a7308 */ /* 0x0005e20000000800 */
[----:B------:R-:W-:Y:S02]  /*3650*/  FFMA.FTZ R13, -R188, R188, 1 ;  /* 0x3f800000bc0d7423 */ /* 0x000fe400000101bc */
[----:B------:R-:W-:Y:S02]  /*3660*/  FFMA.FTZ R18, -R176, R176, 1 ;  /* 0x3f800000b0127423 */ /* 0x000fe400000101b0 */
[--C-:B------:R-:W-:Y:S05]  /*3670*/  FFMA.FTZ R12, R12, c[0x0][0x29c], -R193.reuse ;  /* 0x0000a7000c0c7a23 */ /* 0x100fea00000108c1 */
[----:B------:R3:W3:Y:S10]  /*3680*/  MUFU.EX2 R11, R12 ;  /* 0x0000000c000b7308 */ /* 0x0006f40000000800 */
[--C-:B-1----:R-:W-:Y:S02]  /*3690*/  FADD.FTZ R24, R24, -R8.reuse ;  /* 0x8000000818187221 */ /* 0x102fe40000010000 */
[----:B------:R-:W-:Y:S01]  /*36a0*/  FADD.FTZ R21, R21, -R8 ;  /* 0x8000000815157221 */ /* 0x000fe20000010000 */
[----:B--2---:R-:W-:Y:S01]  /*36b0*/  FSEL R9, R184, -INF , P4 ;  /* 0xff800000b8097808 */ /* 0x004fe20002000000 */
[----:B------:R-:W-:Y:S01]  /*36c0*/  FMUL.FTZ R16, R171, R24 ;  /* 0x00000018ab107220 */ /* 0x000fe20000410000 */
[C---:B----4-:R-:W-:Y:S03]  /*36d0*/  HMMA.16816.F32.BF16 R28, R4.reuse, R164, R28 ;  /* 0x000000a4041c723c */ /* 0x050fe6000004181c */
[----:B------:R-:W-:Y:S02]  /*36e0*/  FFMA.FTZ R9, R9, c[0x0][0x29c], -R192 ;  /* 0x0000a70009097a23 */ /* 0x000fe400000108c0 */
[----:B------:R-:W-:Y:S02]  /*36f0*/  FMUL.FTZ R21, R172, R21 ;  /* 0x00000015ac157220 */ /* 0x000fe40000410000 */
[----:B------:R1:W-:Y:S01]  /*3700*/  MUFU.EX2 R15, R9 ;  /* 0x00000009000f7308 */ /* 0x0003e20000000800 */
[----:B------:R-:W-:Y:S04]  /*3710*/  HMMA.16816.F32.BF16 R32, R4, R166, R32 ;  /* 0x000000a60420723c */ /* 0x000fe80000041820 */
[--C-:B------:R-:W-:Y:S01]  /*3720*/  FADD.FTZ R20, R20, -R8.reuse ;  /* 0x8000000814147221 */ /* 0x100fe20000010000 */
[----:B---3--:R-:W-:Y:S01]  /*3730*/  FSEL R12, R176, -INF , P1 ;  /* 0xff800000b00c7808 */ /* 0x008fe20000800000 */
[----:B------:R-:W-:Y:S01]  /*3740*/  FADD.FTZ R25, R25, -R8 ;  /* 0x8000000819197221 */ /* 0x000fe20000010000 */
[----:B------:R-:W-:Y:S01]  /*3750*/  FSEL R4, R178, -INF , P2 ;  /* 0xff800000b2047808 */ /* 0x000fe20001000000 */
[----:B------:R-:W-:Y:S01]  /*3760*/  FMUL.FTZ R20, R173, R20 ;  /* 0x00000014ad147220 */ /* 0x000fe20000410000 */
[----:B------:R-:W-:Y:S02]  /*3770*/  FSEL R5, R177, -INF , P1 ;  /* 0xff800000b1057808 */ /* 0x000fe40000800000 */
[----:B------:R-:W-:Y:S01]  /*3780*/  PLOP3.LUT P1, PT, PT, PT, UP0, 0x80, 0x0 ;  /* 0x000000000000781c */ /* 0x000fe20003f2f008 */
[----:B------:R-:W-:Y:S01]  /*3790*/  FFMA.FTZ R7, R4, c[0x0][0x29c], -R192 ;  /* 0x0000a70004077a23 */ /* 0x000fe200000108c0 */
[----:B------:R-:W-:Y:S01]  /*37a0*/  F2FP.BF16.PACK_AB R6, R172, R173 ;  /* 0x000000adac06723e */ /* 0x000fe200000010ff */
[----:B------:R-:W-:Y:S02]  /*37b0*/  FFMA.FTZ R4, -R196, R196, 1 ;  /* 0x3f800000c4047423 */ /* 0x000fe400000101c4 */
[----:B------:R2:W-:Y:S01]  /*37c0*/  MUFU.EX2 R19, R7 ;  /* 0x0000000700137308 */ /* 0x0005e20000000800 */
[--C-:B------:R-:W-:Y:S02]  /*37d0*/  FADD.FTZ R28, R28, -R8.reuse ;  /* 0x800000081c1c7221 */ /* 0x100fe40000010000 */
[----:B------:R-:W-:Y:S02]  /*37e0*/  FMUL.FTZ R20, R4, R20 ;  /* 0x0000001404147220 */ /* 0x000fe40000410000 */
[----:B------:R-:W3:Y:S01]  /*37f0*/  LDS R4, [R248.X4+0x201a0] ;  /* 0x0201a000f8047984 */ /* 0x000ee20000004800 */
[--C-:B------:R-:W-:Y:S01]  /*3800*/  FADD.FTZ R29, R29, -R8.reuse ;  /* 0x800000081d1d7221 */ /* 0x100fe20000010000 */
[----:B-1----:R-:W-:Y:S01]  /*3810*/  FSEL R9, R183, -INF , P3 ;  /* 0xff800000b7097808 */ /* 0x002fe20001800000 */
[----:B------:R-:W-:Y:S02]  /*3820*/  FADD.FTZ R33, R33, -R8 ;  /* 0x8000000821217221 */ /* 0x000fe40000010000 */
[----:B------:R1:W-:Y:S01]  /*3830*/  STS [R244], R6 ;  /* 0x00000006f4007388 */ /* 0x0003e20000000800 */
[----:B------:R-:W-:Y:S02]  /*3840*/  FMUL.FTZ R25, R169, R25 ;  /* 0x00000019a9197220 */ /* 0x000fe40000410000 */
[--C-:B------:R-:W-:Y:S02]  /*3850*/  FFMA.FTZ R9, R9, c[0x0][0x29c], -R192.reuse ;  /* 0x0000a70009097a23 */ /* 0x100fe400000108c0 */
[----:B------:R-:W-:Y:S02]  /*3860*/  FFMA.FTZ R192, R5, c[0x0][0x29c], -R192 ;  /* 0x0000a70005c07a23 */ /* 0x000fe400000108c0 */
[----:B------:R4:W1:Y:S01]  /*3870*/  MUFU.EX2 R164, R9 ;  /* 0x0000000900a47308 */ /* 0x0008620000000800 */
[----:B------:R-:W-:Y:S04]  /*3880*/  FFMA.FTZ R5, -R195, R195, 1 ;  /* 0x3f800000c3057423 */ /* 0x000fe800000101c3 */
[----:B------:R-:W-:Y:S02]  /*3890*/  FMUL.FTZ R21, R5, R21 ;  /* 0x0000001505157220 */ /* 0x000fe40000410000 */
[----:B------:R-:W-:Y:S01]  /*38a0*/  FADD.FTZ R5, R32, -R8 ;  /* 0x8000000820057221 */ /* 0x000fe20000010000 */
[C---:B--2---:R-:W-:Y:S01]  /*38b0*/  F2FP.BF16.PACK_AB R7, R10.reuse, R11 ;  /* 0x0000000b0a07723e */ /* 0x044fe200000010ff */
[----:B------:R-:W-:Y:S01]  /*38c0*/  FMUL.FTZ R8, R11, R28 ;  /* 0x0000001c0b087220 */ /* 0x000fe20000410000 */
[----:B------:R-:W-:Y:S01]  /*38d0*/  MUFU.EX2 R192, R192 ;  /* 0x000000c000c07308 */ /* 0x000fe20000000800 */
[----:B------:R-:W-:Y:S02]  /*38e0*/  FMUL.FTZ R10, R10, R29 ;  /* 0x0000001d0a0a7220 */ /* 0x000fe40000410000 */
[----:B------:R-:W-:Y:S02]  /*38f0*/  FMUL.FTZ R11, R13, R25 ;  /* 0x000000190d0b7220 */ /* 0x000fe40000410000 */
[----:B------:R-:W-:Y:S04]  /*3900*/  FFMA.FTZ R13, -R181, R181, 1 ;  /* 0x3f800000b50d7423 */ /* 0x000fe800000101b5 */
[----:B------:R-:W-:Y:S01]  /*3910*/  FMUL.FTZ R13, R13, R10 ;  /* 0x0000000a0d0d7220 */ /* 0x000fe20000410000 */
[----:B------:R-:W-:Y:S02]  /*3920*/  F2FP.BF16.PACK_AB R10, R21, R20 ;  /* 0x00000014150a723e */ /* 0x000fe400000010ff */
[----:B----4-:R-:W-:Y:S02]  /*3930*/  FSEL R9, R180, -INF , P2 ;  /* 0xff800000b4097808 */ /* 0x010fe40001000000 */
[----:B-1----:R-:W-:Y:S01]  /*3940*/  F2FP.BF16.PACK_AB R6, R164, R15 ;  /* 0x0000000fa406723e */ /* 0x002fe200000010ff */
[--C-:B---3--:R-:W-:Y:S02]  /*3950*/  FADD.FTZ R22, R22, -R4.reuse ;  /* 0x8000000416167221 */ /* 0x108fe40000010000 */
[--C-:B------:R-:W-:Y:S02]  /*3960*/  FFMA.FTZ R9, R9, c[0x0][0x29c], -R193.reuse ;  /* 0x0000a70009097a23 */ /* 0x100fe400000108c1 */
[----:B------:R-:W-:Y:S02]  /*3970*/  FFMA.FTZ R193, R12, c[0x0][0x29c], -R193 ;  /* 0x0000a7000cc17a23 */ /* 0x000fe400000108c1 */
[----:B------:R-:W-:Y:S02]  /*3980*/  FFMA.FTZ R12, -R194, R194, 1 ;  /* 0x3f800000c20c7423 */ /* 0x000fe400000101c2 */
[----:B------:R-:W1:Y:S01]  /*3990*/  MUFU.EX2 R9, R9 ;  /* 0x0000000900097308 */ /* 0x000e620000000800 */
[--C-:B------:R-:W-:Y:S02]  /*39a0*/  FADD.FTZ R23, R23, -R4.reuse ;  /* 0x8000000417177221 */ /* 0x100fe40000010000 */
[----:B------:R-:W-:Y:S02]  /*39b0*/  FMUL.FTZ R16, R12, R16 ;  /* 0x000000100c107220 */ /* 0x000fe40000410000 */
[----:B------:R-:W-:Y:S02]  /*39c0*/  FFMA.FTZ R12, -R182, R182, 1 ;  /* 0x3f800000b60c7423 */ /* 0x000fe400000101b6 */
[----:B------:R-:W-:Y:S01]  /*39d0*/  FMUL.FTZ R22, R174, R22 ;  /* 0x00000016ae167220 */ /* 0x000fe20000410000 */
[----:B------:R-:W-:Y:S01]  /*39e0*/  F2FP.BF16.PACK_AB R11, R11, R16 ;  /* 0x000000100b0b723e */ /* 0x000fe200000010ff */
[----:B------:R-:W-:Y:S01]  /*39f0*/  FMUL.FTZ R8, R12, R8 ;  /* 0x000000080c087220 */ /* 0x000fe20000410000 */
[----:B------:R-:W2:Y:S01]  /*3a00*/  MUFU.EX2 R193, R193 ;  /* 0x000000c100c17308 */ /* 0x000ea20000000800 */
[----:B------:R-:W-:Y:S02]  /*3a10*/  FMUL.FTZ R23, R175, R23 ;  /* 0x00000017af177220 */ /* 0x000fe40000410000 */
[--C-:B------:R-:W-:Y:S01]  /*3a20*/  FADD.FTZ R26, R26, -R4.reuse ;  /* 0x800000041a1a7221 */ /* 0x100fe20000010000 */
[----:B------:R-:W-:Y:S01]  /*3a30*/  F2FP.BF16.PACK_AB R13, R13, R8 ;  /* 0x000000080d0d723e */ /* 0x000fe200000010ff */
[--C-:B------:R-:W-:Y:S01]  /*3a40*/  FADD.FTZ R27, R27, -R4.reuse ;  /* 0x800000041b1b7221 */ /* 0x100fe20000010000 */
[----:B------:R-:W-:Y:S01]  /*3a50*/  F2FP.BF16.PACK_AB R8, R168, R170 ;  /* 0x000000aaa808723e */ /* 0x000fe200000010ff */
[--C-:B------:R-:W-:Y:S02]  /*3a60*/  FADD.FTZ R30, R30, -R4.reuse ;  /* 0x800000041e1e7221 */ /* 0x100fe40000010000 */
[--C-:B------:R-:W-:Y:S02]  /*3a70*/  FADD.FTZ R31, R31, -R4.reuse ;  /* 0x800000041f1f7221 */ /* 0x100fe40000010000 */
[--C-:B------:R-:W-:Y:S02]  /*3a80*/  FADD.FTZ R34, R34, -R4.reuse ;  /* 0x8000000422227221 */ /* 0x100fe40000010000 */
[----:B------:R-:W-:Y:S02]  /*3a90*/  FADD.FTZ R35, R35, -R4 ;  /* 0x8000000423237221 */ /* 0x000fe40000010000 */
[----:B-1----:R-:W-:Y:S02]  /*3aa0*/  FMUL.FTZ R5, R9, R5 ;  /* 0x0000000509057220 */ /* 0x002fe40000410000 */
[----:B------:R-:W-:Y:S02]  /*3ab0*/  FFMA.FTZ R4, -R190, R190, 1 ;  /* 0x3f800000be047423 */ /* 0x000fe400000101be */
[----:B------:R-:W-:Y:S01]  /*3ac0*/  FMUL.FTZ R12, R17, R5 ;  /* 0x00000005110c7220 */ /* 0x000fe20000410000 */
[----:B------:R-:W-:Y:S01]  /*3ad0*/  F2FP.BF16.PACK_AB R5, R175, R174 ;  /* 0x000000aeaf05723e */ /* 0x000fe200000010ff */
[----:B------:R-:W-:Y:S02]  /*3ae0*/  FMUL.FTZ R15, R15, R30 ;  /* 0x0000001e0f0f7220 */ /* 0x000fe40000410000 */
[----:B------:R-:W-:Y:S01]  /*3af0*/  FMUL.FTZ R31, R164, R31 ;  /* 0x0000001fa41f7220 */ /* 0x000fe20000410000 */
[C---:B--2---:R-:W-:Y:S01]  /*3b00*/  F2FP.BF16.PACK_AB R9, R193.reuse, R9 ;  /* 0x00000009c109723e */ /* 0x044fe200000010ff */
[----:B------:R1:W-:Y:S01]  /*3b10*/  STS [R244+0x400], R5 ;  /* 0x00040005f4007388 */ /* 0x0003e20000000800 */
[----:B------:R-:W-:Y:S02]  /*3b20*/  FMUL.FTZ R33, R193, R33 ;  /* 0x00000021c1217220 */ /* 0x000fe40000410000 */
[----:B------:R-:W-:Y:S02]  /*3b30*/  FMUL.FTZ R34, R19, R34 ;  /* 0x0000002213227220 */ /* 0x000fe40000410000 */
[----:B------:R2:W-:Y:S01]  /*3b40*/  STS [R247], R14 ;  /* 0x0000000ef7007388 */ /* 0x0005e20000000800 */
[----:B------:R-:W-:Y:S02]  /*3b50*/  FMUL.FTZ R35, R192, R35 ;  /* 0x00000023c0237220 */ /* 0x000fe40000410000 */
[----:B------:R-:W-:Y:S02]  /*3b60*/  FMUL.FTZ R17, R18, R33 ;  /* 0x0000002112117220 */ /* 0x000fe40000410000 */
[----:B------:R3:W-:Y:S03]  /*3b70*/  STS [R247+0x400], R8 ;  /* 0x00040008f7007388 */ /* 0x0007e60000000800 */
[----:B------:R-:W-:Y:S02]  /*3b80*/  F2FP.BF16.PACK_AB R12, R17, R12 ;  /* 0x0000000c110c723e */ /* 0x000fe400000010ff */
[----:B------:R4:W-:Y:S05]  /*3b90*/  STS [R245], R7 ;  /* 0x00000007f5007388 */ /* 0x0009ea0000000800 */
[----:B------:R4:W-:Y:S01]  /*3ba0*/  STS [R245+0x400], R6 ;  /* 0x00040006f5007388 */ /* 0x0009e20000000800 */
[----:B-1----:R-:W-:Y:S04]  /*3bb0*/  F2FP.BF16.PACK_AB R5, R192, R19 ;  /* 0x00000013c005723e */ /* 0x002fe800000010ff */
[----:B------:R1:W-:Y:S01]  /*3bc0*/  STS [R246], R9 ;  /* 0x00000009f6007388 */ /* 0x0003e20000000800 */
[----:B--2---:R-:W-:Y:S04]  /*3bd0*/  FFMA.FTZ R14, -R177, R177, 1 ;  /* 0x3f800000b10e7423 */ /* 0x004fe800000101b1 */
[----:B------:R2:W-:Y:S01]  /*3be0*/  STS [R246+0x400], R5 ;  /* 0x00040005f6007388 */ /* 0x0005e20000000800 */
[----:B---3--:R-:W-:Y:S04]  /*3bf0*/  FFMA.FTZ R8, -R197, R197, 1 ;  /* 0x3f800000c5087423 */ /* 0x008fe800000101c5 */
[----:B------:R-:W-:Y:S01]  /*3c00*/  BAR.SYNC.DEFER_BLOCKING 0x0 ;  /* 0x0000000000007b1d */ /* 0x000fe20000010000 */
[----:B----4-:R-:W-:Y:S04]  /*3c10*/  FMUL.FTZ R7, R170, R26 ;  /* 0x0000001aaa077220 */ /* 0x010fe80000410000 */
[----:B------:R-:W-:Y:S02]  /*3c20*/  FMUL.FTZ R7, R4, R7 ;  /* 0x0000000704077220 */ /* 0x000fe40000410000 */
[----:B------:R-:W-:Y:S02]  /*3c30*/  FMUL.FTZ R6, R168, R27 ;  /* 0x0000001ba8067220 */ /* 0x000fe40000410000 */
[----:B-1----:R-:W-:Y:S04]  /*3c40*/  FFMA.FTZ R9, -R183, R183, 1 ;  /* 0x3f800000b7097423 */ /* 0x002fe800000101b7 */
[----:B------:R-:W-:Y:S02]  /*3c50*/  FMUL.FTZ R9, R9, R31 ;  /* 0x0000001f09097220 */ /* 0x000fe40000410000 */
[----:B--2---:R-:W-:Y:S01]  /*3c60*/  FFMA.FTZ R5, -R198, R198, 1 ;  /* 0x3f800000c6057423 */ /* 0x004fe200000101c6 */
[----:B------:R-:W-:Y:S03]  /*3c70*/  STS [R244+0x2000], R10 ;  /* 0x0020000af4007388 */ /* 0x000fe60000000800 */
[----:B------:R-:W-:Y:S02]  /*3c80*/  FMUL.FTZ R22, R5, R22 ;  /* 0x0000001605167220 */ /* 0x000fe40000410000 */
[----:B------:R-:W-:Y:S02]  /*3c90*/  FMUL.FTZ R5, R8, R23 ;  /* 0x0000001708057220 */ /* 0x000fe40000410000 */
[----:B------:R-:W-:Y:S03]  /*3ca0*/  FFMA.FTZ R8, -R189, R189, 1 ;  /* 0x3f800000bd087423 */ /* 0x000fe600000101bd */
[----:B------:R-:W-:Y:S01]  /*3cb0*/  F2FP.BF16.PACK_AB R4, R5, R22 ;  /* 0x000000160504723e */ /* 0x000fe200000010ff */
[----:B------:R-:W-:Y:S02]  /*3cc0*/  FMUL.FTZ R6, R8, R6 ;  /* 0x0000000608067220 */ /* 0x000fe40000410000 */
[----:B------:R-:W-:Y:S02]  /*3cd0*/  FFMA.FTZ R5, -R184, R184, 1 ;  /* 0x3f800000b8057423 */ /* 0x000fe400000101b8 */
[----:B------:R1:W-:Y:S01]  /*3ce0*/  STS [R244+0x2400], R4 ;  /* 0x00240004f4007388 */ /* 0x0003e20000000800 */
[----:B------:R-:W-:Y:S01]  /*3cf0*/  F2FP.BF16.PACK_AB R6, R6, R7 ;  /* 0x000000070606723e */ /* 0x000fe200000010ff */
[----:B------:R-:W-:Y:S02]  /*3d00*/  FMUL.FTZ R5, R5, R15 ;  /* 0x0000000f05057220 */ /* 0x000fe40000410000 */
[----:B------:R-:W-:Y:S01]  /*3d10*/  FFMA.FTZ R8, -R178, R178, 1 ;  /* 0x3f800000b2087423 */ /* 0x000fe200000101b2 */
[----:B------:R-:W-:Y:S01]  /*3d20*/  STS [R247+0x2000], R11 ;  /* 0x0020000bf7007388 */ /* 0x000fe20000000800 */
[----:B------:R-:W-:Y:S01]  /*3d30*/  FMUL.FTZ R7, R14, R35 ;  /* 0x000000230e077220 */ /* 0x000fe20000410000 */
[----:B------:R-:W-:Y:S01]  /*3d40*/  F2FP.BF16.PACK_AB R5, R9, R5 ;  /* 0x000000050905723e */ /* 0x000fe200000010ff */
[----:B------:R-:W-:Y:S02]  /*3d50*/  FMUL.FTZ R8, R8, R34 ;  /* 0x0000002208087220 */ /* 0x000fe40000410000 */
        /* <DEDUP_REMOVED lines=108> */
[----:B-123--:R-:W-:Y:S01]  /*4420*/  LOP3.LUT P5, RZ, R252, 0x1, RZ, 0xc0, !PT ;  /* 0x00000001fcff7812 */ /* 0x00efe200078ac0ff */
[----:B------:R-:W2:Y:S01]  /*4430*/  LDL.64 R202, [R1+0x10] ;  /* 0x0000100001ca7983 */ /* 0x000ea20000100a00 */
[C---:B------:R-:W-:Y:S01]  /*4440*/  LOP3.LUT P4, RZ, R250.reuse, 0x2, RZ, 0xc0, !PT ;  /* 0x00000002faff7812 */ /* 0x040fe2000788c0ff */
[----:B------:R-:W-:Y:S01]  /*4450*/  USHF.R.S32.HI UR22, URZ, 0x1f, UR21 ;  /* 0x0000001f3f167899 */ /* 0x000fe20008011415 */
[----:B------:R-:W-:Y:S01]  /*4460*/  LOP3.LUT P6, RZ, R250, 0x8, RZ, 0xc0, !PT ;  /* 0x00000008faff7812 */ /* 0x000fe200078cc0ff */
[----:B------:R-:W3:Y:S01]  /*4470*/  LDL.64 R200, [R1+0x8] ;  /* 0x0000080001c87983 */ /* 0x000ee20000100a00 */
[----:B------:R-:W-:Y:S01]  /*4480*/  ULDC.64 UR4, c[0x0][0x208] ;  /* 0x0000820000047ab9 */ /* 0x000fe20000000a00 */
[----:B------:R-:W-:Y:S01]  /*4490*/  IMAD.U32 R18, RZ, RZ, UR17 ;  /* 0x00000011ff127e24 */ /* 0x000fe2000f8e00ff */
[----:B------:R-:W-:Y:S01]  /*44a0*/  UIMAD UR22, UR22, UR4, URZ ;  /* 0x00000004161672a4 */ /* 0x000fe2000f8e023f */
[----:B------:R-:W4:Y:S01]  /*44b0*/  LDL.64 R164, [R1] ;  /* 0x0000000001a47983 */ /* 0x000f220000100a00 */
[----:B------:R-:W-:Y:S01]  /*44c0*/  UIMAD.WIDE.U32 UR24, UR21, UR4, URZ ;  /* 0x00000004151872a5 */ /* 0x000fe2000f8e003f */
[----:B------:R-:W-:Y:S01]  /*44d0*/  IMAD.U32 R16, RZ, RZ, UR17 ;  /* 0x00000011ff107e24 */ /* 0x000fe2000f8e00ff */
[----:B------:R-:W-:Y:S01]  /*44e0*/  UIMAD UR22, UR21, UR5, UR22 ;  /* 0x00000005151672a4 */ /* 0x000fe2000f8e0216 */
[----:B------:R-:W1:Y:S01]  /*44f0*/  S2R R12, SR_CTAID.Y ;  /* 0x00000000000c7919 */ /* 0x000e620000002600 */
[----:B------:R-:W-:Y:S01]  /*4500*/  IMAD.U32 R14, RZ, RZ, UR17 ;  /* 0x00000011ff0e7e24 */ /* 0x000fe2000f8e00ff */
[----:B------:R-:W-:Y:S01]  /*4510*/  USHF.L.U32 UR4, UR21, 0x6, URZ ;  /* 0x0000000615047899 */ /* 0x000fe2000800063f */
[----:B------:R-:W-:Y:S01]  /*4520*/  IMAD.U32 R8, RZ, RZ, UR24 ;  /* 0x00000018ff087e24 */ /* 0x000fe2000f8e00ff */
[----:B------:R-:W-:Y:S01]  /*4530*/  UIADD3 UR22, UR25, UR22, URZ ;  /* 0x0000001619167290 */ /* 0x000fe2000fffe03f */
[----:B------:R-:W-:Y:S02]  /*4540*/  IMAD.U32 R10, RZ, RZ, UR24 ;  /* 0x00000018ff0a7e24 */ /* 0x000fe4000f8e00ff */
[----:B-----5:R-:W-:Y:S03]  /*4550*/  IMAD.MOV.U32 R11, RZ, RZ, R241 ;  /* 0x000000ffff0b7224 */ /* 0x020fe600078e00f1 */
[----:B------:R-:W-:Y:S01]  /*4560*/  IMAD.U32 R9, RZ, RZ, UR22 ;  /* 0x00000016ff097e24 */ /* 0x000fe2000f8e00ff */
[----:B-1----:R-:W-:Y:S05]  /*4570*/  SHF.R.S32.HI R13, RZ, 0x1f, R12 ;  /* 0x0000001fff0d7819 */ /* 0x002fea000001140c */
[----:B------:R-:W-:Y:S04]  /*4580*/  IMAD R13, R13, c[0x0][0x288], RZ ;  /* 0x0000a2000d0d7a24 */ /* 0x000fe800078e02ff */
[----:B------:R-:W-:Y:S01]  /*4590*/  IMAD R13, R12, c[0x0][0x28c], R13 ;  /* 0x0000a3000c0d7a24 */ /* 0x000fe200078e020d */
[----:B--2---:R-:W-:Y:S04]  /*45a0*/  LEA R8, P2, R8, R202, 0x7 ;  /* 0x000000ca08087211 */ /* 0x004fe800078438ff */
[----:B------:R-:W-:Y:S01]  /*45b0*/  LEA.HI.X R9, R10, R203, R9, 0x7, P2 ;  /* 0x000000cb0a097211 */ /* 0x000fe200010f3c09 */
[----:B------:R-:W-:Y:S01]  /*45c0*/  IMAD.MOV.U32 R10, RZ, RZ, R240 ;  /* 0x000000ffff0a7224 */ /* 0x000fe200078e00f0 */
[----:B------:R-:W-:Y:S03]  /*45d0*/  IADD3 R18, P3, P2, R18, 0x80, R8 ;  /* 0x0000008012127810 */ /* 0x000fe60007a7e008 */
[----:B------:R-:W-:Y:S01]  /*45e0*/  IMAD.WIDE.U32 R10, R12, c[0x0][0x288], R10 ;  /* 0x0000a2000c0a7a25 */ /* 0x000fe200078e000a */
[--C-:B------:R-:W-:Y:S02]  /*45f0*/  IADD3.X R19, RZ, UR16, R9.reuse, P3, P2 ;  /* 0x00000010ff137c10 */ /* 0x100fe40009fe4409 */
[--C-:B------:R-:W-:Y:S04]  /*4600*/  IADD3 R16, P3, P2, R16, 0x100, R8.reuse ;  /* 0x0000010010107810 */ /* 0x100fe80007a7e008 */
[--C-:B------:R-:W-:Y:S02]  /*4610*/  IADD3.X R17, RZ, UR16, R9.reuse, P3, P2 ;  /* 0x00000010ff117c10 */ /* 0x100fe40009fe4409 */
        /* <DEDUP_REMOVED lines=12> */
[----:B---3--:R-:W-:Y:S04]  /*46e0*/  IADD3 R10, -R200, c[0x0][0x168], -R10 ;  /* 0x00005a00c80a7a10 */ /* 0x008fe80007ffe90a */
[C---:B------:R-:W-:Y:S02]  /*46f0*/  ISETP.LT.OR P2, PT, R10.reuse, 0x1, !P5 ;  /* 0x000000010a00780c */ /* 0x040fe40006f41670 */
[C---:B------:R-:W-:Y:S11]  /*4700*/  ISETP.LT.OR P5, PT, R10.reuse, 0x21, !P5 ;  /* 0x000000210a00780c */ /* 0x040ff60006fa1670 */
[----:B------:R-:W-:Y:S01]  /*4710*/  @!PT LDS RZ, [RZ] ;  /* 0x00000000fffff984 */ /* 0x000fe20000000800 */
[----:B------:R-:W-:Y:S01]  /*4720*/  @!PT LDS RZ, [RZ] ;  /* 0x00000000fffff984 */ /* 0x000fe20000000800 */
[----:B------:R-:W-:Y:S01]  /*4730*/  @!PT LDS RZ, [RZ] ;  /* 0x00000000fffff984 */ /* 0x000fe20000000800 */
[----:B------:R1:W-:Y:S01]  /*4740*/  LDGSTS.E.BYPASS.LTC128B.128 [R242+0x18080], [R8.64], !P2 ;  /* 0x1808000008f27fae */ /* 0x0003e2000d101d4e */
[C---:B------:R-:W-:Y:S02]  /*4750*/  ISETP.LT.OR P2, PT, R10.reuse, 0x1, !P4 ;  /* 0x000000010a00780c */ /* 0x040fe40006741670 */
[C---:B------:R-:W-:Y:S11]  /*4760*/  ISETP.LT.OR P4, PT, R10.reuse, 0x21, !P4 ;  /* 0x000000210a00780c */ /* 0x040ff60006781670 */
[----:B------:R1:W-:Y:S01]  /*4770*/  LDGSTS.E.BYPASS.LTC128B.128 [R242+0x1a080], [R8.64+0x80], !P2 ;  /* 0x1a08008008f27fae */ /* 0x0003e2000d101d4e */
[C---:B------:R-:W-:Y:S02]  /*4780*/  ISETP.LT.OR P2, PT, R10.reuse, 0x1, !P3 ;  /* 0x000000010a00780c */ /* 0x040fe40005f41670 */
[C---:B------:R-:W-:Y:S11]  /*4790*/  ISETP.LT.OR P3, PT, R10.reuse, 0x21, !P3 ;  /* 0x000000210a00780c */ /* 0x040ff60005f61670 */
[----:B------:R1:W-:Y:S01]  /*47a0*/  LDGSTS.E.BYPASS.LTC128B.128 [R242+0x1c080], [R8.64+0x100], !P2 ;  /* 0x1c08010008f27fae */ /* 0x0003e2000d101d4e */
[C---:B------:R-:W-:Y:S02]  /*47b0*/  ISETP.LT.OR P2, PT, R10.reuse, 0x1, !P6 ;  /* 0x000000010a00780c */ /* 0x040fe40007741670 */
[----:B------:R-:W-:Y:S11]  /*47c0*/  ISETP.LT.OR P6, PT, R10, 0x21, !P6 ;  /* 0x000000210a00780c */ /* 0x000ff600077c1670 */
[----:B------:R1:W-:Y:S02]  /*47d0*/  LDGSTS.E.BYPASS.LTC128B.128 [R242+0x1e080], [R8.64+0x180], !P2 ;  /* 0x1e08018008f27fae */ /* 0x0003e4000d101d4e */
[----:B-1----:R-:W-:Y:S04]  /*47e0*/  IADD3 R8, P2, R8, UR17, RZ ;  /* 0x0000001108087c10 */ /* 0x002fe8000ff5e0ff */
[----:B------:R-:W-:Y:S05]  /*47f0*/  IADD3.X R9, R9, UR16, RZ, P2, !PT ;  /* 0x0000001009097c10 */ /* 0x000fea00097fe4ff */
[----:B------:R4:W-:Y:S04]  /*4800*/  LDGSTS.E.BYPASS.LTC128B.128 [R242+0x19080], [R8.64], !P5 ;  /* 0x1908000008f27fae */ /* 0x0009e8000e901d4e */
[----:B------:R1:W-:Y:S04]  /*4810*/  LDGSTS.E.BYPASS.LTC128B.128 [R242+0x1b080], [R18.64], !P4 ;  /* 0x1b08000012f27fae */ /* 0x0003e8000e101d4e */
[----:B------:R1:W-:Y:S04]  /*4820*/  LDGSTS.E.BYPASS.LTC128B.128 [R242+0x1d080], [R16.64], !P3 ;  /* 0x1d08000010f27fae */ /* 0x0003e8000d901d4e */
[----:B------:R1:W-:Y:S01]  /*4830*/  LDGSTS.E.BYPASS.LTC128B.128 [R242+0x1f080], [R14.64], !P6 ;  /* 0x1f0800000ef27fae */ /* 0x0003e2000f101d4e */
[----:B----4-:R-:W-:Y:S05]  /*4840*/  @!P0 IMAD.SHL.U32 R8, R164, 0x10, RZ ;  /* 0x00000010a4088824 */ /* 0x010fea00078e00ff */
[----:B------:R1:W-:Y:S02]  /*4850*/  @!P0 LDGSTS.E.BYPASS.LTC128B.128 [R8+0x20180], [R12.64] ;  /* 0x201800000c088fae */ /* 0x0003e4000b901d4e */
.L_x_596:
        /* <DEDUP_REMOVED lines=91> */
[----:B--2---:R-:W-:Y:S01]  /*4e10*/  LOP3.LUT P4, RZ, R251, 0x1, RZ, 0xc0, !PT ;  /* 0x00000001fbff7812 */ /* 0x004fe2000788c0ff */
[----:B------:R-:W2:Y:S01]  /*4e20*/  LDL.64 R180, [R1+0x18] ;  /* 0x0000180001b47983 */ /* 0x000ea20000100a00 */
[C---:B------:R-:W-:Y:S01]  /*4e30*/  LOP3.LUT P3, RZ, R249.reuse, 0x2, RZ, 0xc0, !PT ;  /* 0x00000002f9ff7812 */ /* 0x040fe2000786c0ff */
[----:B------:R-:W-:Y:S01]  /*4e40*/  USHF.R.S32.HI UR22, URZ, 0x1f, UR21 ;  /* 0x0000001f3f167899 */ /* 0x000fe20008011415 */
[----:B------:R-:W-:Y:S01]  /*4e50*/  LOP3.LUT P5, RZ, R249, 0x8, RZ, 0xc0, !PT ;  /* 0x00000008f9ff7812 */ /* 0x000fe200078ac0ff */
[----:B----4-:R-:W4:Y:S01]  /*4e60*/  LDL.64 R226, [R1+0x8] ;  /* 0x0000080001e27983 */ /* 0x010f220000100a00 */
[----:B------:R-:W-:Y:S01]  /*4e70*/  ULDC.64 UR4, c[0x0][0x178] ;  /* 0x00005e0000047ab9 */ /* 0x000fe20000000a00 */
[----:B------:R-:W-:Y:S01]  /*4e80*/  IMAD.U32 R14, RZ, RZ, UR9 ;  /* 0x00000009ff0e7e24 */ /* 0x000fe2000f8e00ff */
[----:B------:R-:W-:Y:S01]  /*4e90*/  UIMAD UR22, UR22, UR4, URZ ;  /* 0x00000004161672a4 */ /* 0x000fe2000f8e023f */
[----:B---3--:R-:W3:Y:S01]  /*4ea0*/  LDL.64 R224, [R1] ;  /* 0x0000000001e07983 */ /* 0x008ee20000100a00 */
        /* <DEDUP_REMOVED lines=34> */
[----:B----4-:R-:W-:Y:S04]  /*50d0*/  IADD3 R6, -R226, c[0x0][0x168], -R6 ;  /* 0x00005a00e2067a10 */ /* 0x010fe80007ffe906 */
        /* <DEDUP_REMOVED lines=21> */
[----:B---3--:R-:W-:Y:S05]  /*5230*/  @!P0 IMAD.SHL.U32 R4, R224, 0x10, RZ ;  /* 0x00000010e0048824 */ /* 0x008fea00078e00ff */
[----:B------:R1:W-:Y:S02]  /*5240*/  @!P0 LDGSTS.E.BYPASS.LTC128B.128 [R4+0x20080], [R8.64] ;  /* 0x2008000008048fae */ /* 0x0003e4000b901d4e */
.L_x_597:
[----:B-12---:R-:W2:Y:S01]  /*5250*/  LDL.64 R8, [R1+0x28] ;  /* 0x0000280001087983 */ /* 0x006ea20000100a00 */
[----:B------:R-:W-:Y:S02]  /*5260*/  USHF.L.U32 UR11, UR11, 0xe, URZ ;  /* 0x0000000e0b0b7899 */ /* 0x000fe4000800063f */
[----:B------:R-:W-:Y:S01]  /*5270*/  UISETP.GE.AND UP0, UPT, UR21, UR20, UPT ;  /* 0x000000141500728c */ /* 0x000fe2000bf06270 */
[----:B----4-:R-:W4:Y:S03]  /*5280*/  LDL R6, [R1+0x30] ;  /* 0x0000300001067983 */ /* 0x010f260000100800 */
[----:B------:R-:W-:Y:S01]  /*5290*/  IMAD.U32 R5, RZ, RZ, UR11 ;  /* 0x0000000bff057e24 */ /* 0x000fe2000f8e00ff */
[----:B------:R-:W-:Y:S04]  /*52a0*/  LDSM.16.MT88.4 R224, [R0+0x5080] ;  /* 0x0050800000e0783b */ /* 0x000fe80000004200 */
[----:B------:R-:W0:Y:S01]  /*52b0*/  LDGDEPBAR ;  /* 0x00000000000079af */ /* 0x000e220000000000 */
[----:B--2---:R-:W-:Y:S01]  /*52c0*/  IADD3 R4, P1, R8, UR11, RZ ;  /* 0x0000000b08047c10 */ /* 0x004fe2000ff3e0ff */
[----:B------:R-:W-:Y:S03]  /*52d0*/  UMOV UR11, UR21 ;  /* 0x00000015000b7c82 */ /* 0x000fe60008000000 */
[----:B----4-:R-:W-:Y:S02]  /*52e0*/  LEA.HI.X.SX32 R5, R5, R6, 0x1, P1 ;  /* 0x0000000605057211 */ /* 0x010fe400008f0eff */
[C---:B-----5:R-:W-:Y:S04]  /*52f0*/  LEA R240, P1, R4.reuse, c[0x0][0x220], 0x2 ;  /* 0x0000880004f07a11 */ /* 0x060fe800078210ff */
[----:B------:R-:W-:Y:S02]  /*5300*/  LEA.HI.X R241, R4, c[0x0][0x224], R5, 0x2, P1 ;  /* 0x0000890004f17a11 */ /* 0x000fe400008f1405 */
[-C--:B------:R-:W-:Y:S01]  /*5310*/  HMMA.16816.F32.BF16 R4, R192, R16.reuse, RZ ;  /* 0x00000010c004723c */ /* 0x080fe200000418ff */
[----:B------:R-:W-:Y:S07]  /*5320*/  PLOP3.LUT P1, PT, PT, PT, UP0, 0x80, 0x0 ;  /* 0x000000000000781c */ /* 0x000fee0003f2f008 */
        /* <DEDUP_REMOVED lines=14> */
[----:B------:R-:W-:Y:S01]  /*5410*/  HMMA.16816.F32.BF16 R192, R192, R198, RZ ;  /* 0x000000c6c0c0723c */ /* 0x000fe200000418ff */
[----:B------:R-:W-:Y:S07]  /*5420*/  LDSM.16.M88.4 R196, [R239] ;  /* 0x00000000efc4783b */ /* 0x000fee0000000200 */
[-C--:B------:R-:W-:Y:S08]  /*5430*/  HMMA.16816.F32.BF16 R4, R200, R204.reuse, R4 ;  /* 0x000000ccc804723c */ /* 0x080ff00000041804 */
[C---:B------:R-:W-:Y:S08]  /*5440*/  HMMA.16816.F32.BF16 R8, R208.reuse, R204, R8 ;  /* 0x000000ccd008723c */ /* 0x040ff00000041808 */
[-C--:B------:R-:W-:Y:S08]  /*5450*/  HMMA.16816.F32.BF16 R12, R208, R206.reuse, R12 ;  /* 0x000000ced00c723c */ /* 0x080ff0000004180c */
[C---:B------:R-:W-:Y:S01]  /*5460*/  HMMA.16816.F32.BF16 R16, R200.reuse, R206, R16 ;  /* 0x000000cec810723c */ /* 0x040fe20000041810 */
[----:B------:R-:W1:Y:S07]  /*5470*/  LDSM.16.MT88.4 R204, [R0+0x1080] ;  /* 0x0010800000cc783b */ /* 0x000e6e0000004200 */
[-C--:B---3--:R-:W-:Y:S08]  /*5480*/  HMMA.16816.F32.BF16 R20, R200, R212.reuse, R20 ;  /* 0x000000d4c814723c */ /* 0x088ff00000041814 */
[C---:B------:R-:W-:Y:S08]  /*5490*/  HMMA.16816.F32.BF16 R24, R208.reuse, R212, R24 ;  /* 0x000000d4d018723c */ /* 0x040ff00000041818 */
[-C--:B------:R-:W-:Y:S08]  /*54a0*/  HMMA.16816.F32.BF16 R28, R208, R214.reuse, R28 ;  /* 0x000000d6d01c723c */ /* 0x080ff0000004181c */
[C---:B------:R-:W-:Y:S01]  /*54b0*/  HMMA.16816.F32.BF16 R32, R200.reuse, R214, R32 ;  /* 0x000000d6c820723c */ /* 0x040fe20000041820 */
[----:B------:R-:W2:Y:S07]  /*54c0*/  LDSM.16.M88.4 R212, [R239+0x1000] ;  /* 0x00100000efd4783b */ /* 0x000eae0000000200 */
[-C--:B------:R-:W-:Y:S08]  /*54d0*/  HMMA.16816.F32.BF16 R164, R200, R216.reuse, R164 ;  /* 0x000000d8c8a4723c */ /* 0x080ff000000418a4 */
[C---:B------:R-:W-:Y:S08]  /*54e0*/  HMMA.16816.F32.BF16 R168, R208.reuse, R216, R168 ;  /* 0x000000d8d0a8723c */ /* 0x040ff000000418a8 */
[-C--:B------:R-:W-:Y:S08]  /*54f0*/  HMMA.16816.F32.BF16 R172, R208, R218.reuse, R172 ;  /* 0x000000dad0ac723c */ /* 0x080ff000000418ac */
[C---:B------:R-:W-:Y:S01]  /*5500*/  HMMA.16816.F32.BF16 R176, R200.reuse, R218, R176 ;  /* 0x000000dac8b0723c */ /* 0x040fe200000418b0 */
[----:B------:R-:W3:Y:S07]  /*5510*/  LDSM.16.MT88.4 R216, [R0+0x3080] ;  /* 0x0030800000d8783b */ /* 0x000eee0000004200 */
[-C--:B------:R-:W-:Y:S08]  /*5520*/  HMMA.16816.F32.BF16 R180, R200, R220.reuse, R180 ;  /* 0x000000dcc8b4723c */ /* 0x080ff000000418b4 */
[C---:B------:R-:W-:Y:S08]  /*5530*/  HMMA.16816.F32.BF16 R184, R208.reuse, R220, R184 ;  /* 0x000000dcd0b8723c */ /* 0x040ff000000418b8 */
[-C--:B------:R-:W-:Y:S01]  /*5540*/  HMMA.16816.F32.BF16 R188, R208, R222.reuse, R188 ;  /* 0x000000ded0bc723c */ /* 0x080fe200000418bc */
[----:B------:R-:W4:Y:S07]  /*5550*/  LDSM.16.MT88.4 R208, [R0+0x7080] ;  /* 0x0070800000d0783b */ /* 0x000f2e0000004200 */
[----:B------:R-:W-:Y:S01]  /*5560*/  HMMA.16816.F32.BF16 R192, R200, R222, R192 ;  /* 0x000000dec8c0723c */ /* 0x000fe200000418c0 */
[----:B------:R-:W-:Y:S04]  /*5570*/  LDSM.16.M88.4 R200, [R238] ;  /* 0x00000000eec8783b */ /* 0x000fe80000000200 */
[----:B------:R-:W-:Y:S03]  /*5580*/  LDSM.16.MT88.4 R220, [R0+0x3880] ;  /* 0x0038800000dc783b */ /* 0x000fe60000004200 */
[-C--:B-1----:R-:W-:Y:S08]  /*5590*/  HMMA.16816.F32.BF16 R4, R196, R204.reuse, R4 ;  /* 0x000000ccc404723c */ /* 0x082ff00000041804 */
[C---:B--2---:R-:W-:Y:S08]  /*55a0*/  HMMA.16816.F32.BF16 R8, R212.reuse, R204, R8 ;  /* 0x000000ccd408723c */ /* 0x044ff00000041808 */
        /* <DEDUP_REMOVED lines=13> */
[-C--:B----4-:R-:W-:Y:S08]  /*5680*/  HMMA.16816.F32.BF16 R180, R196, R208.reuse, R180 ;  /* 0x000000d0c4b4723c */ /* 0x090ff000000418b4 */
[C---:B------:R-:W-:Y:S08]  /*5690*/  HMMA.16816.F32.BF16 R184, R212.reuse, R208, R184 ;  /* 0x000000d0d4b8723c */ /* 0x040ff000000418b8 */
[-C--:B------:R-:W-:Y:S01]  /*56a0*/  HMMA.16816.F32.BF16 R188, R212, R210.reuse, R188 ;  /* 0x000000d2d4bc723c */ /* 0x080fe200000418bc */
[----:B------:R-:W4:Y:S07]  /*56b0*/  LDSM.16.MT88.4 R212, [R0+0x7880] ;  /* 0x0078800000d4783b */ /* 0x000f2e0000004200 */
[----:B------:R-:W-:Y:S08]  /*56c0*/  HMMA.16816.F32.BF16 R192, R196, R210, R192 ;  /* 0x000000d2c4c0723c */ /* 0x000ff000000418c0 */
[-C--:B-1----:R-:W-:Y:S08]  /*56d0*/  HMMA.16816.F32.BF16 R4, R200, R204.reuse, R4 ;  /* 0x000000ccc804723c */ /* 0x082ff00000041804 */
[C---:B--2---:R-:W-:Y:S08]  /*56e0*/  HMMA.16816.F32.BF16 R8, R216.reuse, R204, R8 ;  /* 0x000000ccd808723c */ /* 0x044ff00000041808 */
[-C--:B------:R-:W-:Y:S07]  /*56f0*/  HMMA.16816.F32.BF16 R12, R216, R206.reuse, R12 ;  /* 0x000000ced80c723c */ /* 0x080fee000004180c */
[----:B------:R1:W-:Y:S01]  /*5700*/  RED.E.ADD.F32.FTZ.RN.STRONG.GPU [R240.64], R4 ;  /* 0x00000004f000798e */ /* 0x0003e2000c10e78e */
        /* <DEDUP_REMOVED lines=27> */
[-C--:B----4-:R-:W-:Y:S03]  /*58c0*/  HMMA.16816.F32.BF16 R180, R200, R212.reuse, R180 ;  /* 0x000000d4c8b4723c */ /* 0x090fe600000418b4 */
        /* <DEDUP_REMOVED lines=49> */
.L_x_595:
[----:B-1----:R-:W2:Y:S01]  /*5be0*/  LDL.LU.64 R8, [R1] ;  /* 0x0000000001087983 */ /* 0x002ea20000300a00 */
[----:B------:R-:W1:Y:S01]  /*5bf0*/  S2UR UR4, SR_CTAID.X ;  /* 0x00000000000479c3 */ /* 0x000e620000002500 */
[----:B------:R-:W-:Y:S01]  /*5c00*/  MOV R0, c[0x0][0x338] ;  /* 0x0000ce0000007a02 */ /* 0x000fe20000000f00 */
        /* <DEDUP_REMOVED lines=233> */
.L_x_599:
        /* <DEDUP_REMOVED lines=14> */
.L_x_1162:


//--------------------- .text._ZN7cutlass13device_kernelIN5flash19enable_sm80_to_sm89INS1_16FlashAttnBwdSm80INS1_25CollectiveMainloopBwdSm80ILi1ELi1EN4cute5tupleIJNS5_1CILi64EEES8_NS7_ILi256EEEEEENS_10bfloat16_tEfNS_4arch4Sm80ELb0ELb0ELb1ELb1ELb0ELb0ELb0ELb0ELi2ELi4ELi2ELi2ELb0EEENS1_21CollectiveEpilogueBwdISA_SB_SD_Li256ELb1ELb0ELi4EEENS1_19SingleTileSchedulerILb1ELb0ELb0ELi64EEEEEEEEEvNT_6ParamsE --------------------------
	.section	.text._ZN7cutlass13device_kernelIN5flash19enable_sm80_to_sm89INS1_16FlashAttnBwdSm80INS1_25CollectiveMainloopBwdSm80ILi1ELi1EN4cute5tupleIJNS5_1CILi64EEES8_NS7_ILi256EEEEEENS_10bfloat16_tEfNS_4arch4Sm80ELb0ELb0ELb1ELb1ELb0ELb0ELb0ELb0ELi2ELi4ELi2ELi2ELb0EEENS1_21CollectiveEpilogueBwdISA_SB_SD_Li256ELb1ELb0ELi4EEENS1_19SingleTileSchedulerILb1ELb0ELb0ELi64EEEEEEEEEvNT_6ParamsE,"ax",@progbits
	.sectioninfo	@"SHI_REGISTERS=255"
	.align	128
.text._ZN7cutlass13device_kernelIN5flash19enable_sm80_to_sm89INS1_16FlashAttnBwdSm80INS1_25CollectiveMainloopBwdSm80ILi1ELi1EN4cute5tupleIJNS5_1CILi64EEES8_NS7_ILi256EEEEEENS_10bfloat16_tEfNS_4arch4Sm80ELb0ELb0ELb1ELb1ELb0ELb0ELb0ELb0ELi2ELi4ELi2ELi2ELb0EEENS1_21CollectiveEpilogueBwdISA_SB_SD_Li256ELb1ELb0ELi4EEENS1_19SingleTileSchedulerILb1ELb0ELb0ELi64EEEEEEEEEvNT_6ParamsE:
        .type           _ZN7cutlass13device_kernelIN5flash19enable_sm80_to_sm89INS1_16FlashAttnBwdSm80INS1_25CollectiveMainloopBwdSm80ILi1ELi1EN4cute5tupleIJNS5_1CILi64EEES8_NS7_ILi256EEEEEENS_10bfloat16_tEfNS_4arch4Sm80ELb0ELb0ELb1ELb1ELb0ELb0ELb0ELb0ELi2ELi4ELi2ELi2ELb0EEENS1_21CollectiveEpilogueBwdISA_SB_SD_Li256ELb1ELb0ELi4EEENS1_19SingleTileSchedulerILb1ELb0ELb0ELi64EEEEEEEEEvNT_6ParamsE,@function
        .size           _ZN7cutlass13device_kernelIN5flash19enable_sm80_to_sm89INS1_16FlashAttnBwdSm80INS1_25CollectiveMainloopBwdSm80ILi1ELi1EN4cute5tupleIJNS5_1CILi64EEES8_NS7_ILi256EEEEEENS_10bfloat16_tEfNS_4arch4Sm80ELb0ELb0ELb1ELb1ELb0ELb0ELb0ELb0ELi2ELi4ELi2ELi2ELb0EEENS1_21CollectiveEpilogueBwdISA_SB_SD_Li256ELb1ELb0ELi4EEENS1_19SingleTileSchedulerILb1ELb0ELb0ELi64EEEEEEEEEvNT_6ParamsE,(.L_x_1163 - _ZN7cutlass13device_kernelIN5flash19enable_sm80_to_sm89INS1_16FlashAttnBwdSm80INS1_25CollectiveMainloopBwdSm80ILi1ELi1EN4cute5tupleIJNS5_1CILi64EEES8_NS7_ILi256EEEEEENS_10bfloat16_tEfNS_4arch4Sm80ELb0ELb0ELb1ELb1ELb0ELb0ELb0ELb0ELi2ELi4ELi2ELi2ELb0EEENS1_21CollectiveEpilogueBwdISA_SB_SD_Li256ELb1ELb0ELi4EEENS1_19SingleTileSchedulerILb1ELb0ELb0ELi64EEEEEEEEEvNT_6ParamsE)
        .other          _ZN7cutlass13device_kernelIN5flash19enable_sm80_to_sm89INS1_16FlashAttnBwdSm80INS1_25CollectiveMainloopBwdSm80ILi1ELi1EN4cute5tupleIJNS5_1CILi64EEES8_NS7_ILi256EEEEEENS_10bfloat16_tEfNS_4arch4Sm80ELb0ELb0ELb1ELb1ELb0ELb0ELb0ELb0ELi2ELi4ELi2ELi2ELb0EEENS1_21CollectiveEpilogueBwdISA_SB_SD_Li256ELb1ELb0ELi4EEENS1_19SingleTileSchedulerILb1ELb0ELb0ELi64EEEEEEEEEvNT_6ParamsE,@"STO_CUDA_ENTRY STV_DEFAULT"
_ZN7cutlass13device_kernelIN5flash19enable_sm80_to_sm89INS1_16FlashAttnBwdSm80INS1_25CollectiveMainloopBwdSm80ILi1ELi1EN4cute5tupleIJNS5_1CILi64EEES8_NS7_ILi256EEEEEENS_10bfloat16_tEfNS_4arch4Sm80ELb0ELb0ELb1ELb1ELb0ELb0ELb0ELb0ELi2ELi4ELi2ELi2ELb0EEENS1_21CollectiveEpilogueBwdISA_SB_SD_Li256ELb1ELb0ELi4EEENS1_19SingleTileSchedulerILb1ELb0ELb0ELi64EEEEEEEEEvNT_6ParamsE:
        /* <DEDUP_REMOVED lines=18> */
.L_x_601:
        /* <DEDUP_REMOVED lines=8> */
.L_x_603:
[----:B------:R-:W-:Y:S02]  /*01a0*/  MOV R0, c[0x0][0x3a4] ;  /* 0x0000e90000007a02 */ /* 0x000fe40000000f00 */
.L_x_602:
[----:B-1----:R-:W-:-:S05]  /*01b0*/  IMAD.SHL.U32 R2, R103, 0x40, RZ ;  /* 0x0000004067027824 */ /* 0x002fca00078e00ff */
[----:B-----5:R-:W-:-:S04]  /*01c0*/  ISETP.GE.AND P0, PT, R2, R0, PT ;  /* 0x000000000200720c */ /* 0x020fc80003f06270 */
[----:B------:R-:W-:-:S05]  /*01d0*/  SEL R0, R5, 0xffffffff, !P0 ;  /* 0xffffffff05007807 */ /* 0x000fca0004000000 */
[----:B------:R1:W-:Y:S01]  /*01e0*/  STL [R1+0x30], R0 ;  /* 0x0000300001007387 */ /* 0x0003e20000100800 */
[----:B------:R-:W-:Y:S05]  /*01f0*/  BRA `(.L_x_604) ;  /* 0x0000012000007947 */ /* 0x000fea0003800000 */
.L_x_600:
[----:B---34-:R-:W-:-:S04]  /*0200*/  ISETP.NE.U32.AND P0, PT, RZ, c[0x0][0x3c0], PT ;  /* 0x0000f000ff007a0c */ /* 0x018fc80003f05070 */
[----:B------:R-:W-:-:S13]  /*0210*/  ISETP.NE.AND.EX P0, PT, RZ, c[0x0][0x3c4], PT, P0 ;  /* 0x0000f100ff007a0c */ /* 0x000fda0003f05300 */
[----:B------:R-:W-:Y:S05]  /*0220*/  @!P0 BRA `(.L_x_605) ;  /* 0x0000002000008947 */ /* 0x000fea0003800000 */
[----:B------:R1:W5:Y:S01]  /*0230*/  LDG.E R0, [R2.64] ;  /* 0x0000000a02007981 */ /* 0x000362000c1e1900 */
[----:B------:R-:W-:Y:S05]  /*0240*/  BRA `(.L_x_606) ;  /* 0x0000009000007947 */ /* 0x000fea0003800000 */
.L_x_605:
        /* <DEDUP_REMOVED lines=8> */
.L_x_607:
[----:B------:R-:W-:Y:S02]  /*02d0*/  MOV R0, c[0x0][0x3a4] ;  /* 0x0000e90000007a02 */ /* 0x000fe40000000f00 */
.L_x_606:
[----:B-1----:R-:W-:-:S05]  /*02e0*/  IMAD.SHL.U32 R2, R103, 0x40, RZ ;  /* 0x0000004067027824 */ /* 0x002fca00078e00ff */
[----:B-----5:R-:W-:-:S04]  /*02f0*/  ISETP.GE.AND P0, PT, R2, R0, PT ;  /* 0x000000000200720c */ /* 0x020fc80003f06270 */
[----:B------:R-:W-:-:S05]  /*0300*/  SEL R0, R5, 0xffffffff, !P0 ;  /* 0xffffffff05007807 */ /* 0x000fca0004000000 */
[----:B------:R1:W-:Y:S04]  /*0310*/  STL [R1+0x30], R0 ;  /* 0x0000300001007387 */ /* 0x0003e80000100800 */
.L_x_604:
        /* <DEDUP_REMOVED lines=8> */
[----:B------:R-:W-:-:S09]  /*03a0*/  ISETP.NE.U32.AND P3, PT, RZ, c[0x0][0x2d0], PT ;  /* 0x0000b400ff007a0c */ /* 0x000fd20003f65070 */
[----:B------:R-:W-:Y:S02]  /*03b0*/  @P0 IMAD.WIDE R2, R107, R8, c[0x0][0x2d8] ;  /* 0x0000b6006b020625 */ /* 0x000fe400078e0208 */
[----:B-1----:R-:W2:Y:S01]  /*03c0*/  @P2 LDG.E R0, [R6.64] ;  /* 0x0000000a06002981 */ /* 0x002ea2000c1e1900 */
[----:B------:R-:W-:-:S03]  /*03d0*/  ISETP.NE.AND.EX P3, PT, RZ, c[0x0][0x2d4], PT, P3 ;  /* 0x0000b500ff007a0c */ /* 0x000fc60003f65330 */
[----:B------:R-:W3:Y:S01]  /*03e0*/  @P0 LDG.E R2, [R2.64] ;  /* 0x0000000a02020981 */ /* 0x000ee2000c1e1900 */
[----:B------:R-:W-:Y:S02]  /*03f0*/  IMAD.MOV.U32 R19, RZ, RZ, RZ ;  /* 0x000000ffff137224 */ /* 0x000fe400078e00ff */
[----:B------:R-:W-:Y:S02]  /*0400*/  IMAD.MOV.U32 R14, RZ, RZ, RZ ;  /* 0x000000ffff0e7224 */ /* 0x000fe400078e00ff */
[----:B------:R-:W-:Y:S02]  /*0410*/  IMAD.WIDE R4, R107, R8, c[0x0][0x2d0] ;  /* 0x0000b4006b047625 */ /* 0x000fe400078e0208 */
[----:B------:R1:W5:Y:S04]  /*0420*/  @P2 LDG.E R19, [R6.64] ;  /* 0x0000000a06132981 */ /* 0x000368000c1e1900 */
[----:B------:R1:W5:Y:S01]  /*0430*/  @P3 LDG.E R14, [R4.64] ;  /* 0x0000000a040e3981 */ /* 0x000362000c1e1900 */
[----:B------:R-:W-:Y:S01]  /*0440*/  ULDC UR9, c[0x0][0x168] ;  /* 0x00005a0000097ab9 */ /* 0x000fe20000000800 */
[----:B------:R-:W-:-:S02]  /*0450*/  IMAD.MOV.U32 R24, RZ, RZ, RZ ;  /* 0x000000ffff187224 */ /* 0x000fc400078e00ff */
[----:B------:R-:W-:Y:S02]  /*0460*/  IMAD.MOV.U32 R13, RZ, RZ, c[0x0][0x198] ;  /* 0x00006600ff0d7624 */ /* 0x000fe400078e00ff */
[----:B--2---:R-:W-:Y:S01]  /*0470*/  @P2 IMAD R0, R107, 0x40, R0 ;  /* 0x000000406b002824 */ /* 0x004fe200078e0200 */
[----:B---3--:R2:W3:Y:S04]  /*0480*/  @P0 R2UR UR9, R2 ;  /* 0x00000000020903c2 */ /* 0x0084e800000e0000 */
[----:B--2---:R-:W-:-:S04]  /*0490*/  @P2 SHF.R.S32.HI R2, RZ, 0x1f, R0 ;  /* 0x0000001fff022819 */ /* 0x004fc80000011400 */
[----:B------:R-:W-:-:S04]  /*04a0*/  @P2 LEA.HI R0, R2, R0, RZ, 0x6 ;  /* 0x0000000002002211 */ /* 0x000fc800078f30ff */
[----:B------:R-:W-:Y:S01]  /*04b0*/  @P2 LOP3.LUT R24, R0, 0xffffffc0, RZ, 0xc0, !PT ;  /* 0xffffffc000182812 */ /* 0x000fe200078ec0ff */
[----:B---3--:R-:W-:Y:S05]  /*04c0*/  @P0 BRA `(.L_x_608) ;  /* 0x0000006000000947 */ /* 0x008fea0003800000 */
[----:B-1----:R-:W-:Y:S05]  /*04d0*/  @!P2 BRA `(.L_x_608) ;  /* 0x000000500000a947 */ /* 0x002fea0003800000 */
[----:B------:R-:W2:Y:S04]  /*04e0*/  LDG.E R2, [R6.64] ;  /* 0x0000000a06027981 */ /* 0x000ea8000c1e1900 */
[----:B------:R-:W3:Y:S01]  /*04f0*/  LDG.E R0, [R6.64+0x4] ;  /* 0x0000040a06007981 */ /* 0x000ee2000c1e1900 */
[----:B--2---:R-:W1:Y:S08]  /*0500*/  R2UR UR9, R2 ;  /* 0x00000000020973c2 */ /* 0x004e7000000e0000 */
[----:B---3--:R-:W1:Y:S02]  /*0510*/  R2UR UR4, R0 ;  /* 0x00000000000473c2 */ /* 0x008e6400000e0000 */
[----:B-1----:R-:W-:-:S06]  /*0520*/  UIADD3 UR9, -UR9, UR4, URZ ;  /* 0x0000000409097290 */ /* 0x002fcc000fffe13f */
.L_x_608:
[----:B-1----:R-:W-:-:S04]  /*0530*/  ISETP.NE.U32.AND P0, PT, RZ, c[0x0][0x2e0], PT ;  /* 0x0000b800ff007a0c */ /* 0x002fc80003f05070 */
[----:B------:R-:W-:-:S13]  /*0540*/  ISETP.NE.AND.EX P0, PT, RZ, c[0x0][0x2e4], PT, P0 ;  /* 0x0000b900ff007a0c */ /* 0x000fda0003f05300 */
[----:B------:R-:W-:Y:S05]  /*0550*/  @!P0 BRA `(.L_x_609) ;  /* 0x0000003000008947 */ /* 0x000fea0003800000 */
[----:B------:R-:W-:-:S05]  /*0560*/  IMAD.WIDE R2, R107, R8, c[0x0][0x2e0] ;  /* 0x0000b8006b027625 */ /* 0x000fca00078e0208 */
[----:B------:R1:W5:Y:S01]  /*0570*/  LDG.E R13, [R2.64] ;  /* 0x0000000a020d7981 */ /* 0x000362000c1e1900 */
[----:B------:R-:W-:Y:S05]  /*0580*/  BRA `(.L_x_610) ;  /* 0x0000004000007947 */ /* 0x000fea0003800000 */
.L_x_609:
[----:B------:R-:W-:Y:S05]  /*0590*/  @!P3 BRA `(.L_x_610) ;  /* 0x000000300000b947 */ /* 0x000fea0003800000 */
[----:B------:R-:W2:Y:S04]  /*05a0*/  LDG.E R0, [R4.64] ;  /* 0x0000000a04007981 */ /* 0x000ea8000c1e1900 */
[----:B------:R-:W2:Y:S02]  /*05b0*/  LDG.E R2, [R4.64+0x4] ;  /* 0x0000040a04027981 */ /* 0x000ea4000c1e1900 */
[----:B--2---:R-:W-:Y:S02]  /*05c0*/  IADD3 R13, -R0, R2, RZ ;  /* 0x00000002000d7210 */ /* 0x004fe40007ffe1ff */
.L_x_610:
[----:B------:R-:W-:Y:S01]  /*05d0*/  UISETP.GE.AND UP0, UPT, UR9, 0x1, UPT ;  /* 0x000000010900788c */ /* 0x000fe2000bf06270 */
[----:B------:R-:W-:Y:S01]  /*05e0*/  PLOP3.LUT P0, PT, PT, PT, PT, 0x80, 0x0 ;  /* 0x000000000000781c */ /* 0x000fe20003f0f070 */
[----:B------:R-:W-:Y:S01]  /*05f0*/  CS2R R10, SRZ ;  /* 0x00000000000a7805 */ /* 0x000fe2000001ff00 */
[----:B------:R-:W-:Y:S01]  /*0600*/  IMAD.MOV.U32 R158, RZ, RZ, RZ ;  /* 0x000000ffff9e7224 */ /* 0x000fe200078e00ff */
[----:B------:R-:W-:Y:S01]  /*0610*/  CS2R R162, SRZ ;  /* 0x0000000000a27805 */ /* 0x000fe2000001ff00 */
[----:B------:R-:W-:Y:S01]  /*0620*/  IMAD.MOV.U32 R156, RZ, RZ, RZ ;  /* 0x000000ffff9c7224 */ /* 0x000fe200078e00ff */
[----:B------:R-:W-:Y:S01]  /*0630*/  PLOP3.LUT P1, PT, PT, PT, UP0, 0x80, 0x0 ;  /* 0x000000000000781c */ /* 0x000fe20003f2f008 */
[----:B------:R-:W-:Y:S01]  /*0640*/  CS2R R160, SRZ ;  /* 0x0000000000a07805 */ /* 0x000fe2000001ff00 */
[----:B------:R-:W-:Y:S01]  /*0650*/  MOV R12, RZ ;  /* 0x000000ff000c7202 */ /* 0x000fe20000000f00 */
[----:B------:R-:W-:Y:S01]  /*0660*/  IMAD.MOV.U32 R154, RZ, RZ, RZ ;  /* 0x000000ffff9a7224 */ /* 0x000fe200078e00ff */
[----:B------:R-:W-:Y:S01]  /*0670*/  CS2R R152, SRZ ;  /* 0x0000000000987805 */ /* 0x000fe2000001ff00 */
        /* <DEDUP_REMOVED lines=13> */
[----:B------:R-:W-:Y:S01]  /*0750*/  MOV R18, RZ ;  /* 0x000000ff00127202 */ /* 0x000fe20000000f00 */
[----:B------:R-:W-:Y:S01]  /*0760*/  IMAD.MOV.U32 R132, RZ, RZ, RZ ;  /* 0x000000ffff847224 */ /* 0x000fe200078e00ff */
[----:B------:R-:W-:Y:S01]  /*0770*/  CS2R R126, SRZ ;  /* 0x00000000007e7805 */ /* 0x000fe2000001ff00 */
[----:B------:R-:W-:Y:S01]  /*0780*/  CS2R R20, SRZ ;  /* 0x0000000000147805 */ /* 0x000fe2000001ff00 */
[----:B------:R-:W-:Y:S01]  /*0790*/  MOV R124, RZ ;  /* 0x000000ff007c7202 */ /* 0x000fe20000000f00 */
[----:B------:R-:W-:Y:S01]  /*07a0*/  IMAD.MOV.U32 R130, RZ, RZ, RZ ;  /* 0x000000ffff827224 */ /* 0x000fe200078e00ff */
        /* <DEDUP_REMOVED lines=55> */
[----:B-1----:R-:W-:Y:S01]  /*0b20*/  IMAD.SHL.U32 R3, R105, 0x4, RZ ;  /* 0x0000000469037824 */ /* 0x002fe200078e00ff */
[----:B------:R-:W-:Y:S01]  /*0b30*/  SHF.R.S32.HI R30, RZ, 0x1f, R101 ;  /* 0x0000001fff1e7819 */ /* 0x000fe20000011465 */
[----:B-----5:R-:W-:Y:S01]  /*0b40*/  IMAD R27, R103, -0x40, R13 ;  /* 0xffffffc0671b7824 */ /* 0x020fe200078e020d */
[----:B------:R-:W-:Y:S01]  /*0b50*/  ISETP.NE.AND P1, PT, R0, 0x1, PT ;  /* 0x000000010000780c */ /* 0x000fe20003f25270 */
[----:B------:R-:W-:Y:S01]  /*0b60*/  ULDC.64 UR4, c[0x0][0x178] ;  /* 0x00005e0000047ab9 */ /* 0x000fe20000000a00 */
[----:B------:R-:W-:Y:S01]  /*0b70*/  SHF.R.S32.HI R0, RZ, 0x1f, R24 ;  /* 0x0000001fff007819 */ /* 0x000fe20000011418 */
[C---:B------:R-:W-:Y:S01]  /*0b80*/  IMAD R10, R30.reuse, c[0x0][0x288], RZ ;  /* 0x0000a2001e0a7a24 */ /* 0x040fe200078e02ff */
[----:B------:R-:W-:Y:S01]  /*0b90*/  IADD3 R2, P0, R3, R24, RZ ;  /* 0x0000001803027210 */ /* 0x000fe20007f1e0ff */
[----:B------:R-:W-:Y:S01]  /*0ba0*/  IMAD R9, R30, c[0x0][0x270], RZ ;  /* 0x00009c001e097a24 */ /* 0x000fe200078e02ff */
[----:B------:R-:W-:Y:S01]  /*0bb0*/  LEA.HI R4, R28, R105, RZ, 0x3 ;  /* 0x000000691c047211 */ /* 0x000fe200078f18ff */
[----:B------:R-:W-:Y:S01]  /*0bc0*/  IMAD R10, R101, c[0x0][0x28c], R10 ;  /* 0x0000a300650a7a24 */ /* 0x000fe200078e020a */
[----:B------:R-:W-:Y:S01]  /*0bd0*/  LEA.HI.X.SX32 R3, R3, R0, 0x1, P0 ;  /* 0x0000000003037211 */ /* 0x000fe200000f0eff */
[----:B------:R-:W-:Y:S01]  /*0be0*/  IMAD.MOV.U32 R0, RZ, RZ, R101 ;  /* 0x000000ffff007224 */ /* 0x000fe200078e0065 */
[----:B------:R-:W-:Y:S01]  /*0bf0*/  SHF.R.S32.HI R251, RZ, 0x3, R4 ;  /* 0x00000003fffb7819 */ /* 0x000fe20000011404 */
[C---:B------:R-:W-:Y:S01]  /*0c00*/  IMAD R9, R101.reuse, c[0x0][0x274], R9 ;  /* 0x00009d0065097a24 */ /* 0x040fe200078e0209 */
[----:B------:R-:W-:Y:S01]  /*0c10*/  LOP3.LUT R8, R4, 0xfffffff8, RZ, 0xc0, !PT ;  /* 0xfffffff804087812 */ /* 0x000fe200078ec0ff */
[----:B------:R-:W-:Y:S01]  /*0c20*/  @P1 IMAD.HI.U32 R5, R101, c[0x0][0x24c], RZ ;  /* 0x0000930065051a27 */ /* 0x000fe200078e00ff */
[----:B------:R-:W-:Y:S01]  /*0c30*/  SHF.R.S32.HI R12, RZ, 0x1f, R251 ;  /* 0x0000001fff0c7819 */ /* 0x000fe200000114fb */
[----:B------:R-:W-:Y:S01]  /*0c40*/  USHF.L.U32 UR7, UR4, 0x6, URZ ;  /* 0x0000000604077899 */ /* 0x000fe2000800063f */
[----:B------:R-:W-:Y:S01]  /*0c50*/  SEL R26, R107, RZ, !P2 ;  /* 0x000000ff6b1a7207 */ /* 0x000fe20005000000 */
[----:B------:R-:W-:Y:S01]  /*0c60*/  IMAD.WIDE.U32 R6, R101, c[0x0][0x270], R2 ;  /* 0x00009c0065067a25 */ /* 0x000fe200078e0002 */
[----:B------:R-:W-:Y:S01]  /*0c70*/  @P1 SHF.R.U32.HI R0, RZ, c[0x0][0x250], R5 ;  /* 0x00009400ff001a19 */ /* 0x000fe20000011605 */
[----:B------:R-:W-:Y:S01]  /*0c80*/  UMOV UR14, 0x6 ;  /* 0x00000006000e7882 */ /* 0x000fe20000000000 */
[----:B------:R-:W-:Y:S01]  /*0c90*/  IADD3 R18, P1, R251, R19, RZ ;  /* 0x00000013fb127210 */ /* 0x000fe20007f3e0ff */
[----:B------:R-:W-:Y:S01]  /*0ca0*/  IMAD.WIDE.U32 R4, R101, c[0x0][0x288], R2 ;  /* 0x0000a20065047a25 */ /* 0x000fe200078e0002 */
[----:B------:R-:W-:Y:S01]  /*0cb0*/  IADD3 R2, P0, R251, R14, RZ ;  /* 0x0000000efb027210 */ /* 0x000fe20007f1e0ff */
[----:B------:R-:W-:Y:S01]  /*0cc0*/  USHF.L.U64.HI UR6, UR4, UR14, UR5 ;  /* 0x0000000e04067299 */ /* 0x000fe20008010205 */
[-C--:B------:R-:W-:Y:S01]  /*0cd0*/  LEA.HI.X.SX32 R19, R19, R12.reuse, 0x1, P1 ;  /* 0x0000000c13137211 */ /* 0x080fe200008f0eff */
[----:B------:R-:W-:Y:S01]  /*0ce0*/  IMAD.IADD R23, R105, 0x1, -R8 ;  /* 0x0000000169177824 */ /* 0x000fe200078e0a08 */
[----:B------:R-:W-:Y:S01]  /*0cf0*/  LEA.HI.X.SX32 R3, R14, R12, 0x1, P0 ;  /* 0x0000000c0e037211 */ /* 0x000fe200000f0eff */
[----:B------:R-:W-:Y:S01]  /*0d00*/  IMAD.MOV.U32 R8, RZ, RZ, R6 ;  /* 0x000000ffff087224 */ /* 0x000fe200078e0006 */
[----:B------:R-:W-:Y:S01]  /*0d10*/  SHF.R.S32.HI R12, RZ, 0x1f, R0 ;  /* 0x0000001fff0c7819 */ /* 0x000fe20000011400 */
[----:B------:R-:W-:Y:S01]  /*0d20*/  IMAD.SHL.U32 R14, R23, 0x8, RZ ;  /* 0x00000008170e7824 */ /* 0x000fe200078e00ff */
[----:B------:R-:W-:Y:S01]  /*0d30*/  LOP3.LUT R243, R243, 0xffffff7f, RZ, 0xc0, !PT ;  /* 0xffffff7ff3f37812 */ /* 0x000fe200078ec0ff */
[----:B------:R-:W-:Y:S01]  /*0d40*/  IMAD.SHL.U32 R6, R251, 0x40, RZ ;  /* 0x00000040fb067824 */ /* 0x000fe200078e00ff */
[----:B------:R-:W-:Y:S01]  /*0d50*/  ULDC.64 UR4, c[0x0][0x208] ;  /* 0x0000820000047ab9 */ /* 0x000fe20000000a00 */
[----:B------:R-:W-:Y:S01]  /*0d60*/  IMAD.IADD R11, R5, 0x1, R10 ;  /* 0x00000001050b7824 */ /* 0x000fe200078e020a */
[----:B------:R-:W-:Y:S01]  /*0d70*/  SHF.R.S32.HI R15, RZ, 0x1f, R14 ;  /* 0x0000001fff0f7819 */ /* 0x000fe2000001140e */
[----:B------:R-:W-:Y:S01]  /*0d80*/  IMAD.MOV.U32 R10, RZ, RZ, R4 ;  /* 0x000000ffff0a7224 */ /* 0x000fe200078e0004 */
[----:B------:R-:W-:Y:S01]  /*0d90*/  LOP3.LUT R6, R6, 0x1c0, RZ, 0xc0, !PT ;  /* 0x000001c006067812 */ /* 0x000fe200078ec0ff */
[----:B------:R-:W-:Y:S01]  /*0da0*/  IMAD R4, R12, c[0x0][0x1e0], RZ ;  /* 0x000078000c047a24 */ /* 0x000fe200078e02ff */
[----:B------:R-:W-:Y:S01]  /*0db0*/  IADD3 R29, R14, 0xc0, RZ ;  /* 0x000000c00e1d7810 */ /* 0x000fe20007ffe0ff */
[----:B------:R-:W-:Y:S01]  /*0dc0*/  IMAD.IADD R9, R7, 0x1, R9 ;  /* 0x0000000107097824 */ /* 0x000fe200078e0209 */
[----:B------:R-:W-:Y:S01]  /*0dd0*/  LOP3.LUT R17, R6, 0x38, R14, 0xf8, !PT ;  /* 0x0000003806117812 */ /* 0x000fe200078ef80e */
[C---:B------:R-:W-:Y:S01]  /*0de0*/  IMAD R13, R0.reuse, c[0x0][0x1e4], R4 ;  /* 0x00007900000d7a24 */ /* 0x040fe200078e0204 */
[----:B------:R-:W-:Y:S01]  /*0df0*/  SHF.R.U32.HI R16, RZ, 0x3, R6 ;  /* 0x00000003ff107819 */ /* 0x000fe20000011606 */
[----:B------:R-:W-:Y:S01]  /*0e00*/  IMAD.WIDE.U32 R4, R0, c[0x0][0x1e0], R14 ;  /* 0x0000780000047a25 */ /* 0x000fe200078e000e */
[----:B------:R-:W-:Y:S01]  /*0e10*/  USHF.L.U32 UR8, UR4, 0x6, URZ ;  /* 0x0000000604087899 */ /* 0x000fe2000800063f */
[----:B------:R-:W-:Y:S01]  /*0e20*/  CS2R R162, SRZ ;  /* 0x0000000000a27805 */ /* 0x000fe2000001ff00 */
[----:B------:R-:W-:Y:S01]  /*0e30*/  LOP3.LUT R25, R17, R16, RZ, 0x3c, !PT ;  /* 0x0000001011197212 */ /* 0x000fe200078e3cff */
[----:B------:R-:W-:Y:S01]  /*0e40*/  IMAD.WIDE R6, R103, 0x40, R2 ;  /* 0x0000004067067825 */ /* 0x000fe200078e0202 */
[----:B------:R-:W-:Y:S01]  /*0e50*/  USHF.L.U64.HI UR14, UR4, UR14, UR5 ;  /* 0x0000000e040e7299 */ /* 0x000fe20008010205 */
[----:B------:R-:W-:Y:S01]  /*0e60*/  CS2R R160, SRZ ;  /* 0x0000000000a07805 */ /* 0x000fe2000001ff00 */
[----:B------:R-:W-:Y:S01]  /*0e70*/  UIADD3 UR5, UR9, 0x3f, URZ ;  /* 0x0000003f09057890 */ /* 0x000fe2000fffe03f */
[----:B------:R-:W-:Y:S01]  /*0e80*/  IMAD R2, R12, c[0x0][0x1b0], RZ ;  /* 0x00006c000c027a24 */ /* 0x000fe200078e02ff */
[----:B------:R-:W-:Y:S01]  /*0e90*/  SHF.R.S32.HI R12, RZ, 0x1f, R107 ;  /* 0x0000001fff0c7819 */ /* 0x000fe2000001146b */
[----:B------:R-:W-:Y:S01]  /*0ea0*/  IMAD.IADD R5, R5, 0x1, R13 ;  /* 0x0000000105057824 */ /* 0x000fe200078e020d */
[----:B------:R-:W-:Y:S01]  /*0eb0*/  USHF.R.S32.HI UR4, URZ, 0x1f, UR5 ;  /* 0x0000001f3f047899 */ /* 0x000fe20008011405 */
[----:B------:R-:W-:Y:S01]  /*0ec0*/  IMAD R13, R0, c[0x0][0x1b4], R2 ;  /* 0x00006d00000d7a24 */ /* 0x000fe200078e0202 */
[----:B------:R-:W-:Y:S01]  /*0ed0*/  SEL R21, R12, RZ, !P2 ;  /* 0x000000ff0c157207 */ /* 0x000fe20005000000 */
[----:B------:R-:W-:Y:S01]  /*0ee0*/  IMAD.WIDE.U32 R2, R0, c[0x0][0x1b0], R14 ;  /* 0x00006c0000027a25 */ /* 0x000fe200078e000e */
[----:B------:R-:W-:Y:S01]  /*0ef0*/  SEL R0, R12, RZ, !P3 ;  /* 0x000000ff0c007207 */ /* 0x000fe20005800000 */
[----:B------:R-:W-:Y:S01]  /*0f00*/  ULEA.HI UR4, UR4, UR5, URZ, 0x6 ;  /* 0x0000000504047291 */ /* 0x000fe2000f8f303f */
[----:B------:R-:W-:Y:S01]  /*0f10*/  SEL R12, R107, RZ, !P3 ;  /* 0x000000ff6b0c7207 */ /* 0x000fe20005800000 */
[----:B------:R-:W-:Y:S01]  /*0f20*/  IMAD.IADD R3, R3, 0x1, R13 ;  /* 0x0000000103037824 */ /* 0x000fe200078e020d */
[----:B------:R-:W-:Y:S01]  /*0f30*/  ISETP.GE.AND P3, PT, R14, c[0x0][0x1cc], PT ;  /* 0x000073000e007a0c */ /* 0x000fe20003f66270 */
[C---:B------:R-:W-:Y:S01]  /*0f40*/  IMAD R13, R0.reuse, c[0x0][0x1e8], RZ ;  /* 0x00007a00000d7a24 */ /* 0x040fe200078e02ff */
[----:B------:R-:W-:Y:S01]  /*0f50*/  CS2R R158, SRZ ;  /* 0x00000000009e7805 */ /* 0x000fe2000001ff00 */
[----:B------:R-:W-:Y:S01]  /*0f60*/  IMAD R0, R0, c[0x0][0x1b8], RZ ;  /* 0x00006e0000007a24 */ /* 0x000fe200078e02ff */
[----:B------:R-:W-:Y:S01]  /*0f70*/  CS2R R156, SRZ ;  /* 0x00000000009c7805 */ /* 0x000fe2000001ff00 */
[----:B------:R-:W-:Y:S01]  /*0f80*/  IMAD R16, R21, c[0x0][0x278], RZ ;  /* 0x00009e0015107a24 */ /* 0x000fe200078e02ff */
[----:B------:R-:W-:Y:S01]  /*0f90*/  CS2R R154, SRZ ;  /* 0x00000000009a7805 */ /* 0x000fe2000001ff00 */
[----:B------:R-:W-:Y:S01]  /*0fa0*/  IMAD R20, R12, c[0x0][0x1bc], R0 ;  /* 0x00006f000c147a24 */ /* 0x000fe200078e0200 */
[----:B------:R-:W-:Y:S01]  /*0fb0*/  CS2R R152, SRZ ;  /* 0x0000000000987805 */ /* 0x000fe2000001ff00 */
[C---:B------:R-:W-:Y:S01]  /*0fc0*/  IMAD R0, R19.reuse, c[0x0][0x208], RZ ;  /* 0x0000820013007a24 */ /* 0x040fe200078e02ff */
[----:B------:R-:W-:Y:S01]  /*0fd0*/  CS2R R150, SRZ ;  /* 0x0000000000967805 */ /* 0x000fe2000001ff00 */
[C---:B------:R-:W-:Y:S01]  /*0fe0*/  IMAD R17, R26.reuse, c[0x0][0x27c], R16 ;  /* 0x00009f001a117a24 */ /* 0x040fe200078e0210 */
[----:B------:R-:W-:Y:S01]  /*0ff0*/  CS2R R148, SRZ ;  /* 0x0000000000947805 */ /* 0x000fe2000001ff00 */
[----:B------:R-:W-:Y:S01]  /*1000*/  IMAD.WIDE.U32 R8, R26, c[0x0][0x278], R8 ;  /* 0x00009e001a087a25 */ /* 0x000fe200078e0008 */
[----:B------:R-:W-:Y:S01]  /*1010*/  CS2R R146, SRZ ;  /* 0x0000000000927805 */ /* 0x000fe2000001ff00 */
[----:B------:R-:W-:Y:S01]  /*1020*/  CS2R R144, SRZ ;  /* 0x0000000000907805 */ /* 0x000fe2000001ff00 */
[----:B------:R-:W-:Y:S01]  /*1030*/  CS2R R142, SRZ ;  /* 0x00000000008e7805 */ /* 0x000fe2000001ff00 */
[----:B------:R-:W-:Y:S01]  /*1040*/  IMAD R16, R12, c[0x0][0x1ec], R13 ;  /* 0x00007b000c107a24 */ /* 0x000fe200078e020d */
[----:B------:R-:W-:Y:S01]  /*1050*/  LEA R36, P0, R8, c[0x0][0x258], 0x2 ;  /* 0x0000960008247a11 */ /* 0x000fe200078010ff */
[----:B------:R-:W-:Y:S01]  /*1060*/  IMAD R13, R19, c[0x0][0x178], RZ ;  /* 0x00005e00130d7a24 */ /* 0x000fe200078e02ff */
[----:B------:R-:W-:Y:S01]  /*1070*/  CS2R R140, SRZ ;  /* 0x00000000008c7805 */ /* 0x000fe2000001ff00 */
[----:B------:R-:W-:Y:S01]  /*1080*/  IMAD.WIDE.U32 R4, R12, c[0x0][0x1e8], R4 ;  /* 0x00007a000c047a25 */ /* 0x000fe200078e0004 */
[----:B------:R-:W-:Y:S01]  /*1090*/  CS2R R138, SRZ ;  /* 0x00000000008a7805 */ /* 0x000fe2000001ff00 */
[----:B------:R-:W-:Y:S01]  /*10a0*/  CS2R R136, SRZ ;  /* 0x0000000000887805 */ /* 0x000fe2000001ff00 */
[----:B------:R-:W-:Y:S01]  /*10b0*/  CS2R R134, SRZ ;  /* 0x0000000000867805 */ /* 0x000fe2000001ff00 */
[----:B------:R-:W-:Y:S01]  /*10c0*/  IMAD R22, R18, c[0x0][0x20c], R0 ;  /* 0x0000830012167a24 */ /* 0x000fe200078e0200 */
[----:B------:R-:W-:Y:S01]  /*10d0*/  CS2R R132, SRZ ;  /* 0x0000000000847805 */ /* 0x000fe2000001ff00 */
[----:B------:R-:W-:Y:S01]  /*10e0*/  IMAD.IADD R0, R9, 0x1, R17 ;  /* 0x0000000109007824 */ /* 0x000fe200078e0211 */
[----:B------:R-:W-:Y:S01]  /*10f0*/  CS2R R130, SRZ ;  /* 0x0000000000827805 */ /* 0x000fe2000001ff00 */
[----:B------:R-:W-:Y:S01]  /*1100*/  IMAD.WIDE.U32 R2, R12, c[0x0][0x1b8], R2 ;  /* 0x00006e000c027a25 */ /* 0x000fe200078e0002 */
[----:B------:R-:W-:Y:S01]  /*1110*/  CS2R R128, SRZ ;  /* 0x0000000000807805 */ /* 0x000fe2000001ff00 */
[----:B------:R-:W-:Y:S01]  /*1120*/  CS2R R126, SRZ ;  /* 0x00000000007e7805 */ /* 0x000fe2000001ff00 */
[----:B------:R-:W-:Y:S01]  /*1130*/  LEA.HI.X R37, R8, c[0x0][0x25c], R0, 0x2, P0 ;  /* 0x0000970008257a11 */ /* 0x000fe200000f1400 */
[C---:B------:R-:W-:Y:S01]  /*1140*/  IMAD R19, R18.reuse, c[0x0][0x17c], R13 ;  /* 0x00005f0012137a24 */ /* 0x040fe200078e020d */
[----:B------:R-:W-:Y:S01]  /*1150*/  CS2R R124, SRZ ;  /* 0x00000000007c7805 */ /* 0x000fe2000001ff00 */
[----:B------:R-:W-:Y:S01]  /*1160*/  IMAD.IADD R5, R5, 0x1, R16 ;  /* 0x0000000105057824 */ /* 0x000fe200078e0210 */
[----:B------:R-:W-:Y:S01]  /*1170*/  CS2R R122, SRZ ;  /* 0x00000000007a7805 */ /* 0x000fe2000001ff00 */
[C-C-:B------:R-:W-:Y:S01]  /*1180*/  IMAD.WIDE.U32 R12, R18.reuse, c[0x0][0x178], R14.reuse ;  /* 0x00005e00120c7a25 */ /* 0x140fe200078e000e */
[----:B------:R-:W-:Y:S01]  /*1190*/  STL.64 [R1+0x20], R36 ;  /* 0x0000202401007387 */ /* 0x000fe20000100a00 */
[----:B------:R-:W-:Y:S01]  /*11a0*/  CS2R R120, SRZ ;  /* 0x0000000000787805 */ /* 0x000fe2000001ff00 */
[----:B------:R-:W-:Y:S01]  /*11b0*/  CS2R R118, SRZ ;  /* 0x0000000000767805 */ /* 0x000fe2000001ff00 */
[----:B------:R-:W-:Y:S01]  /*11c0*/  IMAD.WIDE.U32 R16, R18, c[0x0][0x208], R14 ;  /* 0x0000820012107a25 */ /* 0x000fe200078e000e */
[----:B------:R-:W-:Y:S01]  /*11d0*/  CS2R R116, SRZ ;  /* 0x0000000000747805 */ /* 0x000fe2000001ff00 */
[----:B------:R-:W-:Y:S01]  /*11e0*/  CS2R R114, SRZ ;  /* 0x0000000000727805 */ /* 0x000fe2000001ff00 */
[----:B------:R-:W-:Y:S01]  /*11f0*/  CS2R R112, SRZ ;  /* 0x0000000000707805 */ /* 0x000fe2000001ff00 */
[C---:B------:R-:W-:Y:S01]  /*1200*/  IMAD R15, R7.reuse, c[0x0][0x1d8], RZ ;  /* 0x00007600070f7a24 */ /* 0x040fe200078e02ff */
[----:B------:R-:W-:Y:S01]  /*1210*/  CS2R R110, SRZ ;  /* 0x00000000006e7805 */ /* 0x000fe2000001ff00 */
[----:B------:R-:W-:Y:S01]  /*1220*/  IMAD R7, R7, c[0x0][0x1a8], RZ ;  /* 0x00006a0007077a24 */ /* 0x000fe200078e02ff */
[----:B------:R-:W-:Y:S01]  /*1230*/  CS2R R108, SRZ ;  /* 0x00000000006c7805 */ /* 0x000fe2000001ff00 */
[----:B------:R-:W-:Y:S01]  /*1240*/  IMAD.IADD R3, R3, 0x1, R20 ;  /* 0x0000000103037824 */ /* 0x000fe200078e0214 */
[----:B------:R-:W-:Y:S01]  /*1250*/  CS2R R106, SRZ ;  /* 0x00000000006a7805 */ /* 0x000fe2000001ff00 */
[----:B------:R-:W-:Y:S01]  /*1260*/  IMAD R0, R21, c[0x0][0x290], RZ ;  /* 0x0000a40015007a24 */ /* 0x000fe200078e02ff */
[----:B------:R-:W-:Y:S01]  /*1270*/  CS2R R102, SRZ ;  /* 0x0000000000667805 */ /* 0x000fe2000001ff00 */
[----:B------:R-:W-:Y:S01]  /*1280*/  IMAD.WIDE.U32 R8, R26, c[0x0][0x290], R10 ;  /* 0x0000a4001a087a25 */ /* 0x000fe200078e000a */
[----:B------:R-:W-:Y:S01]  /*1290*/  CS2R R98, SRZ ;  /* 0x0000000000627805 */ /* 0x000fe2000001ff00 */
[----:B------:R-:W-:Y:S01]  /*12a0*/  CS2R R96, SRZ ;  /* 0x0000000000607805 */ /* 0x000fe2000001ff00 */
[----:B------:R-:W-:Y:S01]  /*12b0*/  CS2R R94, SRZ ;  /* 0x00000000005e7805 */ /* 0x000fe2000001ff00 */
[----:B------:R-:W-:Y:S01]  /*12c0*/  IMAD R18, R6, c[0x0][0x1dc], R15 ;  /* 0x0000770006127a24 */ /* 0x000fe200078e020f */
[----:B------:R-:W-:Y:S01]  /*12d0*/  LEA R32, P2, R8, c[0x0][0x280], 0x2 ;  /* 0x0000a00008207a11 */ /* 0x000fe200078410ff */
        /* <DEDUP_REMOVED lines=8> */
[----:B------:R-:W-:Y:S01]  /*1360*/  IMAD.WIDE.U32 R6, R6, c[0x0][0x1a8], R2 ;  /* 0x00006a0006067a25 */ /* 0x000fe200078e0002 */
[----:B------:R-:W-:Y:S01]  /*1370*/  CS2R R84, SRZ ;  /* 0x0000000000547805 */ /* 0x000fe2000001ff00 */
[----:B------:R-:W-:Y:S01]  /*1380*/  CS2R R82, SRZ ;  /* 0x0000000000527805 */ /* 0x000fe2000001ff00 */
[----:B------:R-:W-:Y:S01]  /*1390*/  CS2R R80, SRZ ;  /* 0x0000000000507805 */ /* 0x000fe2000001ff00 */
[----:B------:R-:W-:Y:S01]  /*13a0*/  IMAD.IADD R3, R11, 0x1, R18 ;  /* 0x000000010b037824 */ /* 0x000fe200078e0212 */
[----:B------:R-:W-:Y:S01]  /*13b0*/  LEA R2, P0, R6, c[0x0][0x190], 0x1 ;  /* 0x0000640006027a11 */ /* 0x000fe200078008ff */
[----:B------:R-:W-:Y:S01]  /*13c0*/  IMAD.IADD R0, R9, 0x1, R0 ;  /* 0x0000000109007824 */ /* 0x000fe200078e0200 */
[----:B------:R-:W-:Y:S01]  /*13d0*/  IADD3 R18, R14, 0x40, RZ ;  /* 0x000000400e127810 */ /* 0x000fe20007ffe0ff */
[----:B------:R-:W-:Y:S01]  /*13e0*/  IMAD.IADD R7, R7, 0x1, R15 ;  /* 0x0000000107077824 */ /* 0x000fe200078e020f */
[----:B------:R-:W-:Y:S01]  /*13f0*/  LEA.HI.X R5, R10, c[0x0][0x1c4], R3, 0x1, P1 ;  /* 0x000071000a057a11 */ /* 0x000fe200008f0c03 */
[----:B------:R-:W-:Y:S01]  /*1400*/  IMAD.IADD R9, R13, 0x1, R19 ;  /* 0x000000010d097824 */ /* 0x000fe200078e0213 */
[----:B------:R-:W-:Y:S01]  /*1410*/  LEA.HI.X R33, R8, c[0x0][0x284], R0, 0x2, P2 ;  /* 0x0000a10008217a11 */ /* 0x000fe200010f1400 */
[----:B------:R-:W-:Y:S01]  /*1420*/  IMAD.IADD R0, R27, 0x1, -R251 ;  /* 0x000000011b007824 */ /* 0x000fe200078e0afb */
[----:B------:R-:W-:Y:S01]  /*1430*/  LEA.HI.X R3, R6, c[0x0][0x194], R7, 0x1, P0 ;  /* 0x0000650006037a11 */ /* 0x000fe200000f0c07 */
[----:B------:R-:W-:Y:S01]  /*1440*/  IMAD.MOV.U32 R7, RZ, RZ, c[0x0][0x1d8] ;  /* 0x00007600ff077624 */ /* 0x000fe200078e00ff */
[----:B------:R-:W-:Y:S01]  /*1450*/  LEA.HI R6, R28, R105, RZ, 0x6 ;  /* 0x000000691c067211 */ /* 0x000fe200078f30ff */
[----:B------:R-:W-:Y:S01]  /*1460*/  IMAD.MOV.U32 R11, RZ, RZ, c[0x0][0x1dc] ;  /* 0x00007700ff0b7624 */ /* 0x000fe200078e00ff */
[----:B------:R-:W-:Y:S01]  /*1470*/  ISETP.GE.AND P2, PT, R18, c[0x0][0x1cc], PT ;  /* 0x0000730012007a0c */ /* 0x000fe20003f46270 */
[----:B------:R-:W-:Y:S01]  /*1480*/  IMAD.MOV.U32 R8, RZ, RZ, R12 ;  /* 0x000000ffff087224 */ /* 0x000fe200078e000c */
[----:B------:R-:W-:Y:S01]  /*1490*/  IADD3 R19, R14, 0x80, RZ ;  /* 0x000000800e137810 */ /* 0x000fe20007ffe0ff */
[----:B------:R-:W-:Y:S01]  /*14a0*/  IMAD.MOV.U32 R15, RZ, RZ, c[0x0][0x1a8] ;  /* 0x00006a00ff0f7624 */ /* 0x000fe200078e00ff */
[----:B------:R-:W-:Y:S01]  /*14b0*/  SHF.R.S32.HI R20, RZ, 0x6, R6 ;  /* 0x00000006ff147819 */ /* 0x000fe20000011406 */
[----:B------:R-:W-:Y:S01]  /*14c0*/  IMAD.WIDE.U32 R12, R101, c[0x0][0x180], R8 ;  /* 0x00006000650c7a25 */ /* 0x000fe200078e0008 */
[----:B------:R-:W-:Y:S01]  /*14d0*/  ISETP.LT.OR P4, PT, R0, 0x1, P3 ;  /* 0x000000010000780c */ /* 0x000fe20001f81670 */
[----:B------:R-:W-:Y:S01]  /*14e0*/  STL.64 [R1+0x18], R32 ;  /* 0x0000182001007387 */ /* 0x000fe20000100a00 */
[----:B------:R-:W-:Y:S01]  /*14f0*/  LEA R6, P0, R7, R4, 0x6 ;  /* 0x0000000407067211 */ /* 0x000fe200078030ff */
[----:B------:R-:W-:Y:S01]  /*1500*/  IMAD R10, R20, 0x200, R25 ;  /* 0x00000200140a7824 */ /* 0x000fe200078e0219 */
[----:B------:R-:W-:Y:S01]  /*1510*/  ISETP.LT.OR P5, PT, R0, 0x1, P2 ;  /* 0x000000010000780c */ /* 0x000fe200017a1670 */
[----:B------:R-:W-:Y:S01]  /*1520*/  IMAD.MOV.U32 R25, RZ, RZ, c[0x0][0x1ac] ;  /* 0x00006b00ff197624 */ /* 0x000fe200078e00ff */
[----:B------:R-:W-:Y:S01]  /*1530*/  ISETP.GE.AND P1, PT, R19, c[0x0][0x1cc], PT ;  /* 0x0000730013007a0c */ /* 0x000fe20003f26270 */
[----:B------:R-:W-:Y:S01]  /*1540*/  IMAD.SHL.U32 R242, R10, 0x2, RZ ;  /* 0x000000020af27824 */ /* 0x000fe200078e00ff */
[----:B------:R-:W-:Y:S01]  /*1550*/  LEA.HI.X R7, R7, R5, R11, 0x6, P0 ;  /* 0x0000000507077211 */ /* 0x000fe200000f340b */
[----:B------:R-:W-:Y:S01]  /*1560*/  IMAD R11, R30, c[0x0][0x180], RZ ;  /* 0x000060001e0b7a24 */ /* 0x000fe200078e02ff */
[C---:B------:R-:W-:Y:S01]  /*1570*/  ISETP.LT.OR P0, PT, R0.reuse, 0x1, P1 ;  /* 0x000000010000780c */ /* 0x040fe20000f01670 */
[----:B------:R-:W-:Y:S01]  /*1580*/  CS2R R78, SRZ ;  /* 0x00000000004e7805 */ /* 0x000fe2000001ff00 */
[----:B------:R-:W-:Y:S01]  /*1590*/  ISETP.LT.OR P6, PT, R0, 0x21, P3 ;  /* 0x000000210000780c */ /* 0x000fe20001fc1670 */
[----:B------:R-:W-:Y:S01]  /*15a0*/  @!PT LDS RZ, [RZ] ;  /* 0x00000000fffff984 */ /* 0x000fe20000000800 */
[----:B------:R-:W-:Y:S01]  /*15b0*/  @!PT LDS RZ, [RZ] ;  /* 0x00000000fffff984 */ /* 0x000fe20000000800 */
[----:B------:R-:W-:Y:S01]  /*15c0*/  @!PT LDS RZ, [RZ] ;  /* 0x00000000fffff984 */ /* 0x000fe20000000800 */
[----:B------:R1:W-:Y:S01]  /*15d0*/  LDGSTS.E.BYPASS.LTC128B.128 [R242+0x8080], [R4.64], !P4 ;  /* 0x0808000004f27fae */ /* 0x0003e2000e101d4a */
[----:B------:R-:W-:Y:S01]  /*15e0*/  P2R R10, PR, RZ, 0x1 ;  /* 0x00000001ff0a7803 */ /* 0x000fe20000000000 */
[----:B------:R-:W-:Y:S01]  /*15f0*/  CS2R R76, SRZ ;  /* 0x00000000004c7805 */ /* 0x000fe2000001ff00 */
[----:B------:R-:W-:Y:S01]  /*1600*/  ISETP.GE.AND P0, PT, R29, c[0x0][0x1cc], PT ;  /* 0x000073001d007a0c */ /* 0x000fe20003f06270 */
[----:B------:R1:W-:Y:S01]  /*1610*/  LDGSTS.E.BYPASS.LTC128B.128 [R242+0xa080], [R4.64+0x80], !P5 ;  /* 0x0a08008004f27fae */ /* 0x0003e2000e901d4a */
[----:B------:R-:W-:Y:S01]  /*1620*/  ISETP.NE.AND P4, PT, R10, RZ, PT ;  /* 0x000000ff0a00720c */ /* 0x000fe20003f85270 */
[----:B------:R-:W-:Y:S01]  /*1630*/  IMAD R10, R101, c[0x0][0x184], R11 ;  /* 0x00006100650a7a24 */ /* 0x000fe200078e020b */
[C---:B------:R-:W-:Y:S01]  /*1640*/  ISETP.LT.OR P5, PT, R0.reuse, 0x1, P0 ;  /* 0x000000010000780c */ /* 0x040fe200007a1670 */
[----:B------:R-:W-:Y:S01]  /*1650*/  IMAD.IADD R11, R17, 0x1, R22 ;  /* 0x00000001110b7824 */ /* 0x000fe200078e0216 */
[C---:B------:R-:W-:Y:S01]  /*1660*/  ISETP.LT.OR P3, PT, R0.reuse, 0x21, P2 ;  /* 0x000000210000780c */ /* 0x040fe20001761670 */
[----:B------:R-:W-:Y:S01]  /*1670*/  IMAD.IADD R13, R13, 0x1, R10 ;  /* 0x000000010d0d7824 */ /* 0x000fe200078e020a */
[C---:B------:R-:W-:Y:S01]  /*1680*/  ISETP.LT.OR P2, PT, R0.reuse, 0x21, P1 ;  /* 0x000000210000780c */ /* 0x040fe20000f41670 */
[----:B------:R-:W-:Y:S01]  /*1690*/  IMAD.MOV.U32 R10, RZ, RZ, R16 ;  /* 0x000000ffff0a7224 */ /* 0x000fe200078e0010 */
[----:B------:R-:W-:Y:S01]  /*16a0*/  ISETP.LT.OR P1, PT, R0, 0x21, P0 ;  /* 0x000000210000780c */ /* 0x000fe20000721670 */
[----:B------:R-:W-:Y:S01]  /*16b0*/  CS2R R74, SRZ ;  /* 0x00000000004a7805 */ /* 0x000fe2000001ff00 */
[C---:B------:R-:W-:Y:S01]  /*16c0*/  LEA R8, P0, R15.reuse, R2, 0x6 ;  /* 0x000000020f087211 */ /* 0x040fe200078030ff */
[----:B------:R-:W-:Y:S01]  /*16d0*/  CS2R R72, SRZ ;  /* 0x0000000000487805 */ /* 0x000fe2000001ff00 */
[----:B------:R-:W-:Y:S01]  /*16e0*/  CS2R R70, SRZ ;  /* 0x0000000000467805 */ /* 0x000fe2000001ff00 */
[----:B------:R1:W-:Y:S01]  /*16f0*/  LDGSTS.E.BYPASS.LTC128B.128 [R242+0xc080], [R4.64+0x100], !P4 ;  /* 0x0c08010004f27fae */ /* 0x0003e2000e101d4a */
[----:B------:R-:W-:Y:S01]  /*1700*/  ISETP.GE.AND P4, PT, R14, c[0x0][0x19c], PT ;  /* 0x000067000e007a0c */ /* 0x000fe20003f86270 */
[----:B------:R-:W-:Y:S01]  /*1710*/  CS2R R68, SRZ ;  /* 0x0000000000447805 */ /* 0x000fe2000001ff00 */
[----:B------:R-:W-:Y:S01]  /*1720*/  LEA.HI.X R9, R15, R3, R25, 0x6, P0 ;  /* 0x000000030f097211 */ /* 0x000fe200000f3419 */
[----:B------:R1:W-:Y:S01]  /*1730*/  LDGSTS.E.BYPASS.LTC128B.128 [R242+0xe080], [R4.64+0x180], !P5 ;  /* 0x0e08018004f27fae */ /* 0x0003e2000e901d4a */
[----:B------:R-:W-:Y:S01]  /*1740*/  ISETP.LT.OR P5, PT, R0, 0x1, P4 ;  /* 0x000000010000780c */ /* 0x000fe200027a1670 */
[----:B------:R-:W-:Y:S01]  /*1750*/  IMAD R15, R30, c[0x0][0x210], RZ ;  /* 0x000084001e0f7a24 */ /* 0x000fe200078e02ff */
[----:B------:R-:W-:Y:S01]  /*1760*/  ISETP.GE.AND P0, PT, R29, c[0x0][0x19c], PT ;  /* 0x000067001d007a0c */ /* 0x000fe20003f06270 */
[----:B------:R2:W-:Y:S01]  /*1770*/  LDGSTS.E.BYPASS.LTC128B.128 [R242+0x9080], [R6.64], !P6 ;  /* 0x0908000006f27fae */ /* 0x0005e2000f101d4a */
[----:B------:R-:W-:Y:S01]  /*1780*/  ISETP.LT.OR P4, PT, R0, 0x21, P4 ;  /* 0x000000210000780c */ /* 0x000fe20002781670 */
[----:B------:R-:W-:Y:S01]  /*1790*/  IMAD R15, R101, c[0x0][0x214], R15 ;  /* 0x00008500650f7a24 */ /* 0x000fe200078e020f */
[----:B------:R-:W-:Y:S01]  /*17a0*/  CS2R R66, SRZ ;  /* 0x0000000000427805 */ /* 0x000fe2000001ff00 */
[----:B------:R2:W-:Y:S01]  /*17b0*/  LDGSTS.E.BYPASS.LTC128B.128 [R242+0xb080], [R6.64+0x80], !P3 ;  /* 0x0b08008006f27fae */ /* 0x0005e2000d901d4a */
[----:B------:R-:W-:Y:S01]  /*17c0*/  CS2R R64, SRZ ;  /* 0x0000000000407805 */ /* 0x000fe2000001ff00 */
[----:B------:R-:W-:Y:S01]  /*17d0*/  CS2R R62, SRZ ;  /* 0x00000000003e7805 */ /* 0x000fe2000001ff00 */
[----:B------:R-:W-:Y:S01]  /*17e0*/  CS2R R60, SRZ ;  /* 0x00000000003c7805 */ /* 0x000fe2000001ff00 */
[----:B------:R2:W-:Y:S01]  /*17f0*/  LDGSTS.E.BYPASS.LTC128B.128 [R242+0xd080], [R6.64+0x100], !P2 ;  /* 0x0d08010006f27fae */ /* 0x0005e2000d101d4a */
[----:B------:R-:W-:Y:S01]  /*1800*/  ISETP.GE.AND P2, PT, R18, c[0x0][0x19c], PT ;  /* 0x0000670012007a0c */ /* 0x000fe20003f46270 */
[----:B------:R-:W-:Y:S01]  /*1810*/  CS2R R58, SRZ ;  /* 0x00000000003a7805 */ /* 0x000fe2000001ff00 */
[----:B------:R-:W-:Y:S01]  /*1820*/  CS2R R56, SRZ ;  /* 0x0000000000387805 */ /* 0x000fe2000001ff00 */
[----:B------:R2:W-:Y:S01]  /*1830*/  LDGSTS.E.BYPASS.LTC128B.128 [R242+0xf080], [R6.64+0x180], !P1 ;  /* 0x0f08018006f27fae */ /* 0x0005e2000c901d4a */
[C---:B------:R-:W-:Y:S01]  /*1840*/  ISETP.LT.OR P3, PT, R0.reuse, 0x1, P2 ;  /* 0x000000010000780c */ /* 0x040fe20001761670 */
[----:B------:R-:W-:Y:S01]  /*1850*/  CS2R R54, SRZ ;  /* 0x0000000000367805 */ /* 0x000fe2000001ff00 */
[----:B------:R-:W-:Y:S01]  /*1860*/  ISETP.GE.AND P1, PT, R19, c[0x0][0x19c], PT ;  /* 0x0000670013007a0c */ /* 0x000fe20003f26270 */
[----:B------:R3:W-:Y:S01]  /*1870*/  LDGSTS.E.BYPASS.LTC128B.128 [R242+0x80], [R2.64], !P5 ;  /* 0x0008000002f27fae */ /* 0x0007e2000e901d4a */
[C---:B------:R-:W-:Y:S01]  /*1880*/  ISETP.LT.OR P5, PT, R0.reuse, 0x1, P0 ;  /* 0x000000010000780c */ /* 0x040fe200007a1670 */
[----:B------:R-:W-:Y:S01]  /*1890*/  CS2R R52, SRZ ;  /* 0x0000000000347805 */ /* 0x000fe2000001ff00 */
[C---:B------:R-:W-:Y:S01]  /*18a0*/  ISETP.LT.OR P6, PT, R0.reuse, 0x1, P1 ;  /* 0x000000010000780c */ /* 0x040fe20000fc1670 */
[----:B------:R-:W-:Y:S01]  /*18b0*/  CS2R R50, SRZ ;  /* 0x0000000000327805 */ /* 0x000fe2000001ff00 */
[C---:B------:R-:W-:Y:S01]  /*18c0*/  ISETP.LT.OR P1, PT, R0.reuse, 0x21, P1 ;  /* 0x000000210000780c */ /* 0x040fe20000f21670 */
[----:B------:R-:W-:Y:S01]  /*18d0*/  CS2R R48, SRZ ;  /* 0x0000000000307805 */ /* 0x000fe2000001ff00 */
[----:B------:R-:W-:Y:S01]  /*18e0*/  P2R R17, PR, RZ, 0x40 ;  /* 0x00000040ff117803 */ /* 0x000fe20000000000 */
[----:B-1----:R-:W-:Y:S01]  /*18f0*/  IMAD R4, R21, c[0x0][0x188], RZ ;  /* 0x0000620015047a24 */ /* 0x002fe200078e02ff */
[----:B------:R-:W-:Y:S01]  /*1900*/  ISETP.LT.OR P6, PT, R0, 0x21, P2 ;  /* 0x000000210000780c */ /* 0x000fe200017c1670 */
[----:B------:R3:W-:Y:S01]  /*1910*/  LDGSTS.E.BYPASS.LTC128B.128 [R242+0x2080], [R2.64+0x80], !P3 ;  /* 0x0208008002f27fae */ /* 0x0007e2000d901d4a */
[----:B------:R-:W-:Y:S01]  /*1920*/  ISETP.NE.AND P3, PT, R17, RZ, PT ;  /* 0x000000ff1100720c */ /* 0x000fe20003f65270 */
[----:B------:R-:W-:Y:S01]  /*1930*/  IMAD R16, R26, c[0x0][0x18c], R4 ;  /* 0x000063001a107a24 */ /* 0x000fe200078e0204 */
[----:B------:R-:W-:Y:S01]  /*1940*/  ISETP.LT.OR P0, PT, R0, 0x21, P0 ;  /* 0x000000210000780c */ /* 0x000fe20000701670 */
[----:B------:R-:W-:Y:S01]  /*1950*/  IMAD.WIDE.U32 R4, R101, c[0x0][0x210], R10 ;  /* 0x0000840065047a25 */ /* 0x000fe200078e000a */
[----:B------:R-:W-:Y:S01]  /*1960*/  IADD3 R10, -R251, UR9, RZ ;  /* 0x00000009fb0a7c10 */ /* 0x000fe2000fffe1ff */
[----:B------:R-:W-:Y:S01]  /*1970*/  CS2R R46, SRZ ;  /* 0x00000000002e7805 */ /* 0x000fe2000001ff00 */
[-C--:B------:R-:W-:Y:S01]  /*1980*/  LEA.HI R11, R28, R105.reuse, RZ, 0x5 ;  /* 0x000000691c0b7211 */ /* 0x080fe200078f28ff */
[----:B------:R-:W-:Y:S01]  /*1990*/  IMAD.SHL.U32 R0, R24, 0x100, RZ ;  /* 0x0000010018007824 */ /* 0x000fe200078e00ff */
[CC--:B------:R-:W-:Y:S01]  /*19a0*/  LEA.HI R24, R28.reuse, R105.reuse, RZ, 0x2 ;  /* 0x000000691c187211 */ /* 0x0c0fe200078f10ff */
[----:B------:R-:W-:Y:S01]  /*19b0*/  IMAD.IADD R5, R5, 0x1, R15 ;  /* 0x0000000105057824 */ /* 0x000fe200078e020f */
[-C--:B------:R-:W-:Y:S01]  /*19c0*/  LEA.HI R15, R28, R105.reuse, RZ, 0x4 ;  /* 0x000000691c0f7211 */ /* 0x080fe200078f20ff */
[----:B------:R-:W-:Y:S01]  /*19d0*/  CS2R R44, SRZ ;  /* 0x00000000002c7805 */ /* 0x000fe2000001ff00 */
[----:B--2---:R-:W-:Y:S01]  /*19e0*/  IMAD.WIDE.U32 R6, R26, c[0x0][0x188], R12 ;  /* 0x000062001a067a25 */ /* 0x004fe200078e000c */
[----:B------:R3:W-:Y:S01]  /*19f0*/  LDGSTS.E.BYPASS.LTC128B.128 [R242+0x4080], [R2.64+0x100], !P3 ;  /* 0x0408010002f27fae */ /* 0x0007e2000d901d4a */
[----:B------:R-:W-:Y:S01]  /*1a00*/  ISETP.GE.AND P3, PT, R14, c[0x0][0x16c], PT ;  /* 0x00005b000e007a0c */ /* 0x000fe20003f66270 */
[----:B------:R-:W-:Y:S01]  /*1a10*/  CS2R R42, SRZ ;  /* 0x00000000002a7805 */ /* 0x000fe2000001ff00 */
[----:B------:R-:W-:Y:S01]  /*1a20*/  IMAD.IADD R7, R7, 0x1, R16 ;  /* 0x0000000107077824 */ /* 0x000fe200078e0210 */
[----:B------:R3:W-:Y:S01]  /*1a30*/  LDGSTS.E.BYPASS.LTC128B.128 [R242+0x6080], [R2.64+0x180], !P5 ;  /* 0x0608018002f27fae */ /* 0x0007e2000e901d4a */
[----:B------:R-:W-:Y:S01]  /*1a40*/  LEA R38, P2, R6, c[0x0][0x160], 0x1 ;  /* 0x0000580006267a11 */ /* 0x000fe200078408ff */
[----:B------:R-:W-:Y:S01]  /*1a50*/  IMAD R16, R30, c[0x0][0x238], RZ ;  /* 0x00008e001e107a24 */ /* 0x000fe200078e02ff */
[----:B------:R-:W-:Y:S01]  /*1a60*/  SHF.R.S32.HI R13, RZ, 0x2, R24 ;  /* 0x00000002ff0d7819 */ /* 0x000fe20000011418 */
[----:B------:R1:W-:Y:S01]  /*1a70*/  LDGSTS.E.BYPASS.LTC128B.128 [R242+0x1080], [R8.64], !P4 ;  /* 0x0108000008f27fae */ /* 0x0003e2000e101d4a */
[----:B------:R-:W-:Y:S01]  /*1a80*/  ISETP.LT.OR P4, PT, R10, 0x1, P3 ;  /* 0x000000010a00780c */ /* 0x000fe20001f81670 */
[----:B------:R-:W-:Y:S01]  /*1a90*/  IMAD R16, R101, c[0x0][0x23c], R16 ;  /* 0x00008f0065107a24 */ /* 0x000fe200078e0210 */
[----:B------:R-:W-:Y:S01]  /*1aa0*/  LEA.HI.X R39, R6, c[0x0][0x164], R7, 0x1, P2 ;  /* 0x0000590006277a11 */ /* 0x000fe200010f0c07 */
[----:B------:R1:W-:Y:S01]  /*1ab0*/  LDGSTS.E.BYPASS.LTC128B.128 [R242+0x3080], [R8.64+0x80], !P6 ;  /* 0x0308008008f27fae */ /* 0x0003e2000f101d4a */
[----:B------:R-:W-:Y:S01]  /*1ac0*/  ISETP.GE.AND P2, PT, R18, c[0x0][0x16c], PT ;  /* 0x00005b0012007a0c */ /* 0x000fe20003f46270 */
[----:B------:R-:W-:Y:S01]  /*1ad0*/  CS2R R40, SRZ ;  /* 0x0000000000287805 */ /* 0x000fe2000001ff00 */
[----:B------:R-:W-:Y:S01]  /*1ae0*/  SHF.R.S32.HI R7, RZ, 0x1f, R105 ;  /* 0x0000001fff077819 */ /* 0x000fe20000011469 */
[----:B------:R1:W-:Y:S01]  /*1af0*/  LDGSTS.E.BYPASS.LTC128B.128 [R242+0x5080], [R8.64+0x100], !P1 ;  /* 0x0508010008f27fae */ /* 0x0003e2000c901d4a */
[----:B------:R-:W-:Y:S01]  /*1b00*/  ISETP.GE.AND P1, PT, R19, c[0x0][0x16c], PT ;  /* 0x00005b0013007a0c */ /* 0x000fe20003f26270 */
[----:B------:R-:W-:Y:S01]  /*1b10*/  USHF.R.S32.HI UR13, URZ, 0x6, UR4 ;  /* 0x000000063f0d7899 */ /* 0x000fe20008011404 */
[----:B------:R-:W-:Y:S01]  /*1b20*/  ISETP.GE.AND P6, PT, R29, c[0x0][0x16c], PT ;  /* 0x00005b001d007a0c */ /* 0x000fe20003fc6270 */
[----:B------:R1:W-:Y:S01]  /*1b30*/  LDGSTS.E.BYPASS.LTC128B.128 [R242+0x7080], [R8.64+0x180], !P0 ;  /* 0x0708018008f27fae */ /* 0x0003e2000c101d4a */
[----:B------:R-:W-:Y:S01]  /*1b40*/  IADD3 R6, P0, R0, R105, RZ ;  /* 0x0000006900067210 */ /* 0x000fe20007f1e0ff */
[----:B------:R-:W-:Y:S01]  /*1b50*/  UMOV UR12, URZ ;  /* 0x0000003f000c7c82 */ /* 0x000fe20008000000 */
[----:B------:R-:W-:Y:S01]  /*1b60*/  ISETP.LT.OR P5, PT, R10, 0x1, P1 ;  /* 0x000000010a00780c */ /* 0x000fe20000fa1670 */
[----:B------:R-:W0:Y:S01]  /*1b70*/  LDGDEPBAR ;  /* 0x00000000000079af */ /* 0x000e220000000000 */
[----:B------:R-:W-:-:S02]  /*1b80*/  LEA.HI.X.SX32 R7, R0, R7, 0x1, P0 ;  /* 0x0000000700077211 */ /* 0x000fc400000f0eff */
[----:B------:R-:W-:Y:S01]  /*1b90*/  SHF.R.S32.HI R12, RZ, 0x4, R15 ;  /* 0x00000004ff0c7819 */ /* 0x000fe2000001140f */
[----:B------:R2:W-:Y:S01]  /*1ba0*/  LDGSTS.E.BYPASS.LTC128B.128 [R242+0x10080], [R38.64], !P4 ;  /* 0x1008000026f27fae */ /* 0x0005e2000e101d4a */
[----:B------:R-:W-:Y:S01]  /*1bb0*/  ISETP.LT.OR P4, PT, R10, 0x1, P2 ;  /* 0x000000010a00780c */ /* 0x000fe20001781670 */
[----:B------:R-:W-:Y:S02]  /*1bc0*/  IMAD.WIDE.U32 R6, R101, c[0x0][0x238], R6 ;  /* 0x00008e0065067a25 */ /* 0x000fe400078e0006 */
[----:B------:R2:W-:Y:S01]  /*1bd0*/  STL.64 [R1+0x8], R38 ;  /* 0x0000082601007387 */ /* 0x0005e20000100a00 */
[----:B------:R-:W-:Y:S01]  /*1be0*/  CS2R R100, SRZ ;  /* 0x0000000000647805 */ /* 0x000fe2000001ff00 */
[----:B---3--:R-:W-:Y:S02]  /*1bf0*/  IMAD R2, R21, c[0x0][0x218], RZ ;  /* 0x0000860015027a24 */ /* 0x008fe400078e02ff */
[----:B------:R-:W-:-:S04]  /*1c00*/  IMAD.IADD R7, R7, 0x1, R16 ;  /* 0x0000000107077824 */ /* 0x000fc800078e0210 */
[----:B------:R-:W-:Y:S02]  /*1c10*/  IMAD.WIDE.U32 R30, R26, c[0x0][0x240], R6 ;  /* 0x000090001a1e7a25 */ /* 0x000fe400078e0006 */
[----:B------:R2:W-:Y:S01]  /*1c20*/  LDGSTS.E.BYPASS.LTC128B.128 [R242+0x12080], [R38.64+0x80], !P4 ;  /* 0x1208008026f27fae */ /* 0x0005e2000e101d4a */
[----:B------:R-:W-:Y:S01]  /*1c30*/  ISETP.LT.OR P4, PT, R10, 0x1, P6 ;  /* 0x000000010a00780c */ /* 0x000fe20003781670 */
[----:B------:R-:W-:Y:S02]  /*1c40*/  IMAD.SHL.U32 R6, R20, 0x8, RZ ;  /* 0x0000000814067824 */ /* 0x000fe400078e00ff */
[----:B------:R2:W-:Y:S01]  /*1c50*/  LDGSTS.E.BYPASS.LTC128B.128 [R242+0x14080], [R38.64+0x100], !P5 ;  /* 0x1408010026f27fae */ /* 0x0005e2000e901d4a */
[----:B-1----:R-:W-:Y:S01]  /*1c60*/  IMAD R8, R26, c[0x0][0x21c], R2 ;  /* 0x000087001a087a24 */ /* 0x002fe200078e0202 */
[----:B------:R-:W-:Y:S01]  /*1c70*/  ISETP.LT.OR P5, PT, R10, 0x21, P3 ;  /* 0x000000210a00780c */ /* 0x000fe20001fa1670 */
[----:B------:R-:W-:Y:S01]  /*1c80*/  IMAD.WIDE.U32 R2, R26, c[0x0][0x218], R4 ;  /* 0x000086001a027a25 */ /* 0x000fe200078e0004 */
[----:B------:R-:W-:-:S03]  /*1c90*/  ISETP.LT.OR P3, PT, R10, 0x21, P1 ;  /* 0x000000210a00780c */ /* 0x000fc60000f61670 */
[----:B------:R-:W-:Y:S01]  /*1ca0*/  IMAD.IADD R0, R3, 0x1, R8 ;  /* 0x0000000103007824 */ /* 0x000fe200078e0208 */
[----:B------:R-:W-:Y:S01]  /*1cb0*/  LEA R34, P0, R2, c[0x0][0x1f0], 0x1 ;  /* 0x00007c0002227a11 */ /* 0x000fe200078008ff */
[----:B------:R-:W-:Y:S01]  /*1cc0*/  IMAD.U32 R4, RZ, RZ, UR7 ;  /* 0x00000007ff047e24 */ /* 0x000fe2000f8e00ff */
[----:B------:R2:W-:Y:S01]  /*1cd0*/  LDGSTS.E.BYPASS.LTC128B.128 [R242+0x16080], [R38.64+0x180], !P4 ;  /* 0x1608018026f27fae */ /* 0x0005e2000e101d4a */
[----:B------:R-:W-:Y:S02]  /*1ce0*/  ISETP.LT.OR P4, PT, R10, 0x21, P2 ;  /* 0x000000210a00780c */ /* 0x000fe40001781670 */
[----:B------:R-:W-:Y:S02]  /*1cf0*/  LEA.HI.X R35, R2, c[0x0][0x1f4], R0, 0x1, P0 ;  /* 0x00007d0002237a11 */ /* 0x000fe400000f0c00 */
[C---:B------:R-:W-:Y:S02]  /*1d00*/  ISETP.GT.AND P0, PT, R105.reuse, 0xf, PT ;  /* 0x0000000f6900780c */ /* 0x040fe40003f04270 */
[----:B------:R-:W-:Y:S01]  /*1d10*/  ISETP.LT.OR P2, PT, R10, 0x21, P6 ;  /* 0x000000210a00780c */ /* 0x000fe20003741670 */
[----:B------:R1:W-:Y:S01]  /*1d20*/  STL.64 [R1], R34 ;  /* 0x0000002201007387 */ /* 0x0003e20000100a00 */
[----:B------:R-:W-:-:S02]  /*1d30*/  ISETP.GT.AND P6, PT, R105, 0xf, PT ;  /* 0x0000000f6900780c */ /* 0x000fc40003fc4270 */
[----:B------:R-:W-:Y:S01]  /*1d40*/  LEA.HI R8, R15, R12, RZ, 0x1 ;  /* 0x0000000c0f087211 */ /* 0x000fe200078f08ff */
[----:B------:R1:W-:Y:S06]  /*1d50*/  STL.64 [R1+0x28], R30 ;  /* 0x0000281e01007387 */ /* 0x0003ec0000100a00 */
[----:B------:R-:W-:Y:S02]  /*1d60*/  @P0 LOP3.LUT R243, R243, 0x80, RZ, 0xfc, !PT ;  /* 0x00000080f3f30812 */ /* 0x000fe400078efcff */
[----:B------:R-:W-:Y:S02]  /*1d70*/  IADD3 R2, P0, R38, UR7, RZ ;  /* 0x0000000726027c10 */ /* 0x000fe4000ff1e0ff */
[----:B------:R-:W-:Y:S01]  /*1d80*/  @!P6 IMAD.SHL.U32 R0, R105, 0x10, RZ ;  /* 0x000000106900e824 */ /* 0x000fe200078e00ff */
[----:B------:R-:W-:-:S02]  /*1d90*/  LOP3.LUT R243, R243, 0xffffffbf, RZ, 0xc0, !PT ;  /* 0xffffffbff3f37812 */ /* 0x000fc400078ec0ff */
[----:B------:R-:W-:Y:S02]  /*1da0*/  IADD3.X R3, R39, UR6, RZ, P0, !PT ;  /* 0x0000000627037c10 */ /* 0x000fe400087fe4ff */
[----:B------:R-:W-:-:S03]  /*1db0*/  IADD3 R4, P1, P0, R4, 0x180, R38 ;  /* 0x0000018004047810 */ /* 0x000fc6000783e026 */
[----:B------:R3:W-:Y:S01]  /*1dc0*/  LDGSTS.E.BYPASS.LTC128B.128 [R242+0x11080], [R2.64], !P5 ;  /* 0x1108000002f27fae */ /* 0x0007e2000e901d4a */
[----:B------:R-:W-:Y:S02]  /*1dd0*/  IADD3.X R5, RZ, UR6, R39, P1, P0 ;  /* 0x00000006ff057c10 */ /* 0x000fe40008fe0427 */
[----:B--2---:R-:W-:Y:S01]  /*1de0*/  CS2R R38, SRZ ;  /* 0x0000000000267805 */ /* 0x004fe2000001ff00 */
[----:B------:R3:W-:Y:S01]  /*1df0*/  LDGSTS.E.BYPASS.LTC128B.128 [R242+0x13080], [R2.64+0x80], !P4 ;  /* 0x1308008002f27fae */ /* 0x0007e2000e101d4a */
[----:B------:R-:W-:-:S03]  /*1e00*/  ISETP.GE.AND P4, PT, R14, c[0x0][0x1fc], PT ;  /* 0x00007f000e007a0c */ /* 0x000fc60003f86270 */
[----:B------:R3:W-:Y:S01]  /*1e10*/  LDGSTS.E.BYPASS.LTC128B.128 [R242+0x15080], [R2.64+0x100], !P3 ;  /* 0x1508010002f27fae */ /* 0x0007e2000d901d4a */
[----:B------:R-:W-:Y:S02]  /*1e20*/  ISETP.LT.OR P0, PT, R10, 0x1, P4 ;  /* 0x000000010a00780c */ /* 0x000fe40002701670 */
[----:B------:R-:W-:Y:S01]  /*1e30*/  ISETP.GE.AND P3, PT, R18, c[0x0][0x1fc], PT ;  /* 0x00007f0012007a0c */ /* 0x000fe20003f66270 */
[----:B------:R2:W-:Y:S01]  /*1e40*/  LDGSTS.E.BYPASS.LTC128B.128 [R242+0x17080], [R4.64], !P2 ;  /* 0x1708000004f27fae */ /* 0x0005e2000d101d4a */
[----:B------:R-:W-:Y:S02]  /*1e50*/  ISETP.GE.AND P2, PT, R19, c[0x0][0x1fc], PT ;  /* 0x00007f0013007a0c */ /* 0x000fe40003f46270 */
[C---:B------:R-:W-:Y:S01]  /*1e60*/  ISETP.LT.OR P5, PT, R10.reuse, 0x1, P3 ;  /* 0x000000010a00780c */ /* 0x040fe20001fa1670 */
[----:B------:R4:W-:Y:S01]  /*1e70*/  @!P6 LDGSTS.E.BYPASS.LTC128B.128 [R0+0x20080], [R36.64] ;  /* 0x200800002400efae */ /* 0x0009e2000b901d4a */
[C---:B------:R-:W-:Y:S02]  /*1e80*/  ISETP.LT.OR P1, PT, R10.reuse, 0x1, P2 ;  /* 0x000000010a00780c */ /* 0x040fe40001721670 */
[----:B------:R-:W-:Y:S01]  /*1e90*/  ISETP.GE.AND P6, PT, R29, c[0x0][0x1fc], PT ;  /* 0x00007f001d007a0c */ /* 0x000fe20003fc6270 */
[----:B------:R-:W0:Y:S01]  /*1ea0*/  LDGDEPBAR ;  /* 0x00000000000079af */ /* 0x000e220000000000 */
[----:B------:R-:W-:-:S03]  /*1eb0*/  ISETP.LT.OR P4, PT, R10, 0x21, P4 ;  /* 0x000000210a00780c */ /* 0x000fc60002781670 */
[----:B------:R1:W-:Y:S01]  /*1ec0*/  LDGSTS.E.BYPASS.LTC128B.128 [R242+0x18080], [R34.64], !P0 ;  /* 0x1808000022f27fae */ /* 0x0003e2000c101d4a */
[----:B------:R-:W-:-:S03]  /*1ed0*/  ISETP.LT.OR P0, PT, R10, 0x1, P6 ;  /* 0x000000010a00780c */ /* 0x000fc60003701670 */
[----:B------:R1:W-:Y:S01]  /*1ee0*/  LDGSTS.E.BYPASS.LTC128B.128 [R242+0x1a080], [R34.64+0x80], !P5 ;  /* 0x1a08008022f27fae */ /* 0x0003e2000e901d4a */
[----:B------:R-:W-:-:S03]  /*1ef0*/  ISETP.LT.OR P5, PT, R10, 0x21, P2 ;  /* 0x000000210a00780c */ /* 0x000fc600017a1670 */
[----:B------:R1:W-:Y:S01]  /*1f00*/  LDGSTS.E.BYPASS.LTC128B.128 [R242+0x1c080], [R34.64+0x100], !P1 ;  /* 0x1c08010022f27fae */ /* 0x0003e2000c901d4a */
[----:B------:R-:W-:Y:S02]  /*1f10*/  ISETP.LT.OR P1, PT, R10, 0x21, P3 ;  /* 0x000000210a00780c */ /* 0x000fe40001f21670 */
[--C-:B---3--:R-:W-:Y:S02]  /*1f20*/  SHF.R.S32.HI R3, RZ, 0x5, R11.reuse ;  /* 0x00000005ff037819 */ /* 0x108fe4000001140b */
[----:B------:R-:W-:Y:S01]  /*1f30*/  ISETP.GE.AND P3, PT, R14, c[0x0][0x16c], PT ;  /* 0x00005b000e007a0c */ /* 0x000fe20003f66270 */
[----:B------:R1:W-:Y:S01]  /*1f40*/  LDGSTS.E.BYPASS.LTC128B.128 [R242+0x1e080], [R34.64+0x180], !P0 ;  /* 0x1e08018022f27fae */ /* 0x0003e2000c101d4a */
[----:B--2---:R-:W-:Y:S02]  /*1f50*/  LEA.HI R4, R11, R3, RZ, 0x1 ;  /* 0x000000030b047211 */ /* 0x004fe400078f08ff */
[----:B------:R-:W-:Y:S02]  /*1f60*/  SHF.R.S32.HI R5, RZ, 0x1f, R24 ;  /* 0x0000001fff057819 */ /* 0x000fe40000011418 */
[----:B----4-:R-:W-:Y:S01]  /*1f70*/  SHF.R.S32.HI R0, RZ, 0x1f, R11 ;  /* 0x0000001fff007819 */ /* 0x010fe2000001140b */
[----:B------:R-:W-:Y:S01]  /*1f80*/  CS2R R36, SRZ ;  /* 0x0000000000247805 */ /* 0x000fe2000001ff00 */
[----:B------:R-:W-:-:S02]  /*1f90*/  SEL R25, RZ, 0x1, P3 ;  /* 0x00000001ff197807 */ /* 0x000fc40001800000 */
[----:B------:R-:W-:Y:S02]  /*1fa0*/  LEA.HI R0, R0, R3, RZ, 0x2 ;  /* 0x0000000300007211 */ /* 0x000fe400078f10ff */
[----:B------:R-:W-:Y:S02]  /*1fb0*/  LOP3.LUT P3, RZ, R23, 0x4, RZ, 0xc0, !PT ;  /* 0x0000000417ff7812 */ /* 0x000fe4000786c0ff */
[----:B------:R-:W-:Y:S02]  /*1fc0*/  LOP3.LUT R2, R0, 0xfffffffc, RZ, 0xc0, !PT ;  /* 0xfffffffc00027812 */ /* 0x000fe400078ec0ff */
[----:B------:R-:W-:Y:S01]  /*1fd0*/  LOP3.LUT R0, R4, 0xfffffffe, RZ, 0xc0, !PT ;  /* 0xfffffffe04007812 */ /* 0x000fe200078ec0ff */
[----:B------:R-:W-:Y:S02]  /*1fe0*/  IMAD.U32 R4, RZ, RZ, UR8 ;  /* 0x00000008ff047e24 */ /* 0x000fe4000f8e00ff */
[C---:B------:R-:W-:Y:S01]  /*1ff0*/  IMAD.IADD R17, R3.reuse, 0x1, -R2 ;  /* 0x0000000103117824 */ /* 0x040fe200078e0a02 */
[----:B------:R-:W-:Y:S01]  /*2000*/  LOP3.LUT R2, R8, 0xfffffffe, RZ, 0xc0, !PT ;  /* 0xfffffffe08027812 */ /* 0x000fe200078ec0ff */
[----:B------:R-:W-:Y:S01]  /*2010*/  IMAD.IADD R236, R3, 0x1, -R0 ;  /* 0x0000000103ec7824 */ /* 0x000fe200078e0a00 */
[----:B------:R-:W-:-:S02]  /*2020*/  LEA.HI R0, R5, R13, RZ, 0x3 ;  /* 0x0000000d05007211 */ /* 0x000fc400078f18ff */
[----:B------:R-:W-:Y:S01]  /*2030*/  LEA.HI R3, R28, R105, RZ, 0x7 ;  /* 0x000000691c037211 */ /* 0x000fe200078f38ff */
[----:B------:R-:W-:Y:S01]  /*2040*/  IMAD.IADD R12, R12, 0x1, -R2 ;  /* 0x000000010c0c7824 */ /* 0x000fe200078e0a02 */
[----:B------:R-:W-:Y:S02]  /*2050*/  LOP3.LUT R0, R0, 0xfffffff8, RZ, 0xc0, !PT ;  /* 0xfffffff800007812 */ /* 0x000fe400078ec0ff */
[----:B------:R-:W-:Y:S02]  /*2060*/  SHF.R.S32.HI R9, RZ, 0x7, R3 ;  /* 0x00000007ff097819 */ /* 0x000fe40000011403 */
[----:B------:R-:W-:Y:S01]  /*2070*/  IADD3 R2, P0, R34, UR8, RZ ;  /* 0x0000000822027c10 */ /* 0x000fe2000ff1e0ff */
[----:B------:R-:W-:Y:S01]  /*2080*/  IMAD.IADD R13, R13, 0x1, -R0 ;  /* 0x000000010d0d7824 */ /* 0x000fe200078e0a00 */
[----:B------:R-:W-:Y:S02]  /*2090*/  LEA.HI R0, R3, R9, RZ, 0x1 ;  /* 0x0000000903007211 */ /* 0x000fe400078f08ff */
[----:B------:R-:W-:-:S02]  /*20a0*/  IADD3.X R3, R35, UR14, RZ, P0, !PT ;  /* 0x0000000e23037c10 */ /* 0x000fc400087fe4ff */
[----:B------:R-:W-:Y:S02]  /*20b0*/  LOP3.LUT R5, R0, 0xfffffffe, RZ, 0xc0, !PT ;  /* 0xfffffffe00057812 */ /* 0x000fe400078ec0ff */
[----:B------:R-:W-:Y:S02]  /*20c0*/  P2R R0, PR, RZ, 0x10 ;  /* 0x00000010ff007803 */ /* 0x000fe40000000000 */
[----:B------:R-:W-:Y:S02]  /*20d0*/  ISETP.LT.OR P4, PT, R10, 0x21, P6 ;  /* 0x000000210a00780c */ /* 0x000fe40003781670 */
[----:B------:R-:W-:Y:S02]  /*20e0*/  ISETP.NE.AND P2, PT, R0, RZ, PT ;  /* 0x000000ff0000720c */ /* 0x000fe40003f45270 */
[----:B------:R-:W-:Y:S02]  /*20f0*/  P2R R0, PR, RZ, 0x2 ;  /* 0x00000002ff007803 */ /* 0x000fe40000000000 */
[----:B------:R-:W-:-:S02]  /*2100*/  IADD3 R4, P1, P0, R4, 0x180, R34 ;  /* 0x0000018004047810 */ /* 0x000fc4000783e022 */
[----:B------:R-:W-:Y:S01]  /*2110*/  ISETP.NE.AND P6, PT, R0, RZ, PT ;  /* 0x000000ff0000720c */ /* 0x000fe20003fc5270 */
[----:B------:R-:W-:Y:S01]  /*2120*/  IMAD.IADD R0, R9, 0x1, -R5 ;  /* 0x0000000109007824 */ /* 0x000fe200078e0a05 */
[----:B------:R-:W-:Y:S02]  /*2130*/  IADD3.X R5, RZ, UR14, R35, P1, P0 ;  /* 0x0000000eff057c10 */ /* 0x000fe40008fe0423 */
[----:B------:R-:W-:Y:S01]  /*2140*/  ISETP.GE.AND P1, PT, R14, c[0x0][0x1fc], PT ;  /* 0x00007f000e007a0c */ /* 0x000fe20003f26270 */
[----:B------:R-:W-:Y:S01]  /*2150*/  IMAD R14, R0, -0x8, R27 ;  /* 0xfffffff8000e7824 */ /* 0x000fe200078e021b */
[----:B------:R-:W-:Y:S01]  /*2160*/  LOP3.LUT R0, R15, 0xfffffff0, RZ, 0xc0, !PT ;  /* 0xfffffff00f007812 */ /* 0x000fe200078ec0ff */
[----:B------:R2:W-:Y:S01]  /*2170*/  LDGSTS.E.BYPASS.LTC128B.128 [R242+0x19080], [R2.64], !P2 ;  /* 0x1908000002f27fae */ /* 0x0005e2000d101d4a */
[----:B------:R-:W-:Y:S02]  /*2180*/  SEL R22, RZ, 0x1, P1 ;  /* 0x00000001ff167807 */ /* 0x000fe40000800000 */
[C---:B------:R-:W-:Y:S01]  /*2190*/  ISETP.GE.AND P1, PT, R105.reuse, 0x10, PT ;  /* 0x000000106900780c */ /* 0x040fe20003f26270 */
[----:B------:R-:W-:Y:S01]  /*21a0*/  IMAD.IADD R0, R105, 0x1, -R0 ;  /* 0x0000000169007824 */ /* 0x000fe200078e0a00 */
[C---:B------:R-:W-:Y:S01]  /*21b0*/  ISETP.GE.AND P0, PT, R18.reuse, c[0x0][0x1fc], PT ;  /* 0x00007f0012007a0c */ /* 0x040fe20003f06270 */
[----:B------:R2:W-:Y:S01]  /*21c0*/  LDGSTS.E.BYPASS.LTC128B.128 [R242+0x1b080], [R2.64+0x80], !P6 ;  /* 0x1b08008002f27fae */ /* 0x0005e2000f101d4a */
[----:B------:R-:W-:-:S02]  /*21d0*/  ISETP.GE.AND P2, PT, R18, c[0x0][0x16c], PT ;  /* 0x00005b0012007a0c */ /* 0x000fc40003f46270 */
[----:B------:R-:W-:Y:S01]  /*21e0*/  SEL R15, RZ, 0xffffffff, P0 ;  /* 0xffffffffff0f7807 */ /* 0x000fe20000000000 */
[----:B------:R2:W-:Y:S01]  /*21f0*/  LDGSTS.E.BYPASS.LTC128B.128 [R242+0x1d080], [R2.64+0x100], !P5 ;  /* 0x1d08010002f27fae */ /* 0x0005e2000e901d4a */
[----:B------:R-:W-:Y:S02]  /*2200*/  ISETP.GE.AND P5, PT, R19, c[0x0][0x16c], PT ;  /* 0x00005b0013007a0c */ /* 0x000fe40003fa6270 */
[----:B------:R-:W-:Y:S01]  /*2210*/  ISETP.GE.AND P6, PT, R29, c[0x0][0x1fc], PT ;  /* 0x00007f001d007a0c */ /* 0x000fe20003fc6270 */
[----:B------:R3:W-:Y:S01]  /*2220*/  LDGSTS.E.BYPASS.LTC128B.128 [R242+0x1f080], [R4.64], !P4 ;  /* 0x1f08000004f27fae */ /* 0x0007e2000e101d4a */
[----:B------:R-:W-:Y:S02]  /*2230*/  ISETP.GE.AND P4, PT, R19, c[0x0][0x1fc], PT ;  /* 0x00007f0013007a0c */ /* 0x000fe40003f86270 */
[----:B------:R-:W-:Y:S02]  /*2240*/  LOP3.LUT P0, RZ, R23, 0x2, RZ, 0xc0, !PT ;  /* 0x0000000217ff7812 */ /* 0x000fe4000780c0ff */
[----:B------:R-:W-:-:S02]  /*2250*/  SEL R16, RZ, 0xffffffff, P2 ;  /* 0xffffffffff107807 */ /* 0x000fc40001000000 */
[----:B------:R-:W-:Y:S02]  /*2260*/  SEL R19, RZ, 0x4, P4 ;  /* 0x00000004ff137807 */ /* 0x000fe40002000000 */
[----:B------:R-:W-:Y:S02]  /*2270*/  SEL R18, RZ, 0x4, P5 ;  /* 0x00000004ff127807 */ /* 0x000fe40002800000 */
[----:B------:R-:W-:Y:S02]  /*2280*/  SEL R250, RZ, 0x8, P6 ;  /* 0x00000008fffa7807 */ /* 0x000fe40003000000 */
[----:B--2---:R-:W-:Y:S02]  /*2290*/  LOP3.LUT R2, R11, 0xffffffe0, RZ, 0xc0, !PT ;  /* 0xffffffe00b027812 */ /* 0x004fe400078ec0ff */
[----:B------:R-:W-:Y:S01]  /*22a0*/  SHF.R.S32.HI R3, RZ, 0x1f, R0 ;  /* 0x0000001fff037819 */ /* 0x000fe20000011400 */
[----:B---3--:R-:W-:Y:S02]  /*22b0*/  IMAD R4, R21, c[0x0][0x240], RZ ;  /* 0x0000900015047a24 */ /* 0x008fe400078e02ff */
[----:B------:R-:W-:Y:S01]  /*22c0*/  IMAD.IADD R2, R105, 0x1, -R2 ;  /* 0x0000000169027824 */ /* 0x000fe200078e0a02 */
[----:B------:R-:W-:Y:S01]  /*22d0*/  LEA.HI R233, R3, R0, RZ, 0x3 ;  /* 0x0000000003e97211 */ /* 0x000fe200078f18ff */
[----:B------:R-:W-:-:S02]  /*22e0*/  IMAD R21, R26, c[0x0][0x244], R4 ;  /* 0x000091001a157a24 */ /* 0x000fc400078e0204 */
[----:B------:R-:W-:Y:S01]  /*22f0*/  IMAD.SHL.U32 R4, R236, 0x10, RZ ;  /* 0x00000010ec047824 */ /* 0x000fe200078e00ff */
[----:B------:R-:W-:Y:S02]  /*2300*/  SHF.R.S32.HI R5, RZ, 0x1f, R2 ;  /* 0x0000001fff057819 */ /* 0x000fe40000011402 */
[C---:B------:R-:W-:Y:S01]  /*2310*/  LOP3.LUT R3, R233.reuse, 0xfffffff8, RZ, 0xc0, !PT ;  /* 0xfffffff8e9037812 */ /* 0x040fe200078ec0ff */
[----:B------:R-:W-:Y:S01]  /*2320*/  IMAD.SHL.U32 R233, R233, 0x40, RZ ;  /* 0x00000040e9e97824 */ /* 0x000fe200078e00ff */
[----:B------:R-:W-:Y:S01]  /*2330*/  LEA.HI R10, R5, R2, RZ, 0x2 ;  /* 0x00000002050a7211 */ /* 0x000fe200078f10ff */
[----:B------:R-:W-:Y:S02]  /*2340*/  @!P1 IMAD.SHL.U32 R5, R105, 0x10, RZ ;  /* 0x0000001069059824 */ /* 0x000fe400078e00ff */
[----:B------:R-:W-:Y:S01]  /*2350*/  IMAD.IADD R8, R0, 0x1, -R3 ;  /* 0x0000000100087824 */ /* 0x000fe200078e0a03 */
[----:B------:R-:W-:Y:S01]  /*2360*/  LOP3.LUT R0, R10, 0xfffffffc, RZ, 0xc0, !PT ;  /* 0xfffffffc0a007812 */ /* 0x000fe200078ec0ff */
[----:B------:R-:W-:Y:S01]  /*2370*/  IMAD.SHL.U32 R3, R23, 0x40, RZ ;  /* 0x0000004017037824 */ /* 0x000fe200078e00ff */
[----:B------:R2:W-:Y:S01]  /*2380*/  @!P1 LDGSTS.E.BYPASS.LTC128B.128 [R5+0x20180], [R32.64] ;  /* 0x2018000020059fae */ /* 0x0005e2000b901d4a */
[----:B------:R-:W-:-:S02]  /*2390*/  R2P PR, R13, 0x6 ;  /* 0x000000060d007804 */ /* 0x000fc40000000000 */
[----:B------:R-:W-:Y:S01]  /*23a0*/  IMAD.IADD R11, R2, 0x1, -R0 ;  /* 0x00000001020b7824 */ /* 0x000fe200078e0a00 */
[----:B------:R-:W-:Y:S01]  /*23b0*/  LOP3.LUT R0, R3, 0x1c0, RZ, 0xc0, !PT ;  /* 0x000001c003007812 */ /* 0x000fe200078ec0ff */
[----:B------:R-:W-:Y:S01]  /*23c0*/  IMAD.SHL.U32 R2, R251, 0x8, RZ ;  /* 0x00000008fb027824 */ /* 0x000fe200078e00ff */
[----:B------:R-:W-:Y:S01]  /*23d0*/  LOP3.LUT R233, R233, 0xfffffe00, RZ, 0xc0, !PT ;  /* 0xfffffe00e9e97812 */ /* 0x000fe200078ec0ff */
[----:B------:R-:W-:Y:S01]  /*23e0*/  IMAD R11, R11, -0x2, R14 ;  /* 0xfffffffe0b0b7824 */ /* 0x000fe200078e020e */
[----:B------:R-:W-:Y:S01]  /*23f0*/  SHF.R.U32.HI R3, RZ, 0x3, R0 ;  /* 0x00000003ff037819 */ /* 0x000fe20000011600 */
[----:B------:R-:W-:Y:S01]  /*2400*/  IMAD.MOV.U32 R14, RZ, RZ, 0x20 ;  /* 0x00000020ff0e7424 */ /* 0x000fe200078e00ff */
[----:B------:R-:W-:Y:S01]  /*2410*/  LOP3.LUT R2, R2, 0x8, RZ, 0xc0, !PT ;  /* 0x0000000802027812 */ /* 0x000fe200078ec0ff */
[----:B------:R-:W-:Y:S01]  /*2420*/  IMAD R236, R236, 0x400, R233 ;  /* 0x00000400ecec7824 */ /* 0x000fe200078e02e9 */
[----:B------:R-:W-:Y:S01]  /*2430*/  LOP3.LUT R4, R0, 0x10, R4, 0xf8, !PT ;  /* 0x0000001000047812 */ /* 0x000fe200078ef804 */
[----:B------:R-:W0:Y:S01]  /*2440*/  LDGDEPBAR ;  /* 0x00000000000079af */ /* 0x000e220000000000 */
[----:B------:R-:W-:-:S02]  /*2450*/  LOP3.LUT R7, R3, R2, R0, 0x1e, !PT ;  /* 0x0000000203077212 */ /* 0x000fc400078e1e00 */
[----:B------:R-:W-:Y:S01]  /*2460*/  LOP3.LUT R231, R3, R4, R2, 0x1e, !PT ;  /* 0x0000000403e77212 */ /* 0x000fe200078e1e02 */
[----:B------:R-:W-:Y:S01]  /*2470*/  IMAD.SHL.U32 R3, R12, 0x20, RZ ;  /* 0x000000200c037824 */ /* 0x000fe200078e00ff */
[----:B------:R-:W-:Y:S01]  /*2480*/  SEL R246, R14, 0xffffffe0, !P1 ;  /* 0xffffffe00ef67807 */ /* 0x000fe20004800000 */
[----:B------:R-:W-:Y:S01]  /*2490*/  IMAD.SHL.U32 R2, R9, 0x8, RZ ;  /* 0x0000000809027824 */ /* 0x000fe200078e00ff */
[----:B------:R-:W-:Y:S01]  /*24a0*/  LOP3.LUT P1, RZ, R8, 0x2, RZ, 0xc0, !PT ;  /* 0x0000000208ff7812 */ /* 0x000fe2000782c0ff */
[C---:B------:R-:W-:Y:S01]  /*24b0*/  IMAD R4, R12.reuse, 0x2, R9 ;  /* 0x000000020c047824 */ /* 0x040fe200078e0209 */
[----:B------:R-:W-:Y:S01]  /*24c0*/  ISETP.GE.AND P4, PT, R29, c[0x0][0x16c], PT ;  /* 0x00005b001d007a0c */ /* 0x000fe20003f86270 */
[----:B------:R-:W-:Y:S01]  /*24d0*/  IMAD R231, R12, 0x200, R231 ;  /* 0x000002000ce77824 */ /* 0x000fe200078e02e7 */
[----:B------:R-:W-:Y:S02]  /*24e0*/  ISETP.GT.AND P6, PT, R11, 0x31, PT ;  /* 0x000000310b00780c */ /* 0x000fe40003fc4270 */
[----:B------:R-:W-:Y:S01]  /*24f0*/  SEL R249, RZ, 0x8, P4 ;  /* 0x00000008fff97807 */ /* 0x000fe20002000000 */
[----:B--2---:R-:W-:-:S02]  /*2500*/  IMAD.SHL.U32 R5, R13, 0x40, RZ ;  /* 0x000000400d057824 */ /* 0x004fc400078e00ff */
[----:B------:R-:W-:-:S03]  /*2510*/  IMAD.SHL.U32 R234, R231, 0x2, RZ ;  /* 0x00000002e7ea7824 */ /* 0x000fc600078e00ff */
[----:B------:R-:W-:Y:S02]  /*2520*/  LOP3.LUT R0, R5, 0x1c0, RZ, 0xc0, !PT ;  /* 0x000001c005007812 */ /* 0x000fe400078ec0ff */
[----:B------:R-:W-:Y:S02]  /*2530*/  LOP3.LUT R5, R3, 0x20, RZ, 0xc0, !PT ;  /* 0x0000002003057812 */ /* 0x000fe400078ec0ff */
[----:B------:R-:W-:Y:S01]  /*2540*/  LOP3.LUT R3, R0, 0x8, R2, 0xf8, !PT ;  /* 0x0000000800037812 */ /* 0x000fe200078ef802 */
[----:B------:R-:W-:Y:S01]  /*2550*/  IMAD.U32 R2, R4, 0x200, R7 ;  /* 0x0000020004027824 */ /* 0x000fe200078e0007 */
[----:B------:R-:W-:Y:S02]  /*2560*/  SHF.R.U32.HI R0, RZ, 0x3, R0 ;  /* 0x00000003ff007819 */ /* 0x000fe40000011600 */
[----:B------:R-:W-:Y:S01]  /*2570*/  SHF.R.U32.HI R4, RZ, 0x2, R10 ;  /* 0x00000002ff047819 */ /* 0x000fe2000001160a */
[----:B------:R-:W-:Y:S01]  /*2580*/  IMAD.SHL.U32 R2, R2, 0x2, RZ ;  /* 0x0000000202027824 */ /* 0x000fe200078e00ff */
[----:B------:R-:W-:Y:S01]  /*2590*/  LOP3.LUT R7, R3, R0, RZ, 0x3c, !PT ;  /* 0x0000000003077212 */ /* 0x000fe200078e3cff */
[----:B------:R-:W-:Y:S01]  /*25a0*/  IMAD.SHL.U32 R3, R15, 0x2, RZ ;  /* 0x000000020f037824 */ /* 0x000fe200078e00ff */
[----:B------:R-:W-:Y:S01]  /*25b0*/  LOP3.LUT R0, R24, 0x3ffffffc, RZ, 0xc0, !PT ;  /* 0x3ffffffc18007812 */ /* 0x000fe200078ec0ff */
[----:B------:R-:W-:Y:S01]  /*25c0*/  IMAD R248, R17, 0x10, R4 ;  /* 0x0000001011f87824 */ /* 0x000fe200078e0204 */
[----:B------:R-:W-:Y:S01]  /*25d0*/  LOP3.LUT R13, R5, 0x18, R6, 0xf8, !PT ;  /* 0x00000018050d7812 */ /* 0x000fe200078ef806 */
[----:B------:R-:W-:Y:S01]  /*25e0*/  IMAD.SHL.U32 R4, R16, 0x2, RZ ;  /* 0x0000000210047824 */ /* 0x000fe200078e00ff */
[----:B------:R-:W-:Y:S01]  /*25f0*/  LOP3.LUT R9, R3, 0x2, R22, 0xe2, !PT ;  /* 0x0000000203097812 */ /* 0x000fe200078ee216 */
[----:B------:R-:W-:Y:S01]  /*2600*/  IMAD.IADD R0, R105, 0x1, -R0 ;  /* 0x0000000169007824 */ /* 0x000fe200078e0a00 */
[----:B------:R-:W-:Y:S01]  /*2610*/  SEL R3, R14, 0xffffffe0, !P0 ;  /* 0xffffffe00e037807 */ /* 0x000fe20004000000 */
[----:B------:R-:W-:Y:S01]  /*2620*/  IMAD.SHL.U32 R6, R17, 0x400, RZ ;  /* 0x0000040011067824 */ /* 0x000fe200078e00ff */
[C---:B------:R-:W-:Y:S01]  /*2630*/  LOP3.LUT P0, RZ, R8.reuse, 0x4, RZ, 0xc0, !PT ;  /* 0x0000000408ff7812 */ /* 0x040fe2000780c0ff */
[----:B------:R-:W-:Y:S01]  /*2640*/  IMAD.SHL.U32 R5, R8, 0x40, RZ ;  /* 0x0000004008057824 */ /* 0x000fe200078e00ff */
[----:B------:R-:W-:Y:S01]  /*2650*/  LOP3.LUT R8, R4, 0x2, R25, 0xe2, !PT ;  /* 0x0000000204087812 */ /* 0x000fe200078ee219 */
[----:B------:R-:W-:Y:S01]  /*2660*/  IMAD R4, R0, 0x2, R6 ;  /* 0x0000000200047824 */ /* 0x000fe200078e0206 */
[----:B------:R-:W-:Y:S01]  /*2670*/  LOP3.LUT R9, R9, R19, RZ, 0xfc, !PT ;  /* 0x0000001309097212 */ /* 0x000fe200078efcff */
[----:B------:R-:W-:Y:S01]  /*2680*/  IMAD.IADD R3, R2, 0x1, R3 ;  /* 0x0000000102037824 */ /* 0x000fe200078e0203 */
[----:B------:R-:W-:Y:S01]  /*2690*/  LOP3.LUT R0, R5, 0x1c0, RZ, 0xc0, !PT ;  /* 0x000001c005007812 */ /* 0x000fe200078ec0ff */
[----:B------:R-:W-:Y:S01]  /*26a0*/  IMAD.SHL.U32 R5, R12, 0x8, RZ ;  /* 0x000000080c057824 */ /* 0x000fe200078e00ff */
[----:B------:R-:W-:Y:S01]  /*26b0*/  LOP3.LUT R252, R8, R18, RZ, 0xfc, !PT ;  /* 0x0000001208fc7212 */ /* 0x000fe200078efcff */
[----:B------:R-:W-:Y:S01]  /*26c0*/  IMAD.IADD R7, R4, 0x1, R7 ;  /* 0x0000000104077824 */ /* 0x000fe200078e0207 */
[--C-:B------:R-:W-:Y:S01]  /*26d0*/  SHF.R.U32.HI R4, RZ, 0x3, R0.reuse ;  /* 0x00000003ff047819 */ /* 0x100fe20000011600 */
[----:B------:R1:W-:Y:S01]  /*26e0*/  STL [R1+0x10], R9 ;  /* 0x0000100901007387 */ /* 0x0003e20000100800 */
[----:B------:R-:W-:Y:S01]  /*26f0*/  LOP3.LUT R5, R0, 0x8, R5, 0xf8, !PT ;  /* 0x0000000800057812 */ /* 0x000fe200078ef805 */
[----:B------:R-:W-:Y:S01]  /*2700*/  CS2R R104, SRZ ;  /* 0x0000000000687805 */ /* 0x000fe2000001ff00 */
[----:B------:R-:W-:-:S02]  /*2710*/  LOP3.LUT R0, R4, R13, R0, 0x1e, !PT ;  /* 0x0000000d04007212 */ /* 0x000fc400078e1e00 */
[----:B------:R-:W-:Y:S02]  /*2720*/  LOP3.LUT R4, R5, R4, RZ, 0x3c, !PT ;  /* 0x0000000405047212 */ /* 0x000fe400078e3cff */
[-C--:B------:R-:W-:Y:S02]  /*2730*/  LOP3.LUT R0, R0, R233.reuse, RZ, 0xfc, !PT ;  /* 0x000000e900007212 */ /* 0x080fe400078efcff */
[C---:B------:R-:W-:Y:S01]  /*2740*/  IADD3 R233, R4.reuse, R233, R6 ;  /* 0x000000e904e97210 */ /* 0x040fe20007ffe006 */
[----:B------:R-:W-:Y:S01]  /*2750*/  IMAD.IADD R236, R4, 0x1, R236 ;  /* 0x0000000104ec7824 */ /* 0x000fe200078e02ec */
[----:B------:R-:W-:Y:S01]  /*2760*/  LEA R244, R7, 0x20280, 0x1 ;  /* 0x0002028007f47811 */ /* 0x000fe200078e08ff */
[----:B------:R-:W-:Y:S01]  /*2770*/  IMAD.MOV.U32 R4, RZ, RZ, 0x40 ;  /* 0x00000040ff047424 */ /* 0x000fe200078e00ff */
[----:B------:R-:W-:Y:S01]  /*2780*/  SEL R5, R14, 0xffffffe0, !P1 ;  /* 0xffffffe00e057807 */ /* 0x000fe20004800000 */
[----:B------:R-:W-:Y:S01]  /*2790*/  IMAD.IADD R6, R31, 0x1, R21 ;  /* 0x000000011f067824 */ /* 0x000fe200078e0215 */
[C---:B------:R-:W-:Y:S01]  /*27a0*/  IADD3 R245, R244.reuse, 0x40, RZ ;  /* 0x00000040f4f57810 */ /* 0x040fe20007ffe0ff */
[----:B------:R-:W-:Y:S01]  /*27b0*/  IMAD.IADD R247, R244, 0x1, R246 ;  /* 0x00000001f4f77824 */ /* 0x000fe200078e02f6 */
[C---:B------:R-:W-:Y:S01]  /*27c0*/  SEL R228, R4.reuse, 0xffffffc0, !P3 ;  /* 0xffffffc004e47807 */ /* 0x040fe20005800000 */
[----:B------:R-:W-:Y:S01]  /*27d0*/  IMAD R230, R233, 0x2, R5 ;  /* 0x00000002e9e67824 */ /* 0x000fe200078e0205 */
[----:B------:R-:W-:Y:S01]  /*27e0*/  SEL R4, R4, 0xffffffc0, !P0 ;  /* 0xffffffc004047807 */ /* 0x000fe20004000000 */
[----:B------:R1:W-:Y:S01]  /*27f0*/  STL [R1+0x14], R6 ;  /* 0x0000140601007387 */ /* 0x0003e20000100800 */
[----:B------:R-:W-:Y:S01]  /*2800*/  ISETP.GT.AND P0, PT, R11, RZ, PT ;  /* 0x000000ff0b00720c */ /* 0x000fe20003f04270 */
[--C-:B------:R-:W-:Y:S01]  /*2810*/  IMAD R231, R231, 0x2, R228.reuse ;  /* 0x00000002e7e77824 */ /* 0x100fe200078e02e4 */
[----:B------:R-:W-:Y:S01]  /*2820*/  @P2 IADD3 R245, R244, -0x40, RZ ;  /* 0xffffffc0f4f52810 */ /* 0x000fe20007ffe0ff */
[----:B------:R-:W-:Y:S01]  /*2830*/  IMAD.IADD R229, R2, 0x1, R228 ;  /* 0x0000000102e57824 */ /* 0x000fe200078e02e4 */
[----:B------:R-:W-:Y:S01]  /*2840*/  ISETP.GT.AND P2, PT, R11, 0x1, PT ;  /* 0x000000010b00780c */ /* 0x000fe20003f44270 */
[----:B------:R-:W-:Y:S01]  /*2850*/  IMAD.SHL.U32 R235, R233, 0x2, RZ ;  /* 0x00000002e9eb7824 */ /* 0x000fe200078e00ff */
[----:B------:R-:W-:Y:S01]  /*2860*/  ISETP.GT.AND P1, PT, R11, 0x10, PT ;  /* 0x000000100b00780c */ /* 0x000fe20003f24270 */
[----:B------:R-:W-:Y:S01]  /*2870*/  IMAD.IADD R228, R228, 0x1, R3 ;  /* 0x00000001e4e47824 */ /* 0x000fe200078e0203 */
[----:B------:R-:W-:Y:S01]  /*2880*/  LEA R236, R236, 0x22280, 0x1 ;  /* 0x00022280ecec7811 */ /* 0x000fe200078e08ff */
[----:B------:R-:W-:Y:S01]  /*2890*/  IMAD.SHL.U32 R0, R0, 0x2, RZ ;  /* 0x0000000200007824 */ /* 0x000fe200078e00ff */
[----:B------:R-:W-:Y:S01]  /*28a0*/  LOP3.LUT R250, R9, R250, RZ, 0xfc, !PT ;  /* 0x000000fa09fa7212 */ /* 0x000fe200078efcff */
[----:B------:R-:W-:Y:S01]  /*28b0*/  IMAD R233, R233, 0x2, R4 ;  /* 0x00000002e9e97824 */ /* 0x000fe200078e0204 */
[----:B------:R-:W-:Y:S01]  /*28c0*/  LOP3.LUT R249, R252, R249, RZ, 0xfc, !PT ;  /* 0x000000f9fcf97212 */ /* 0x000fe200078efcff */
[----:B------:R-:W-:Y:S01]  /*28d0*/  IMAD.IADD R237, R5, 0x1, R236 ;  /* 0x0000000105ed7824 */ /* 0x000fe200078e02ec */
[----:B------:R-:W-:Y:S01]  /*28e0*/  @P0 LOP3.LUT R243, R243, 0x40, RZ, 0xfc, !PT ;  /* 0x00000040f3f30812 */ /* 0x000fe200078efcff */
[----:B------:R-:W-:Y:S01]  /*28f0*/  IMAD.IADD R246, R246, 0x1, R245 ;  /* 0x00000001f6f67824 */ /* 0x000fe200078e02f5 */
[----:B------:R-:W-:Y:S01]  /*2900*/  ISETP.GT.AND P0, PT, R11, 0x11, PT ;  /* 0x000000110b00780c */ /* 0x000fe20003f04270 */
[C---:B------:R-:W-:Y:S01]  /*2910*/  IMAD.IADD R232, R4.reuse, 0x1, R230 ;  /* 0x0000000104e87824 */ /* 0x040fe200078e02e6 */
[----:B------:R-:W-:Y:S01]  /*2920*/  LOP3.LUT R243, R243, 0xffffffdf, RZ, 0xc0, !PT ;  /* 0xffffffdff3f37812 */ /* 0x000fe200078ec0ff */
[----:B------:R-:W-:-:S02]  /*2930*/  IMAD.IADD R239, R4, 0x1, R236 ;  /* 0x0000000104ef7824 */ /* 0x000fc400078e02ec */
[----:B------:R-:W-:Y:S01]  /*2940*/  IMAD.IADD R238, R4, 0x1, R237 ;  /* 0x0000000104ee7824 */ /* 0x000fe200078e02ed */
        /* <DEDUP_REMOVED lines=11> */
[----:B------:R-:W-:-:S04]  /*2a00*/  @P1 LOP3.LUT R243, R243, 0x2, RZ, 0xfc, !PT ;  /* 0x00000002f3f31812 */ /* 0x000fc800078efcff */
[----:B------:R-:W-:-:S04]  /*2a10*/  LOP3.LUT R243, R243, 0xfffffffe, RZ, 0xc0, !PT ;  /* 0xfffffffef3f37812 */ /* 0x000fc800078ec0ff */
[----:B-1----:R-:W-:Y:S02]  /*2a20*/  @P0 LOP3.LUT R243, R243, 0x1, RZ, 0xfc, !PT ;  /* 0x00000001f3f30812 */ /* 0x002fe400078efcff */
.L_x_614:
        /* <DEDUP_REMOVED lines=8> */
[----:B------:R-:W-:Y:S03]  /*2ab0*/  LOP3.LUT P2, RZ, R243, 0x4, RZ, 0xc0, !PT ;  /* 0x00000004f3ff7812 */ /* 0x000fe6000784c0ff */
[----:B------:R-:W-:Y:S01]  /*2ac0*/  PLOP3.LUT P5, PT, PT, PT, UP0, 0x80, 0x0 ;  /* 0x000000000000781c */ /* 0x000fe20003faf008 */
[----:B-1----:R-:W-:Y:S05]  /*2ad0*/  LDSM.16.M88.4 R16, [R235+0x10080] ;  /* 0x01008000eb10783b */ /* 0x002fea0000000200 */
[----:B------:R-:W1:Y:S05]  /*2ae0*/  LDSM.16.M88.4 R8, [R2+0x80] ;  /* 0x000080000208783b */ /* 0x000e6a0000000200 */
[----:B------:R-:W2:Y:S05]  /*2af0*/  LDSM.16.M88.4 R20, [R2+0x1080] ;  /* 0x001080000214783b */ /* 0x000eaa0000000200 */
[----:B------:R-:W-:Y:S05]  /*2b00*/  LDSM.16.M88.4 R24, [R230+0x10080] ;  /* 0x01008000e618783b */ /* 0x000fea0000000200 */
[----:B------:R-:W3:Y:S05]  /*2b10*/  LDSM.16.M88.4 R28, [R3+0x80] ;  /* 0x00008000031c783b */ /* 0x000eea0000000200 */
[----:B------:R-:W4:Y:S05]  /*2b20*/  LDSM.16.M88.4 R32, [R3+0x1080] ;  /* 0x001080000320783b */ /* 0x000f2a0000000200 */
[----:B------:R-:W-:Y:S05]  /*2b30*/  LDSM.16.M88.4 R164, [R233+0x10080] ;  /* 0x01008000e9a4783b */ /* 0x000fea0000000200 */
[----:B------:R-:W5:Y:S05]  /*2b40*/  LDSM.16.M88.4 R168, [R229+0x80] ;  /* 0x00008000e5a8783b */ /* 0x000f6a0000000200 */
[----:B------:R-:W-:Y:S01]  /*2b50*/  LDSM.16.M88.4 R172, [R228+0x80] ;  /* 0x00008000e4ac783b */ /* 0x000fe20000000200 */
[C---:B-1----:R-:W-:Y:S04]  /*2b60*/  HMMA.16816.F32.BF16 R4, R16.reuse, R8, RZ ;  /* 0x000000081004723c */ /* 0x042fe800000418ff */
[----:B------:R-:W-:Y:S05]  /*2b70*/  LDS R193, [R248.X4+0x20080] ;  /* 0x02008000f8c17984 */ /* 0x000fea0000004800 */
[----:B------:R-:W-:Y:S01]  /*2b80*/  LDS R192, [R248.X4+0x200a0] ;  /* 0x0200a000f8c07984 */ /* 0x000fe20000004800 */
[C---:B------:R-:W-:Y:S08]  /*2b90*/  HMMA.16816.F32.BF16 R8, R16.reuse, R10, RZ ;  /* 0x0000000a1008723c */ /* 0x040ff000000418ff */
[C---:B--2---:R-:W-:Y:S08]  /*2ba0*/  HMMA.16816.F32.BF16 R12, R16.reuse, R20, RZ ;  /* 0x00000014100c723c */ /* 0x044ff000000418ff */
[----:B------:R-:W-:Y:S01]  /*2bb0*/  HMMA.16816.F32.BF16 R16, R16, R22, RZ ;  /* 0x000000161010723c */ /* 0x000fe200000418ff */
[----:B------:R-:W1:Y:S07]  /*2bc0*/  LDSM.16.M88.4 R20, [R229+0x1080] ;  /* 0x00108000e514783b */ /* 0x000e6e0000000200 */
[C---:B---3--:R-:W-:Y:S08]  /*2bd0*/  HMMA.16816.F32.BF16 R4, R24.reuse, R28, R4 ;  /* 0x0000001c1804723c */ /* 0x048ff00000041804 */
[C---:B------:R-:W-:Y:S01]  /*2be0*/  HMMA.16816.F32.BF16 R8, R24.reuse, R30, R8 ;  /* 0x0000001e1808723c */ /* 0x040fe20000041808 */
[----:B------:R-:W2:Y:S07]  /*2bf0*/  LDSM.16.M88.4 R28, [R232+0x10080] ;  /* 0x01008000e81c783b */ /* 0x000eae0000000200 */
[C---:B----4-:R-:W-:Y:S08]  /*2c00*/  HMMA.16816.F32.BF16 R12, R24.reuse, R32, R12 ;  /* 0x00000020180c723c */ /* 0x050ff0000004180c */
[----:B------:R-:W-:Y:S01]  /*2c10*/  HMMA.16816.F32.BF16 R16, R24, R34, R16 ;  /* 0x000000221810723c */ /* 0x000fe20000041810 */
[----:B------:R-:W3:Y:S05]  /*2c20*/  LDSM.16.M88.4 R24, [R228+0x1080] ;  /* 0x00108000e418783b */ /* 0x000eea0000000200 */
[----:B------:R-:W-:Y:S02]  /*2c30*/  LDSM.16.M88.4 R32, [R235+0x12080] ;  /* 0x01208000eb20783b */ /* 0x000fe40000000200 */
[C---:B-----5:R-:W-:Y:S08]  /*2c40*/  HMMA.16816.F32.BF16 R4, R164.reuse, R168, R4 ;  /* 0x000000a8a404723c */ /* 0x060ff00000041804 */
[C---:B------:R-:W-:Y:S01]  /*2c50*/  HMMA.16816.F32.BF16 R8, R164.reuse, R170, R8 ;  /* 0x000000aaa408723c */ /* 0x040fe20000041808 */
[----:B------:R-:W4:Y:S07]  /*2c60*/  LDSM.16.M88.4 R168, [R2+0x2080] ;  /* 0x0020800002a8783b */ /* 0x000f2e0000000200 */
[C---:B-1----:R-:W-:Y:S08]  /*2c70*/  HMMA.16816.F32.BF16 R12, R164.reuse, R20, R12 ;  /* 0x00000014a40c723c */ /* 0x042ff0000004180c */
[----:B------:R-:W-:Y:S01]  /*2c80*/  HMMA.16816.F32.BF16 R16, R164, R22, R16 ;  /* 0x00000016a410723c */ /* 0x000fe20000041810 */
[----:B------:R-:W1:Y:S05]  /*2c90*/  LDSM.16.M88.4 R20, [R2+0x3080] ;  /* 0x003080000214783b */ /* 0x000e6a0000000200 */
[----:B------:R-:W-:Y:S02]  /*2ca0*/  LDSM.16.M88.4 R164, [R230+0x12080] ;  /* 0x01208000e6a4783b */ /* 0x000fe40000000200 */
[C---:B--2---:R-:W-:Y:S08]  /*2cb0*/  HMMA.16816.F32.BF16 R4, R28.reuse, R172, R4 ;  /* 0x000000ac1c04723c */ /* 0x044ff00000041804 */
[C---:B------:R-:W-:Y:S01]  /*2cc0*/  HMMA.16816.F32.BF16 R8, R28.reuse, R174, R8 ;  /* 0x000000ae1c08723c */ /* 0x040fe20000041808 */
[----:B------:R-:W2:Y:S07]  /*2cd0*/  LDSM.16.M88.4 R172, [R3+0x2080] ;  /* 0x0020800003ac783b */ /* 0x000eae0000000200 */
[C---:B---3--:R-:W-:Y:S08]  /*2ce0*/  HMMA.16816.F32.BF16 R12, R28.reuse, R24, R12 ;  /* 0x000000181c0c723c */ /* 0x048ff0000004180c */
[----:B------:R-:W-:Y:S01]  /*2cf0*/  HMMA.16816.F32.BF16 R16, R28, R26, R16 ;  /* 0x0000001a1c10723c */ /* 0x000fe20000041810 */
[----:B------:R-:W3:Y:S05]  /*2d00*/  LDSM.16.M88.4 R24, [R3+0x3080] ;  /* 0x003080000318783b */ /* 0x000eea0000000200 */
[----:B------:R-:W-:Y:S02]  /*2d10*/  LDSM.16.M88.4 R28, [R233+0x12080] ;  /* 0x01208000e91c783b */ /* 0x000fe40000000200 */
[C---:B----4-:R-:W-:Y:S08]  /*2d20*/  HMMA.16816.F32.BF16 R4, R32.reuse, R168, R4 ;  /* 0x000000a82004723c */ /* 0x050ff00000041804 */
        /* <DEDUP_REMOVED lines=63> */
[C---:B------:R-:W-:Y:S08]  /*3120*/  HMMA.16816.F32.BF16 R8, R32.reuse, R174, R8 ;  /* 0x000000ae2008723c */ /* 0x040ff00000041808 */
[C---:B---3--:R-:W-:Y:S08]  /*3130*/  HMMA.16816.F32.BF16 R12, R32.reuse, R24, R12 ;  /* 0x00000018200c723c */ /* 0x048ff0000004180c */
[----:B------:R-:W-:Y:S01]  /*3140*/  HMMA.16816.F32.BF16 R16, R32, R26, R16 ;  /* 0x0000001a2010723c */ /* 0x000fe20000041810 */
[----:B------:R-:W2:Y:S05]  /*3150*/  LDSM.16.M88.4 R24, [R232+0x16080] ;  /* 0x01608000e818783b */ /* 0x000eaa0000000200 */
[----:B------:R-:W3:Y:S02]  /*3160*/  LDSM.16.M88.4 R32, [R228+0x7080] ;  /* 0x00708000e420783b */ /* 0x000ee40000000200 */
[C---:B----4-:R-:W-:Y:S01]  /*3170*/  HMMA.16816.F32.BF16 R4, R164.reuse, R168, R4 ;  /* 0x000000a8a404723c */ /* 0x050fe20000041804 */
[----:B------:R-:W-:Y:S04]  /*3180*/  DEPBAR.LE SB0, 0x0 ;  /* 0x000080000000791a */ /* 0x000fe80000000000 */
[----:B------:R-:W-:Y:S03]  /*3190*/  BAR.SYNC.DEFER_BLOCKING 0x0 ;  /* 0x0000000000007b1d */ /* 0x000fe60000010000 */
[C---:B------:R-:W-:Y:S08]  /*31a0*/  HMMA.16816.F32.BF16 R8, R164.reuse, R170, R8 ;  /* 0x000000aaa408723c */ /* 0x040ff00000041808 */
[C---:B-1----:R-:W-:Y:S08]  /*31b0*/  HMMA.16816.F32.BF16 R12, R164.reuse, R20, R12 ;  /* 0x00000014a40c723c */ /* 0x042ff0000004180c */
[----:B------:R-:W-:Y:S01]  /*31c0*/  HMMA.16816.F32.BF16 R16, R164, R22, R16 ;  /* 0x00000016a410723c */ /* 0x000fe20000041810 */
[----:B------:R-:W-:Y:S07]  /*31d0*/  LDSM.16.M88.4 R168, [R235+0x18080] ;  /* 0x01808000eba8783b */ /* 0x000fee0000000200 */
[C---:B--2---:R-:W-:Y:S01]  /*31e0*/  HMMA.16816.F32.BF16 R4, R24.reuse, R28, R4 ;  /* 0x0000001c1804723c */ /* 0x044fe20000041804 */
[----:B------:R-:W1:Y:S05]  /*31f0*/  LDSM.16.M88.4 R172, [R2+0x8080] ;  /* 0x0080800002ac783b */ /* 0x000e6a0000000200 */
[----:B------:R-:W2:Y:S02]  /*3200*/  LDSM.16.M88.4 R164, [R2+0x9080] ;  /* 0x0090800002a4783b */ /* 0x000ea40000000200 */
[C---:B------:R-:W-:Y:S03]  /*3210*/  HMMA.16816.F32.BF16 R8, R24.reuse, R30, R8 ;  /* 0x0000001e1808723c */ /* 0x040fe60000041808 */
[----:B------:R-:W-:Y:S05]  /*3220*/  LDSM.16.M88.4 R176, [R230+0x18080] ;  /* 0x01808000e6b0783b */ /* 0x000fea0000000200 */
[C---:B---3--:R-:W-:Y:S01]  /*3230*/  HMMA.16816.F32.BF16 R12, R24.reuse, R32, R12 ;  /* 0x00000020180c723c */ /* 0x048fe2000004180c */
[----:B------:R-:W3:Y:S05]  /*3240*/  LDSM.16.M88.4 R180, [R3+0x8080] ;  /* 0x0080800003b4783b */ /* 0x000eea0000000200 */
[----:B------:R-:W4:Y:S02]  /*3250*/  LDSM.16.M88.4 R184, [R3+0x9080] ;  /* 0x0090800003b8783b */ /* 0x000f240000000200 */
[----:B------:R-:W-:Y:S03]  /*3260*/  HMMA.16816.F32.BF16 R16, R24, R34, R16 ;  /* 0x000000221810723c */ /* 0x000fe60000041810 */
[----:B------:R-:W-:Y:S01]  /*3270*/  LDSM.16.M88.4 R188, [R229+0x8080] ;  /* 0x00808000e5bc783b */ /* 0x000fe20000000200 */
[----:B------:R-:W-:Y:S02]  /*3280*/  FMUL.FTZ R4, R4, c[0x0][0x2b4] ;  /* 0x0000ad0004047a20 */ /* 0x000fe40000410000 */
[----:B------:R-:W-:Y:S02]  /*3290*/  FMUL.FTZ R5, R5, c[0x0][0x2b4] ;  /* 0x0000ad0005057a20 */ /* 0x000fe40000410000 */
[----:B------:R-:W-:Y:S01]  /*32a0*/  FMUL.FTZ R6, R6, c[0x0][0x2b4] ;  /* 0x0000ad0006067a20 */ /* 0x000fe20000410000 */
[----:B------:R-:W5:Y:S03]  /*32b0*/  MUFU.TANH R196, R4 ;  /* 0x0000000400c47308 */ /* 0x000f660000002400 */
        /* <DEDUP_REMOVED lines=19> */
[----:B------:R-:W5:Y:S03]  /*33f0*/  LDSM.16.M88.4 R164, [R229+0x9080] ;  /* 0x00908000e5a4783b */ /* 0x000f660000000200 */
        /* <DEDUP_REMOVED lines=14> */
[C---:B-----5:R-:W-:Y:S08]  /*34e0*/  HMMA.16816.F32.BF16 R28, R172.reuse, R164, R28 ;  /* 0x000000a4ac1c723c */ /* 0x060ff0000004181c */
        /* <DEDUP_REMOVED lines=55> */
[----:B------:R-:W5:Y:S05]  /*3860*/  MUFU.TANH R190, R10 ;  /* 0x0000000a00be7308 */ /* 0x000f6a0000002400 */
        /* <DEDUP_REMOVED lines=45> */
[----:B------:R-:W-:Y:S03]  /*3b40*/  LOP3.LUT P0, RZ, R243, 0x1, RZ, 0xc0, !PT ;  /* 0x00000001f3ff7812 */ /* 0x000fe6000780c0ff */
[--C-:B------:R-:W-:Y:S02]  /*3b50*/  FFMA.FTZ R168, R12, c[0x0][0x29c], -R192.reuse ;  /* 0x0000a7000ca87a23 */ /* 0x100fe400000108c0 */
[----:B------:R-:W3:Y:S01]  /*3b60*/  LDSM.16.M88.4 R12, [R229+0xf080] ;  /* 0x00f08000e50c783b */ /* 0x000ee20000000200 */
[C---:B-1----:R-:W-:Y:S01]  /*3b70*/  HMMA.16816.F32.BF16 R20, R8.reuse, R164, R20 ;  /* 0x000000a40814723c */ /* 0x042fe20000041814 */
[----:B------:R1:W-:Y:S06]  /*3b80*/  MUFU.EX2 R175, R168 ;  /* 0x000000a800af7308 */ /* 0x0003ec0000000800 */
[----:B-----5:R-:W-:Y:S01]  /*3b90*/  FSEL R164, R190, -INF , P4 ;  /* 0xff800000bea47808 */ /* 0x020fe20002000000 */
[C---:B------:R-:W-:Y:S04]  /*3ba0*/  HMMA.16816.F32.BF16 R24, R8.reuse, R166, R24 ;  /* 0x000000a60818723c */ /* 0x040fe80000041818 */
[--C-:B------:R-:W-:Y:S01]  /*3bb0*/  FFMA.FTZ R164, R164, c[0x0][0x29c], -R192.reuse ;  /* 0x0000a700a4a47a23 */ /* 0x100fe200000108c0 */
[----:B--2---:R-:W-:Y:S03]  /*3bc0*/  LDSM.16.M88.4 R16, [R228+0xe080] ;  /* 0x00e08000e410783b */ /* 0x004fe60000000200 */
[----:B------:R2:W-:Y:S01]  /*3bd0*/  MUFU.EX2 R174, R164 ;  /* 0x000000a400ae7308 */ /* 0x0005e20000000800 */
[--C-:B-1----:R-:W-:Y:S02]  /*3be0*/  FFMA.FTZ R168, R4, c[0x0][0x29c], -R193.reuse ;  /* 0x0000a70004a87a23 */ /* 0x102fe400000108c1 */
[----:B------:R-:W1:Y:S07]  /*3bf0*/  LDSM.16.M88.4 R4, [R232+0x1e080] ;  /* 0x01e08000e804783b */ /* 0x000e6e0000000200 */
[----:B------:R-:W4:Y:S01]  /*3c00*/  MUFU.EX2 R168, R168 ;  /* 0x000000a800a87308 */ /* 0x000f220000000800 */
[C---:B---3--:R-:W-:Y:S03]  /*3c10*/  HMMA.16816.F32.BF16 R28, R8.reuse, R12, R28 ;  /* 0x0000000c081c723c */ /* 0x048fe6000004181c */
[----:B--2---:R-:W-:Y:S04]  /*3c20*/  FSEL R164, R189, -INF , P3 ;  /* 0xff800000bda47808 */ /* 0x004fe80001800000 */
[----:B------:R-:W-:Y:S01]  /*3c30*/  FSEL R12, R182, -INF , P2 ;  /* 0xff800000b60c7808 */ /* 0x000fe20001000000 */
[----:B------:R-:W-:Y:S01]  /*3c40*/  HMMA.16816.F32.BF16 R32, R8, R14, R32 ;  /* 0x0000000e0820723c */ /* 0x000fe20000041820 */
[----:B------:R-:W2:Y:S03]  /*3c50*/  LDS R8, [R248.X4+0x20180] ;  /* 0x02018000f8087984 */ /* 0x000ea60000004800 */
[----:B------:R-:W-:Y:S02]  /*3c60*/  FFMA.FTZ R171, R164, c[0x0][0x29c], -R192 ;  /* 0x0000a700a4ab7a23 */ /* 0x000fe400000108c0 */
[----:B------:R-:W3:Y:S01]  /*3c70*/  LDSM.16.M88.4 R164, [R228+0xf080] ;  /* 0x00f08000e4a4783b */ /* 0x000ee20000000200 */
[----:B------:R-:W-:Y:S01]  /*3c80*/  FSEL R9, R181, -INF , P1 ;  /* 0xff800000b5097808 */ /* 0x000fe20000800000 */
[----:B------:R-:W-:Y:S01]  /*3c90*/  MUFU.EX2 R173, R171 ;  /* 0x000000ab00ad7308 */ /* 0x000fe20000000800 */
[----:B------:R-:W-:Y:S03]  /*3ca0*/  FFMA.FTZ R13, -R195, R195, 1 ;  /* 0x3f800000c30d7423 */ /* 0x000fe600000101c3 */
[--C-:B------:R-:W-:Y:S01]  /*3cb0*/  FFMA.FTZ R9, R9, c[0x0][0x29c], -R193.reuse ;  /* 0x0000a70009097a23 */ /* 0x100fe200000108c1 */
[----:B----4-:R-:W-:Y:S01]  /*3cc0*/  F2FP.BF16.PACK_AB R15, R168, R169 ;  /* 0x000000a9a80f723e */ /* 0x010fe200000010ff */
[----:B------:R-:W-:Y:S02]  /*3cd0*/  FFMA.FTZ R14, -R181, R181, 1 ;  /* 0x3f800000b50e7423 */ /* 0x000fe400000101b5 */
[--C-:B------:R-:W-:Y:S02]  /*3ce0*/  FFMA.FTZ R12, R12, c[0x0][0x29c], -R193.reuse ;  /* 0x0000a7000c0c7a23 */ /* 0x100fe400000108c1 */
[----:B------:R4:W-:Y:S01]  /*3cf0*/  MUFU.EX2 R10, R9 ;  /* 0x00000009000a7308 */ /* 0x0009e20000000800 */
[C---:B-1----:R-:W-:Y:S08]  /*3d00*/  HMMA.16816.F32.BF16 R20, R4.reuse, R16, R20 ;  /* 0x000000100414723c */ /* 0x042ff00000041814 */
[C---:B------:R-:W-:Y:S01]  /*3d10*/  HMMA.16816.F32.BF16 R24, R4.reuse, R18, R24 ;  /* 0x000000120418723c */ /* 0x040fe20000041818 */
[----:B------:R1:W5:Y:S06]  /*3d20*/  MUFU.EX2 R11, R12 ;  /* 0x0000000c000b7308 */ /* 0x00036c0000000800 */
[----:B------:R-:W-:Y:S02]  /*3d30*/  FFMA.FTZ R19, -R176, R176, 1 ;  /* 0x3f800000b0137423 */ /* 0x000fe400000101b0 */
[----:B------:R-:W-:Y:S03]  /*3d40*/  FFMA.FTZ R18, -R180, R180, 1 ;  /* 0x3f800000b4127423 */ /* 0x000fe600000101b4 */
[----:B----4-:R-:W-:Y:S04]  /*3d50*/  FSEL R9, R184, -INF , P2 ;  /* 0xff800000b8097808 */ /* 0x010fe80001000000 */
[----:B--2---:R-:W-:Y:S01]  /*3d60*/  FADD.FTZ R21, R21, -R8 ;  /* 0x8000000815157221 */ /* 0x004fe20000010000 */
[C---:B---3--:R-:W-:Y:S03]  /*3d70*/  HMMA.16816.F32.BF16 R28, R4.reuse, R164, R28 ;  /* 0x000000a4041c723c */ /* 0x048fe6000004181c */
[----:B------:R-:W-:Y:S02]  /*3d80*/  FFMA.FTZ R9, R9, c[0x0][0x29c], -R192 ;  /* 0x0000a70009097a23 */ /* 0x000fe400000108c0 */
[----:B------:R-:W-:Y:S02]  /*3d90*/  FMUL.FTZ R21, R170, R21 ;  /* 0x00000015aa157220 */ /* 0x000fe40000410000 */
[----:B------:R2:W-:Y:S01]  /*3da0*/  MUFU.EX2 R171, R9 ;  /* 0x0000000900ab7308 */ /* 0x0005e20000000800 */
[----:B------:R-:W-:Y:S04]  /*3db0*/  HMMA.16816.F32.BF16 R32, R4, R166, R32 ;  /* 0x000000a60420723c */ /* 0x000fe80000041820 */
[----:B-1----:R-:W-:Y:S01]  /*3dc0*/  FSEL R12, R176, -INF , P6 ;  /* 0xff800000b00c7808 */ /* 0x002fe20003000000 */
[--C-:B------:R-:W-:Y:S02]  /*3dd0*/  FADD.FTZ R24, R24, -R8.reuse ;  /* 0x8000000818187221 */ /* 0x100fe40000010000 */
[----:B------:R-:W-:Y:S01]  /*3de0*/  FSEL R4, R179, -INF , P0 ;  /* 0xff800000b3047808 */ /* 0x000fe20000000000 */
[----:B------:R-:W-:Y:S01]  /*3df0*/  FADD.FTZ R20, R20, -R8 ;  /* 0x8000000814147221 */ /* 0x000fe20000010000 */
[----:B------:R-:W-:Y:S03]  /*3e00*/  FSEL R5, R178, -INF , P6 ;  /* 0xff800000b2057808 */ /* 0x000fe60003000000 */
[----:B------:R-:W-:Y:S01]  /*3e10*/  FFMA.FTZ R7, R4, c[0x0][0x29c], -R192 ;  /* 0x0000a70004077a23 */ /* 0x000fe200000108c0 */
[----:B------:R-:W-:Y:S01]  /*3e20*/  F2FP.BF16.PACK_AB R6, R170, R172 ;  /* 0x000000acaa06723e */ /* 0x000fe200000010ff */
[----:B------:R-:W-:Y:S02]  /*3e30*/  FMUL.FTZ R17, R169, R24 ;  /* 0x00000018a9117220 */ /* 0x000fe40000410000 */
[----:B------:R5:W-:Y:S01]  /*3e40*/  MUFU.EX2 R24, R7 ;  /* 0x0000000700187308 */ /* 0x000be20000000800 */
[--C-:B------:R-:W-:Y:S02]  /*3e50*/  FADD.FTZ R25, R25, -R8.reuse ;  /* 0x8000000819197221 */ /* 0x100fe40000010000 */
[----:B------:R-:W-:Y:S02]  /*3e60*/  FMUL.FTZ R20, R172, R20 ;  /* 0x00000014ac147220 */ /* 0x000fe40000410000 */
[----:B------:R-:W-:Y:S01]  /*3e70*/  FFMA.FTZ R4, -R196, R196, 1 ;  /* 0x3f800000c4047423 */ /* 0x000fe200000101c4 */
[----:B--2---:R-:W-:Y:S01]  /*3e80*/  FSEL R9, R183, -INF , P1 ;  /* 0xff800000b7097808 */ /* 0x004fe20000800000 */
[----:B------:R-:W-:Y:S02]  /*3e90*/  FMUL.FTZ R21, R13, R21 ;  /* 0x000000150d157220 */ /* 0x000fe40000410000 */
[----:B------:R-:W-:Y:S02]  /*3ea0*/  FADD.FTZ R28, R28, -R8 ;  /* 0x800000081c1c7221 */ /* 0x000fe40000010000 */
[--C-:B------:R-:W-:Y:S02]  /*3eb0*/  FFMA.FTZ R9, R9, c[0x0][0x29c], -R192.reuse ;  /* 0x0000a70009097a23 */ /* 0x100fe400000108c0 */
[----:B------:R-:W-:Y:S02]  /*3ec0*/  FFMA.FTZ R192, R5, c[0x0][0x29c], -R192 ;  /* 0x0000a70005c07a23 */ /* 0x000fe400000108c0 */
[----:B------:R1:W2:Y:S01]  /*3ed0*/  MUFU.EX2 R164, R9 ;  /* 0x0000000900a47308 */ /* 0x0002a20000000800 */
[--C-:B------:R-:W-:Y:S02]  /*3ee0*/  FADD.FTZ R29, R29, -R8.reuse ;  /* 0x800000081d1d7221 */ /* 0x100fe40000010000 */
[--C-:B------:R-:W-:Y:S02]  /*3ef0*/  FADD.FTZ R32, R32, -R8.reuse ;  /* 0x8000000820207221 */ /* 0x100fe40000010000 */
[----:B------:R-:W-:Y:S02]  /*3f00*/  FADD.FTZ R33, R33, -R8 ;  /* 0x8000000821217221 */ /* 0x000fe40000010000 */
[----:B------:R-:W-:Y:S01]  /*3f10*/  FFMA.FTZ R8, -R194, R194, 1 ;  /* 0x3f800000c2087423 */ /* 0x000fe200000101c2 */
[----:B-----5:R-:W-:Y:S01]  /*3f20*/  F2FP.BF16.PACK_AB R7, R10, R11 ;  /* 0x0000000b0a07723e */ /* 0x020fe200000010ff */
[----:B------:R-:W-:Y:S02]  /*3f30*/  FFMA.FTZ R13, -R188, R188, 1 ;  /* 0x3f800000bc0d7423 */ /* 0x000fe400000101bc */
[----:B------:R-:W-:Y:S02]  /*3f40*/  FMUL.FTZ R20, R4, R20 ;  /* 0x0000001404147220 */ /* 0x000fe40000410000 */
[----:B------:R-:W3:Y:S01]  /*3f50*/  LDS R4, [R248.X4+0x201a0] ;  /* 0x0201a000f8047984 */ /* 0x000ee20000004800 */
[----:B------:R-:W-:Y:S02]  /*3f60*/  FMUL.FTZ R16, R11, R28 ;  /* 0x0000001c0b107220 */ /* 0x000fe40000410000 */
[----:B------:R-:W-:Y:S02]  /*3f70*/  FMUL.FTZ R17, R8, R17 ;  /* 0x0000001108117220 */ /* 0x000fe40000410000 */
[----:B------:R2:W-:Y:S01]  /*3f80*/  STS [R244], R6 ;  /* 0x00000006f4007388 */ /* 0x0005e20000000800 */
[----:B------:R-:W-:Y:S02]  /*3f90*/  FMUL.FTZ R11, R10, R29 ;  /* 0x0000001d0a0b7220 */ /* 0x000fe40000410000 */
[----:B------:R-:W-:Y:S02]  /*3fa0*/  MUFU.EX2 R10, R192 ;  /* 0x000000c0000a7308 */ /* 0x000fe40000000800 */
[----:B------:R-:W-:Y:S01]  /*3fb0*/  FMUL.FTZ R14, R14, R11 ;  /* 0x0000000b0e0e7220 */ /* 0x000fe20000410000 */
[----:B-1----:R-:W-:Y:S02]  /*3fc0*/  FSEL R9, R180, -INF , P0 ;  /* 0xff800000b4097808 */ /* 0x002fe40000000000 */
[----:B------:R-:W-:Y:S03]  /*3fd0*/  F2FP.BF16.PACK_AB R11, R21, R20 ;  /* 0x00000014150b723e */ /* 0x000fe600000010ff */
[--C-:B------:R-:W-:Y:S02]  /*3fe0*/  FFMA.FTZ R9, R9, c[0x0][0x29c], -R193.reuse ;  /* 0x0000a70009097a23 */ /* 0x100fe400000108c1 */
[----:B------:R-:W-:Y:S02]  /*3ff0*/  FFMA.FTZ R193, R12, c[0x0][0x29c], -R193 ;  /* 0x0000a7000cc17a23 */ /* 0x000fe400000108c1 */
[----:B------:R-:W-:Y:S02]  /*4000*/  FMUL.FTZ R12, R168, R25 ;  /* 0x00000019a80c7220 */ /* 0x000fe40000410000 */
[----:B------:R-:W-:Y:S02]  /*4010*/  MUFU.EX2 R5, R193 ;  /* 0x000000c100057308 */ /* 0x000fe40000000800 */
[----:B------:R-:W-:Y:S02]  /*4020*/  FMUL.FTZ R12, R13, R12 ;  /* 0x0000000c0d0c7220 */ /* 0x000fe40000410000 */
[----:B------:R-:W-:Y:S03]  /*4030*/  FFMA.FTZ R13, -R182, R182, 1 ;  /* 0x3f800000b60d7423 */ /* 0x000fe600000101b6 */
[----:B------:R-:W-:Y:S01]  /*4040*/  F2FP.BF16.PACK_AB R12, R12, R17 ;  /* 0x000000110c0c723e */ /* 0x000fe200000010ff */
[----:B------:R-:W-:Y:S01]  /*4050*/  FMUL.FTZ R16, R13, R16 ;  /* 0x000000100d107220 */ /* 0x000fe20000410000 */
[----:B--2---:R-:W-:Y:S01]  /*4060*/  F2FP.BF16.PACK_AB R6, R164, R171 ;  /* 0x000000aba406723e */ /* 0x004fe200000010ff */
[----:B------:R-:W1:Y:S03]  /*4070*/  MUFU.EX2 R9, R9 ;  /* 0x0000000900097308 */ /* 0x000e660000000800 */
[----:B------:R-:W-:Y:S01]  /*4080*/  F2FP.BF16.PACK_AB R14, R14, R16 ;  /* 0x000000100e0e723e */ /* 0x000fe200000010ff */
[--C-:B---3--:R-:W-:Y:S02]  /*4090*/  FADD.FTZ R22, R22, -R4.reuse ;  /* 0x8000000416167221 */ /* 0x108fe40000010000 */
[--C-:B------:R-:W-:Y:S02]  /*40a0*/  FADD.FTZ R23, R23, -R4.reuse ;  /* 0x8000000417177221 */ /* 0x100fe40000010000 */
[----:B------:R-:W-:Y:S02]  /*40b0*/  FMUL.FTZ R22, R177, R22 ;  /* 0x00000016b1167220 */ /* 0x000fe40000410000 */
[----:B------:R-:W-:Y:S02]  /*40c0*/  FMUL.FTZ R23, R175, R23 ;  /* 0x00000017af177220 */ /* 0x000fe40000410000 */
[--C-:B------:R-:W-:Y:S02]  /*40d0*/  FADD.FTZ R35, R35, -R4.reuse ;  /* 0x8000000423237221 */ /* 0x100fe40000010000 */
[--C-:B------:R-:W-:Y:S02]  /*40e0*/  FADD.FTZ R26, R26, -R4.reuse ;  /* 0x800000041a1a7221 */ /* 0x100fe40000010000 */
[--C-:B------:R-:W-:Y:S02]  /*40f0*/  FADD.FTZ R27, R27, -R4.reuse ;  /* 0x800000041b1b7221 */ /* 0x100fe40000010000 */
[--C-:B------:R-:W-:Y:S02]  /*4100*/  FADD.FTZ R30, R30, -R4.reuse ;  /* 0x800000041e1e7221 */ /* 0x100fe40000010000 */
[----:B-1----:R-:W-:Y:S01]  /*4110*/  FMUL.FTZ R8, R9, R32 ;  /* 0x0000002009087220 */ /* 0x002fe20000410000 */
[C---:B------:R-:W-:Y:S01]  /*4120*/  F2FP.BF16.PACK_AB R9, R5.reuse, R9 ;  /* 0x000000090509723e */ /* 0x040fe200000010ff */
[----:B------:R-:W-:Y:S02]  /*4130*/  FMUL.FTZ R5, R5, R33 ;  /* 0x0000002105057220 */ /* 0x000fe40000410000 */
[----:B------:R-:W-:Y:S02]  /*4140*/  FMUL.FTZ R8, R18, R8 ;  /* 0x0000000812087220 */ /* 0x000fe40000410000 */
[----:B------:R-:W-:Y:S01]  /*4150*/  FMUL.FTZ R13, R19, R5 ;  /* 0x00000005130d7220 */ /* 0x000fe20000410000 */
[----:B------:R-:W-:Y:S01]  /*4160*/  F2FP.BF16.PACK_AB R5, R175, R177 ;  /* 0x000000b1af05723e */ /* 0x000fe200000010ff */
[--C-:B------:R-:W-:Y:S02]  /*4170*/  FADD.FTZ R31, R31, -R4.reuse ;  /* 0x800000041f1f7221 */ /* 0x100fe40000010000 */
[----:B------:R-:W-:Y:S01]  /*4180*/  FADD.FTZ R34, R34, -R4 ;  /* 0x8000000422227221 */ /* 0x000fe20000010000 */
[----:B------:R-:W-:Y:S01]  /*4190*/  F2FP.BF16.PACK_AB R13, R13, R8 ;  /* 0x000000080d0d723e */ /* 0x000fe200000010ff */
[----:B------:R1:W-:Y:S01]  /*41a0*/  STS [R244+0x400], R5 ;  /* 0x00040005f4007388 */ /* 0x0003e20000000800 */
[C---:B------:R-:W-:Y:S01]  /*41b0*/  F2FP.BF16.PACK_AB R8, R173.reuse, R174 ;  /* 0x000000aead08723e */ /* 0x040fe200000010ff */
[----:B------:R-:W-:Y:S02]  /*41c0*/  FMUL.FTZ R26, R174, R26 ;  /* 0x0000001aae1a7220 */ /* 0x000fe40000410000 */
[----:B------:R-:W-:Y:S01]  /*41d0*/  FMUL.FTZ R27, R173, R27 ;  /* 0x0000001bad1b7220 */ /* 0x000fe20000410000 */
[----:B------:R2:W-:Y:S01]  /*41e0*/  STS [R247], R15 ;  /* 0x0000000ff7007388 */ /* 0x0005e20000000800 */
[----:B------:R-:W-:Y:S02]  /*41f0*/  FMUL.FTZ R30, R171, R30 ;  /* 0x0000001eab1e7220 */ /* 0x000fe40000410000 */
[----:B------:R-:W-:Y:S02]  /*4200*/  FMUL.FTZ R31, R164, R31 ;  /* 0x0000001fa41f7220 */ /* 0x000fe40000410000 */
[----:B------:R3:W-:Y:S01]  /*4210*/  STS [R247+0x400], R8 ;  /* 0x00040008f7007388 */ /* 0x0007e20000000800 */
[----:B------:R-:W-:Y:S04]  /*4220*/  FMUL.FTZ R34, R24, R34 ;  /* 0x0000002218227220 */ /* 0x000fe80000410000 */
[----:B------:R4:W-:Y:S05]  /*4230*/  STS [R245], R7 ;  /* 0x00000007f5007388 */ /* 0x0009ea0000000800 */
[----:B------:R5:W-:Y:S01]  /*4240*/  STS [R245+0x400], R6 ;  /* 0x00040006f5007388 */ /* 0x000be20000000800 */
[C---:B-1----:R-:W-:Y:S04]  /*4250*/  F2FP.BF16.PACK_AB R5, R10.reuse, R24 ;  /* 0x000000180a05723e */ /* 0x042fe800000010ff */
[----:B------:R1:W-:Y:S01]  /*4260*/  STS [R246], R9 ;  /* 0x00000009f6007388 */ /* 0x0003e20000000800 */
[----:B------:R-:W-:Y:S02]  /*4270*/  FMUL.FTZ R10, R10, R35 ;  /* 0x000000230a0a7220 */ /* 0x000fe40000410000 */
[----:B--2---:R-:W-:Y:S02]  /*4280*/  FFMA.FTZ R15, -R178, R178, 1 ;  /* 0x3f800000b20f7423 */ /* 0x004fe400000101b2 */
[----:B------:R2:W-:Y:S02]  /*4290*/  STS [R246+0x400], R5 ;  /* 0x00040005f6007388 */ /* 0x0005e40000000800 */
[----:B------:R-:W-:Y:S03]  /*42a0*/  FMUL.FTZ R10, R15, R10 ;  /* 0x0000000a0f0a7220 */ /* 0x000fe60000410000 */
[----:B------:R-:W-:Y:S01]  /*42b0*/  BAR.SYNC.DEFER_BLOCKING 0x0 ;  /* 0x0000000000007b1d */ /* 0x000fe20000010000 */
[----:B---3--:R-:W-:Y:S02]  /*42c0*/  FFMA.FTZ R8, -R190, R190, 1 ;  /* 0x3f800000be087423 */ /* 0x008fe400000101be */
[----:B----4-:R-:W-:Y:S02]  /*42d0*/  FFMA.FTZ R7, -R198, R198, 1 ;  /* 0x3f800000c6077423 */ /* 0x010fe400000101c6 */
[----:B------:R-:W-:Y:S02]  /*42e0*/  FMUL.FTZ R8, R8, R26 ;  /* 0x0000001a08087220 */ /* 0x000fe40000410000 */
[----:B------:R-:W-:Y:S02]  /*42f0*/  FMUL.FTZ R7, R7, R22 ;  /* 0x0000001607077220 */ /* 0x000fe40000410000 */
[----:B-----5:R-:W-:Y:S04]  /*4300*/  FFMA.FTZ R6, -R189, R189, 1 ;  /* 0x3f800000bd067423 */ /* 0x020fe800000101bd */
[----:B------:R-:W-:Y:S02]  /*4310*/  FMUL.FTZ R6, R6, R27 ;  /* 0x0000001b06067220 */ /* 0x000fe40000410000 */
[----:B-1----:R-:W-:Y:S03]  /*4320*/  FFMA.FTZ R9, -R179, R179, 1 ;  /* 0x3f800000b3097423 */ /* 0x002fe600000101b3 */
[----:B------:R-:W-:Y:S01]  /*4330*/  F2FP.BF16.PACK_AB R6, R6, R8 ;  /* 0x000000080606723e */ /* 0x000fe200000010ff */
[----:B--2---:R-:W-:Y:S02]  /*4340*/  FFMA.FTZ R5, -R197, R197, 1 ;  /* 0x3f800000c5057423 */ /* 0x004fe400000101c5 */
[----:B------:R-:W-:Y:S02]  /*4350*/  FMUL.FTZ R8, R9, R34 ;  /* 0x0000002209087220 */ /* 0x000fe40000410000 */
[----:B------:R-:W-:Y:S01]  /*4360*/  FMUL.FTZ R5, R5, R23 ;  /* 0x0000001705057220 */ /* 0x000fe20000410000 */
[----:B------:R-:W-:Y:S04]  /*4370*/  STS [R244+0x2000], R11 ;  /* 0x0020000bf4007388 */ /* 0x000fe80000000800 */
[----:B------:R-:W-:Y:S01]  /*4380*/  F2FP.BF16.PACK_AB R4, R5, R7 ;  /* 0x000000070504723e */ /* 0x000fe200000010ff */
[----:B------:R-:W-:Y:S02]  /*4390*/  FFMA.FTZ R7, -R184, R184, 1 ;  /* 0x3f800000b8077423 */ /* 0x000fe400000101b8 */
[----:B------:R-:W-:Y:S02]  /*43a0*/  FFMA.FTZ R5, -R183, R183, 1 ;  /* 0x3f800000b7057423 */ /* 0x000fe400000101b7 */
[----:B------:R1:W-:Y:S01]  /*43b0*/  STS [R244+0x2400], R4 ;  /* 0x00240004f4007388 */ /* 0x0003e20000000800 */
[----:B------:R-:W-:Y:S02]  /*43c0*/  FMUL.FTZ R7, R7, R30 ;  /* 0x0000001e07077220 */ /* 0x000fe40000410000 */
[----:B------:R-:W-:Y:S02]  /*43d0*/  FMUL.FTZ R5, R5, R31 ;  /* 0x0000001f05057220 */ /* 0x000fe40000410000 */
[----:B------:R-:W-:Y:S03]  /*43e0*/  STS [R247+0x2000], R12 ;  /* 0x0020000cf7007388 */ /* 0x000fe60000000800 */
[----:B------:R-:W-:Y:S02]  /*43f0*/  F2FP.BF16.PACK_AB R5, R5, R7 ;  /* 0x000000070505723e */ /* 0x000fe400000010ff */
        /* <DEDUP_REMOVED lines=33> */
[-C--:B-----5:R-:W-:Y:S08]  /*4610*/  HMMA.16816.F32.BF16 R84, R4, R24.reuse, R84 ;  /* 0x000000180454723c */ /* 0x0a0ff00000041854 */
[C---:B------:R-:W-:Y:S08]  /*4620*/  HMMA.16816.F32.BF16 R88, R12.reuse, R24, R88 ;  /* 0x000000180c58723c */ /* 0x040ff00000041858 */
[-C--:B------:R-:W-:Y:S01]  /*4630*/  HMMA.16816.F32.BF16 R92, R12, R26.reuse, R92 ;  /* 0x0000001a0c5c723c */ /* 0x080fe2000004185c */
[----:B------:R-:W3:Y:S07]  /*4640*/  LDSM.16.MT88.4 R12, [R0+0x1e880] ;  /* 0x01e88000000c783b */ /* 0x000eee0000004200 */
[----:B------:R-:W-:Y:S01]  /*4650*/  HMMA.16816.F32.BF16 R96, R4, R26, R96 ;  /* 0x0000001a0460723c */ /* 0x000fe20000041860 */
[----:B------:R-:W4:Y:S05]  /*4660*/  LDSM.16.MT88.4 R4, [R234+0x21280] ;  /* 0x02128000ea04783b */ /* 0x000f2a0000004200 */
[----:B------:R-:W5:Y:S02]  /*4670*/  LDSM.16.MT88.4 R24, [R0+0x1b080] ;  /* 0x01b080000018783b */ /* 0x000f640000004200 */
        /* <DEDUP_REMOVED lines=27> */
[-C--:B-----5:R-:W-:Y:S08]  /*4830*/  HMMA.16816.F32.BF16 R52, R4, R24.reuse, R52 ;  /* 0x000000180434723c */ /* 0x0a0ff00000041834 */
        /* <DEDUP_REMOVED lines=40> */
[----:B-123--:R-:W2:Y:S01]  /*4ac0*/  LDL.64 R202, [R1] ;  /* 0x0000000001ca7983 */ /* 0x00eea20000100a00 */
[----:B------:R-:W-:Y:S01]  /*4ad0*/  ULDC.64 UR4, c[0x0][0x208] ;  /* 0x0000820000047ab9 */ /* 0x000fe20000000a00 */
[----:B------:R-:W-:Y:S01]  /*4ae0*/  IMAD.U32 R16, RZ, RZ, UR8 ;  /* 0x00000008ff107e24 */ /* 0x000fe2000f8e00ff */
[C---:B------:R-:W-:Y:S01]  /*4af0*/  LOP3.LUT P2, RZ, R250.reuse, 0x2, RZ, 0xc0, !PT ;  /* 0x00000002faff7812 */ /* 0x040fe2000784c0ff */
[----:B------:R-:W3:Y:S01]  /*4b00*/  LDL R200, [R1+0x10] ;  /* 0x0000100001c87983 */ /* 0x000ee20000100800 */
[----:B------:R-:W-:Y:S01]  /*4b10*/  LOP3.LUT P4, RZ, R250, 0x8, RZ, 0xc0, !PT ;  /* 0x00000008faff7812 */ /* 0x000fe2000788c0ff */
[----:B------:R-:W-:Y:S01]  /*4b20*/  IMAD.U32 R14, RZ, RZ, UR8 ;  /* 0x00000008ff0e7e24 */ /* 0x000fe2000f8e00ff */
[----:B------:R-:W-:Y:S01]  /*4b30*/  UIMAD.WIDE.U32 UR18, UR15, UR4, URZ ;  /* 0x000000040f1272a5 */ /* 0x000fe2000f8e003f */
[----:B------:R-:W4:Y:S01]  /*4b40*/  LDL.64 R18, [R1+0x18] ;  /* 0x0000180001127983 */ /* 0x000f220000100a00 */
[----:B------:R-:W-:Y:S01]  /*4b50*/  USHF.R.S32.HI UR16, URZ, 0x1f, UR15 ;  /* 0x0000001f3f107899 */ /* 0x000fe2000801140f */
[----:B------:R-:W-:Y:S02]  /*4b60*/  IMAD.U32 R12, RZ, RZ, UR8 ;  /* 0x00000008ff0c7e24 */ /* 0x000fe4000f8e00ff */
[----:B------:R-:W1:Y:S01]  /*4b70*/  S2R R11, SR_TID.X ;  /* 0x00000000000b7919 */ /* 0x000e620000002100 */
[----:B------:R-:W-:Y:S01]  /*4b80*/  UIMAD UR16, UR16, UR4, URZ ;  /* 0x00000004101072a4 */ /* 0x000fe2000f8e023f */
[----:B------:R-:W-:Y:S01]  /*4b90*/  IMAD.U32 R8, RZ, RZ, UR18 ;  /* 0x00000012ff087e24 */ /* 0x000fe2000f8e00ff */
[----:B------:R-:W-:Y:S01]  /*4ba0*/  USHF.L.U32 UR4, UR15, 0x6, URZ ;  /* 0x000000060f047899 */ /* 0x000fe2000800063f */
[----:B------:R-:W-:Y:S01]  /*4bb0*/  IMAD.U32 R10, RZ, RZ, UR18 ;  /* 0x00000012ff0a7e24 */ /* 0x000fe2000f8e00ff */
[----:B------:R-:W-:Y:S04]  /*4bc0*/  UIMAD UR16, UR15, UR5, UR16 ;  /* 0x000000050f1072a4 */ /* 0x000fe8000f8e0210 */
[----:B------:R-:W-:Y:S06]  /*4bd0*/  UIADD3 UR16, UR19, UR16, URZ ;  /* 0x0000001013107290 */ /* 0x000fec000fffe03f */
[----:B------:R-:W-:Y:S01]  /*4be0*/  IMAD.U32 R9, RZ, RZ, UR16 ;  /* 0x00000010ff097e24 */ /* 0x000fe2000f8e00ff */
[----:B--2---:R-:W-:Y:S04]  /*4bf0*/  LEA R8, P0, R8, R202, 0x7 ;  /* 0x000000ca08087211 */ /* 0x004fe800078038ff */
[----:B------:R-:W-:Y:S01]  /*4c00*/  LEA.HI.X R9, R10, R203, R9, 0x7, P0 ;  /* 0x000000cb0a097211 */ /* 0x000fe200000f3c09 */
[----:B------:R-:W-:Y:S01]  /*4c10*/  IMAD.U32 R10, RZ, RZ, UR4 ;  /* 0x00000004ff0a7e24 */ /* 0x000fe2000f8e00ff */
[--C-:B------:R-:W-:Y:S02]  /*4c20*/  IADD3 R16, P1, P0, R16, 0x80, R8.reuse ;  /* 0x0000008010107810 */ /* 0x100fe4000783e008 */
[----:B---3--:R-:W-:Y:S02]  /*4c30*/  LOP3.LUT P3, RZ, R200, 0x1, RZ, 0xc0, !PT ;  /* 0x00000001c8ff7812 */ /* 0x008fe4000786c0ff */
[--C-:B------:R-:W-:Y:S02]  /*4c40*/  IADD3.X R17, RZ, UR14, R9.reuse, P1, P0 ;  /* 0x0000000eff117c10 */ /* 0x100fe40008fe0409 */
[----:B------:R-:W-:Y:S02]  /*4c50*/  IADD3 R14, P1, P0, R14, 0x100, R8 ;  /* 0x000001000e0e7810 */ /* 0x000fe4000783e008 */
[----:B------:R-:W-:Y:S02]  /*4c60*/  IADD3 R10, -R251, UR9, -R10 ;  /* 0x00000009fb0a7c10 */ /* 0x000fe4000fffe90a */
[--C-:B------:R-:W-:Y:S02]  /*4c70*/  IADD3.X R15, RZ, UR14, R9.reuse, P1, P0 ;  /* 0x0000000eff0f7c10 */ /* 0x100fe40008fe0409 */
[----:B------:R-:W-:Y:S04]  /*4c80*/  IADD3 R12, P1, P0, R12, 0x180, R8 ;  /* 0x000001800c0c7810 */ /* 0x000fe8000783e008 */
[----:B------:R-:W-:Y:S02]  /*4c90*/  IADD3.X R13, RZ, UR14, R9, P1, P0 ;  /* 0x0000000eff0d7c10 */ /* 0x000fe40008fe0409 */
[----:B------:R-:W-:Y:S02]  /*4ca0*/  ISETP.LT.OR P0, PT, R10, 0x1, !P3 ;  /* 0x000000010a00780c */ /* 0x000fe40005f01670 */
[----:B------:R-:W-:Y:S11]  /*4cb0*/  LOP3.LUT P1, RZ, R250, 0x4, RZ, 0xc0, !PT ;  /* 0x00000004faff7812 */ /* 0x000ff6000782c0ff */
        /* <DEDUP_REMOVED lines=15> */
[C---:B------:R-:W-:Y:S02]  /*4db0*/  ISETP.LT.OR P0, PT, R10.reuse, 0x21, !P3 ;  /* 0x000000210a00780c */ /* 0x040fe40005f01670 */
[C---:B-1----:R-:W-:Y:S11]  /*4dc0*/  ISETP.GT.AND P3, PT, R11.reuse, 0xf, PT ;  /* 0x0000000f0b00780c */ /* 0x042ff60003f64270 */
[----:B------:R1:W-:Y:S01]  /*4dd0*/  LDGSTS.E.BYPASS.LTC128B.128 [R242+0x19080], [R8.64], !P0 ;  /* 0x1908000008f27fae */ /* 0x0003e2000c101d4a */
[C---:B------:R-:W-:Y:S11]  /*4de0*/  ISETP.LT.OR P0, PT, R10.reuse, 0x21, !P2 ;  /* 0x000000210a00780c */ /* 0x040ff60005701670 */
[----:B------:R-:W-:Y:S02]  /*4df0*/  @!UPT UIADD3 URZ, URZ, URZ, URZ ;  /* 0x0000003f3f3ff290 */ /* 0x000fe4000fffe03f */
[----:B------:R2:W-:Y:S01]  /*4e00*/  LDGSTS.E.BYPASS.LTC128B.128 [R242+0x1b080], [R16.64], !P0 ;  /* 0x1b08000010f27fae */ /* 0x0005e2000c101d4a */
[C---:B------:R-:W-:Y:S01]  /*4e10*/  ISETP.LT.OR P0, PT, R10.reuse, 0x21, !P1 ;  /* 0x000000210a00780c */ /* 0x040fe20004f01670 */
[----:B-1----:R-:W-:Y:S11]  /*4e20*/  IMAD.U32 R8, RZ, RZ, UR4 ;  /* 0x00000004ff087e24 */ /* 0x002ff6000f8e00ff */
[----:B------:R-:W-:Y:S01]  /*4e30*/  @!UPT UIADD3 URZ, URZ, URZ, URZ ;  /* 0x0000003f3f3ff290 */ /* 0x000fe2000fffe03f */
[----:B------:R2:W-:Y:S01]  /*4e40*/  LDGSTS.E.BYPASS.LTC128B.128 [R242+0x1d080], [R14.64], !P0 ;  /* 0x1d0800000ef27fae */ /* 0x0005e2000c101d4a */
[----:B------:R-:W-:Y:S01]  /*4e50*/  ISETP.LT.OR P0, PT, R10, 0x21, !P4 ;  /* 0x000000210a00780c */ /* 0x000fe20006701670 */
[----:B------:R-:W-:Y:S02]  /*4e60*/  @!P3 IMAD.SHL.U32 R10, R11, 0x10, RZ ;  /* 0x000000100b0ab824 */ /* 0x000fe400078e00ff */
[----:B----4-:R-:W-:Y:S10]  /*4e70*/  @!P3 IMAD.WIDE R8, R8, 0x4, R18 ;  /* 0x000000040808b825 */ /* 0x010ff400078e0212 */
[----:B------:R2:W-:Y:S04]  /*4e80*/  LDGSTS.E.BYPASS.LTC128B.128 [R242+0x1f080], [R12.64], !P0 ;  /* 0x1f0800000cf27fae */ /* 0x0005e8000c101d4a */
[----:B------:R2:W-:Y:S02]  /*4e90*/  @!P3 LDGSTS.E.BYPASS.LTC128B.128 [R10+0x20180], [R8.64] ;  /* 0x20180000080abfae */ /* 0x0005e4000b901d4a */
.L_x_612:
        /* <DEDUP_REMOVED lines=94> */
[----:B------:R-:W-:Y:S01]  /*5480*/  ULDC.64 UR4, c[0x0][0x178] ;  /* 0x00005e0000047ab9 */ /* 0x000fe20000000a00 */
[----:B------:R-:W-:Y:S01]  /*5490*/  IMAD.U32 R12, RZ, RZ, UR7 ;  /* 0x00000007ff0c7e24 */ /* 0x000fe2000f8e00ff */
[----:B------:R-:W5:Y:S01]  /*54a0*/  LDL.64 R14, [R1+0x20] ;  /* 0x00002000010e7983 */ /* 0x000f620000100a00 */
[----:B------:R-:W-:Y:S01]  /*54b0*/  LOP3.LUT P4, RZ, R249, 0x8, RZ, 0xc0, !PT ;  /* 0x00000008f9ff7812 */ /* 0x000fe2000788c0ff */
[----:B------:R-:W-:Y:S01]  /*54c0*/  USHF.R.S32.HI UR16, URZ, 0x1f, UR15 ;  /* 0x0000001f3f107899 */ /* 0x000fe2000801140f */
[----:B------:R-:W-:Y:S01]  /*54d0*/  IMAD.U32 R10, RZ, RZ, UR7 ;  /* 0x00000007ff0a7e24 */ /* 0x000fe2000f8e00ff */
[----:B------:R-:W-:Y:S01]  /*54e0*/  UIMAD.WIDE.U32 UR18, UR15, UR4, URZ ;  /* 0x000000040f1272a5 */ /* 0x000fe2000f8e003f */
[----:B------:R-:W-:Y:S01]  /*54f0*/  IMAD.U32 R8, RZ, RZ, UR7 ;  /* 0x00000007ff087e24 */ /* 0x000fe2000f8e00ff */
[----:B------:R-:W-:Y:S02]  /*5500*/  UIMAD UR16, UR16, UR4, URZ ;  /* 0x00000004101072a4 */ /* 0x000fe4000f8e023f */
[----:B------:R-:W-:Y:S02]  /*5510*/  USHF.L.U32 UR4, UR15, 0x6, URZ ;  /* 0x000000060f047899 */ /* 0x000fe4000800063f */
[----:B------:R-:W-:Y:S01]  /*5520*/  UIMAD UR16, UR15, UR5, UR16 ;  /* 0x000000050f1072a4 */ /* 0x000fe2000f8e0210 */
[----:B------:R-:W-:Y:S02]  /*5530*/  IMAD.U32 R4, RZ, RZ, UR18 ;  /* 0x00000012ff047e24 */ /* 0x000fe4000f8e00ff */
[----:B------:R-:W-:Y:S01]  /*5540*/  IMAD.U32 R6, RZ, RZ, UR18 ;  /* 0x00000012ff067e24 */ /* 0x000fe2000f8e00ff */
[----:B------:R-:W-:Y:S06]  /*5550*/  UIADD3 UR16, UR19, UR16, URZ ;  /* 0x0000001013107290 */ /* 0x000fec000fffe03f */
[----:B------:R-:W-:Y:S01]  /*5560*/  IMAD.U32 R5, RZ, RZ, UR16 ;  /* 0x00000010ff057e24 */ /* 0x000fe2000f8e00ff */
[----:B--2---:R-:W-:Y:S02]  /*5570*/  LEA R4, P0, R4, R224, 0x7 ;  /* 0x000000e004047211 */ /* 0x004fe400078038ff */
[----:B------:R-:W2:Y:S02]  /*5580*/  S2R R224, SR_TID.X ;  /* 0x0000000000e07919 */ /* 0x000ea40000002100 */
[----:B------:R-:W-:Y:S01]  /*5590*/  LEA.HI.X R5, R6, R225, R5, 0x7, P0 ;  /* 0x000000e106057211 */ /* 0x000fe200000f3c05 */
[----:B------:R-:W-:Y:S01]  /*55a0*/  IMAD.U32 R6, RZ, RZ, UR4 ;  /* 0x00000004ff067e24 */ /* 0x000fe2000f8e00ff */
[--C-:B------:R-:W-:Y:S04]  /*55b0*/  IADD3 R12, P1, P0, R12, 0x80, R4.reuse ;  /* 0x000000800c0c7810 */ /* 0x100fe8000783e004 */
[--C-:B------:R-:W-:Y:S02]  /*55c0*/  IADD3.X R13, RZ, UR6, R5.reuse, P1, P0 ;  /* 0x00000006ff0d7c10 */ /* 0x100fe40008fe0405 */
[----:B------:R-:W-:Y:S02]  /*55d0*/  IADD3 R10, P1, P0, R10, 0x100, R4 ;  /* 0x000001000a0a7810 */ /* 0x000fe4000783e004 */
[----:B------:R-:W-:Y:S02]  /*55e0*/  IADD3 R6, -R251, UR9, -R6 ;  /* 0x00000009fb067c10 */ /* 0x000fe4000fffe906 */
[--C-:B------:R-:W-:Y:S02]  /*55f0*/  IADD3.X R11, RZ, UR6, R5.reuse, P1, P0 ;  /* 0x00000006ff0b7c10 */ /* 0x100fe40008fe0405 */
[----:B------:R-:W-:Y:S04]  /*5600*/  IADD3 R8, P1, P0, R8, 0x180, R4 ;  /* 0x0000018008087810 */ /* 0x000fe8000783e004 */
[----:B------:R-:W-:Y:S02]  /*5610*/  IADD3.X R9, RZ, UR6, R5, P1, P0 ;  /* 0x00000006ff097c10 */ /* 0x000fe40008fe0405 */
[----:B------:R-:W-:Y:S02]  /*5620*/  ISETP.LT.OR P0, PT, R6, 0x1, !P3 ;  /* 0x000000010600780c */ /* 0x000fe40005f01670 */
[----:B--2---:R-:W-:Y:S02]  /*5630*/  ISETP.GT.AND P5, PT, R224, 0xf, PT ;  /* 0x0000000fe000780c */ /* 0x004fe40003fa4270 */
[----:B------:R-:W-:Y:S09]  /*5640*/  LOP3.LUT P1, RZ, R249, 0x4, RZ, 0xc0, !PT ;  /* 0x00000004f9ff7812 */ /* 0x000ff2000782c0ff */
        /* <DEDUP_REMOVED lines=21> */
[C---:B------:R-:W-:Y:S01]  /*57a0*/  ISETP.LT.OR P0, PT, R6.reuse, 0x21, !P1 ;  /* 0x000000210600780c */ /* 0x040fe20004f01670 */
[----:B--2---:R-:W-:Y:S11]  /*57b0*/  IMAD.U32 R4, RZ, RZ, UR4 ;  /* 0x00000004ff047e24 */ /* 0x004ff6000f8e00ff */
[----:B------:R-:W-:Y:S01]  /*57c0*/  @!UPT UIADD3 URZ, URZ, URZ, URZ ;  /* 0x0000003f3f3ff290 */ /* 0x000fe2000fffe03f */
[----:B------:R4:W-:Y:S01]  /*57d0*/  LDGSTS.E.BYPASS.LTC128B.128 [R242+0x15080], [R10.64], !P0 ;  /* 0x150800000af27fae */ /* 0x0009e2000c101d4a */
[----:B------:R-:W-:Y:S01]  /*57e0*/  ISETP.LT.OR P0, PT, R6, 0x21, !P4 ;  /* 0x000000210600780c */ /* 0x000fe20006701670 */
[----:B------:R-:W-:Y:S02]  /*57f0*/  @!P5 IMAD.SHL.U32 R6, R224, 0x10, RZ ;  /* 0x00000010e006d824 */ /* 0x000fe400078e00ff */
[----:B-----5:R-:W-:Y:S10]  /*5800*/  @!P5 IMAD.WIDE R4, R4, 0x4, R14 ;  /* 0x000000040404d825 */ /* 0x020ff400078e020e */
[----:B------:R4:W-:Y:S04]  /*5810*/  LDGSTS.E.BYPASS.LTC128B.128 [R242+0x17080], [R8.64], !P0 ;  /* 0x1708000008f27fae */ /* 0x0009e8000c101d4a */
[----:B------:R4:W-:Y:S02]  /*5820*/  @!P5 LDGSTS.E.BYPASS.LTC128B.128 [R6+0x20080], [R4.64] ;  /* 0x200800000406dfae */ /* 0x0009e4000b901d4a */
.L_x_613:
[----:B--2-4-:R-:W2:Y:S01]  /*5830*/  LDL.64 R8, [R1+0x28] ;  /* 0x0000280001087983 */ /* 0x014ea20000100a00 */
[----:B------:R-:W-:Y:S02]  /*5840*/  USHF.L.U32 UR12, UR12, 0xe, URZ ;  /* 0x0000000e0c0c7899 */ /* 0x000fe4000800063f */
[----:B------:R-:W-:Y:S01]  /*5850*/  UISETP.GE.AND UP0, UPT, UR15, UR13, UPT ;  /* 0x0000000d0f00728c */ /* 0x000fe2000bf06270 */
[----:B------:R-:W4:Y:S03]  /*5860*/  LDL R6, [R1+0x14] ;  /* 0x0000140001067983 */ /* 0x000f260000100800 */
[----:B------:R-:W-:Y:S01]  /*5870*/  IMAD.U32 R5, RZ, RZ, UR12 ;  /* 0x0000000cff057e24 */ /* 0x000fe2000f8e00ff */
[----:B------:R-:W-:Y:S04]  /*5880*/  LDSM.16.MT88.4 R224, [R0+0x5080] ;  /* 0x0050800000e0783b */ /* 0x000fe80000004200 */
[----:B------:R-:W0:Y:S01]  /*5890*/  LDGDEPBAR ;  /* 0x00000000000079af */ /* 0x000e220000000000 */
[----:B--2---:R-:W-:Y:S01]  /*58a0*/  IADD3 R4, P0, R8, UR12, RZ ;  /* 0x0000000c08047c10 */ /* 0x004fe2000ff1e0ff */
[----:B------:R-:W-:Y:S03]  /*58b0*/  UMOV UR12, UR15 ;  /* 0x0000000f000c7c82 */ /* 0x000fe60008000000 */
[----:B----4-:R-:W-:Y:S02]  /*58c0*/  LEA.HI.X.SX32 R5, R5, R6, 0x1, P0 ;  /* 0x0000000605057211 */ /* 0x010fe400000f0eff */
[C---:B------:R-:W-:Y:S04]  /*58d0*/  LEA R240, P0, R4.reuse, c[0x0][0x220], 0x2 ;  /* 0x0000880004f07a11 */ /* 0x040fe800078010ff */
        /* <DEDUP_REMOVED lines=144> */
[----:B-1----:R-:W-:-:S02]  /*61e0*/  FMUL.FTZ R35, R101, c[0x0][0x298] ;  /* 0x0000a60065237a20 */ /* 0x002fc40000410000 */
        /* <DEDUP_REMOVED lines=62> */
.L_x_611:
[----:B------:R-:W-:Y:S05]  /*65d0*/  @P0 BRA `(.L_x_615) ;  /* 0x00001e6000000947 */ /* 0x000fea0003800000 */
[----:B------:R-:W2:Y:S01]  /*65e0*/  LDL R101, [R1+0x30] ;  /* 0x0000300001657983 */ /* 0x000ea20000100800 */
[----:B------:R-:W-:Y:S02]  /*65f0*/  F2FP.BF16.PACK_AB R37, R37, R36 ;  /* 0x000000242525723e */ /* 0x000fe400000010ff */
[----:B------:R-:W-:Y:S01]  /*6600*/  F2FP.BF16.PACK_AB R38, R39, R38 ;  /* 0x000000262726723e */ /* 0x000fe200000010ff */
[----:B------:R-:W3:Y:S01]  /*6610*/  S2R R103, SR_TID.X ;  /* 0x0000000000677919 */ /* 0x000ee20000002100 */
        /* <DEDUP_REMOVED lines=12> */
[----:B---3--:R-:W-:Y:S02]  /*66e0*/  SHF.R.S32.HI R5, RZ, 0x1f, R103 ;  /* 0x0000001fff057819 */ /* 0x008fe40000011467 */
[----:B------:R-:W-:Y:S02]  /*66f0*/  F2FP.BF16.PACK_AB R60, R61, R60 ;  /* 0x0000003c3d3c723e */ /* 0x000fe400000010ff */
[----:B-1----:R-:W-:-:S02]  /*6700*/  LEA.HI R3, R5, R103, RZ, 0x2 ;  /* 0x0000006705037211 */ /* 0x002fc400078f10ff */
        /* <DEDUP_REMOVED lines=66> */
[----:B-----5:R-:W-:Y:S01]  /*6b30*/  F2FP.BF16.PACK_AB R19, R127, R126 ;  /* 0x0000007e7f13723e */ /* 0x020fe200000010ff */
        /* <DEDUP_REMOVED lines=91> */
.L_x_616:
        /* <DEDUP_REMOVED lines=62> */
.L_x_618:
[----:B--234-:R-:W-:Y:S05]  /*74d0*/  BSYNC B0 ;  /* 0x0000000000007941 */ /* 0x01cfea0003800000 */
.L_x_617:
        /* <DEDUP_REMOVED lines=17> */
.L_x_620:
[----:B------:R-:W-:Y:S05]  /*75f0*/  BSYNC B0 ;  /* 0x0000000000007941 */ /* 0x000fea0003800000 */
.L_x_619:
        /* <DEDUP_REMOVED lines=16> */
.L_x_622:
[----:B------:R-:W-:Y:S05]  /*7700*/  BSYNC B0 ;  /* 0x0000000000007941 */ /* 0x000fea0003800000 */
.L_x_621:
        /* <DEDUP_REMOVED lines=16> */
.L_x_624:
[----:B------:R-:W-:Y:S05]  /*7810*/  BSYNC B0 ;  /* 0x0000000000007941 */ /* 0x000fea0003800000 */
.L_x_623:
        /* <DEDUP_REMOVED lines=16> */
.L_x_626:
[----:B------:R-:W-:Y:S05]  /*7920*/  BSYNC B0 ;  /* 0x0000000000007941 */ /* 0x000fea0003800000 */
.L_x_625:
        /* <DEDUP_REMOVED lines=16> */
.L_x_628:
[----:B------:R-:W-:Y:S05]  /*7a30*/  BSYNC B0 ;  /* 0x0000000000007941 */ /* 0x000fea0003800000 */
.L_x_627:
        /* <DEDUP_REMOVED lines=16> */
.L_x_630:
[----:B------:R-:W-:Y:S05]  /*7b40*/  BSYNC B0 ;  /* 0x0000000000007941 */ /* 0x000fea0003800000 */
.L_x_629:
        /* <DEDUP_REMOVED lines=16> */
.L_x_632:
[----:B------:R-:W-:Y:S05]  /*7c50*/  BSYNC B0 ;  /* 0x0000000000007941 */ /* 0x000fea0003800000 */
.L_x_631:
        /* <DEDUP_REMOVED lines=20> */
.L_x_634:
[----:B------:R-:W-:Y:S05]  /*7da0*/  BSYNC B0 ;  /* 0x0000000000007941 */ /* 0x000fea0003800000 */
.L_x_633:
        /* <DEDUP_REMOVED lines=15> */
.L_x_636:
[----:B------:R-:W-:Y:S05]  /*7ea0*/  BSYNC B0 ;  /* 0x0000000000007941 */ /* 0x000fea0003800000 */
.L_x_635:
        /* <DEDUP_REMOVED lines=14> */
.L_x_638:
[----:B------:R-:W-:Y:S05]  /*7f90*/  BSYNC B0 ;  /* 0x0000000000007941 */ /* 0x000fea0003800000 */
.L_x_637:
        /* <DEDUP_REMOVED lines=14> */
.L_x_640:
[----:B------:R-:W-:Y:S05]  /*8080*/  BSYNC B0 ;  /* 0x0000000000007941 */ /* 0x000fea0003800000 */
.L_x_639:
        /* <DEDUP_REMOVED lines=14> */
.L_x_642:
[----:B------:R-:W-:Y:S05]  /*8170*/  BSYNC B0 ;  /* 0x0000000000007941 */ /* 0x000fea0003800000 */
.L_x_641:
        /* <DEDUP_REMOVED lines=14> */
.L_x_644:
[----:B------:R-:W-:Y:S05]  /*8260*/  BSYNC B0 ;  /* 0x0000000000007941 */ /* 0x000fea0003800000 */
.L_x_643:
        /* <DEDUP_REMOVED lines=14> */
.L_x_646:
[----:B------:R-:W-:Y:S05]  /*8350*/  BSYNC B0 ;  /* 0x0000000000007941 */ /* 0x000fea0003800000 */
.L_x_645:
        /* <DEDUP_REMOVED lines=14> */
.L_x_615:
[----:B------:R-:W2:Y:S01]  /*8440*/  LDL R8, [R1+0x30] ;  /* 0x0000300001087983 */ /* 0x000ea20000100800 */
[----:B------:R-:W-:Y:S01]  /*8450*/  ISETP.NE.U32.AND P0, PT, RZ, c[0x0][0x358], PT ;  /* 0x0000d600ff007a0c */ /* 0x000fe20003f05070 */
[----:B-1----:R-:W-:-:S03]  /*8460*/  IMAD.MOV.U32 R2, RZ, RZ, 0x4 ;  /* 0x00000004ff027424 */ /* 0x002fc600078e00ff */
        /* <DEDUP_REMOVED lines=16> */
.L_x_647:
[----:B------:R-:W1:Y:S01]  /*8570*/  S2R R4, SR_TID.X ;  /* 0x0000000000047919 */ /* 0x000e620000002100 */
[----:B------:R-:W-:Y:S01]  /*8580*/  SEL R16, R8, RZ, !P1 ;  /* 0x000000ff08107207 */ /* 0x000fe20004800000 */
[----:B------:R-:W-:Y:S02]  /*8590*/  BSSY B0, `(.L_x_648) ;  /* 0x0000025000007945 */ /* 0x000fe40003800000 */
[----:B------:R-:W2:Y:S04]  /*85a0*/  S2R R9, SR_CTAID.X ;  /* 0x0000000000097919 */ /* 0x000ea80000002500 */
[----:B------:R-:W3:Y:S01]  /*85b0*/  S2R R20, SR_CTAID.Y ;  /* 0x0000000000147919 */ /* 0x000ee20000002600 */
[----:B-1---5:R-:W-:-:S04]  /*85c0*/  SHF.R.S32.HI R14, RZ, 0x1f, R4 ;  /* 0x0000001fff0e7819 */ /* 0x022fc80000011404 */
        /* <DEDUP_REMOVED lines=33> */
.L_x_649:
[----:B------:R-:W-:Y:S05]  /*87e0*/  BSYNC B0 ;  /* 0x0000000000007941 */ /* 0x000fea0003800000 */
.L_x_648:
        /* <DEDUP_REMOVED lines=17> */
.L_x_651:
[----:B------:R-:W-:Y:S05]  /*8900*/  BSYNC B0 ;  /* 0x0000000000007941 */ /* 0x000fea0003800000 */
.L_x_650:
        /* <DEDUP_REMOVED lines=16> */
.L_x_653:
[----:B------:R-:W-:Y:S05]  /*8a10*/  BSYNC B0 ;  /* 0x0000000000007941 */ /* 0x000fea0003800000 */
.L_x_652:
        /* <DEDUP_REMOVED lines=16> */
.L_x_655:
[----:B------:R-:W-:Y:S05]  /*8b20*/  BSYNC B0 ;  /* 0x0000000000007941 */ /* 0x000fea0003800000 */
.L_x_654:
        /* <DEDUP_REMOVED lines=16> */
.L_x_657:
[----:B------:R-:W-:Y:S05]  /*8c30*/  BSYNC B0 ;  /* 0x0000000000007941 */ /* 0x000fea0003800000 */
.L_x_656:
        /* <DEDUP_REMOVED lines=16> */
.L_x_659:
[----:B------:R-:W-:Y:S05]  /*8d40*/  BSYNC B0 ;  /* 0x0000000000007941 */ /* 0x000fea0003800000 */
.L_x_658:
        /* <DEDUP_REMOVED lines=16> */
.L_x_661:
[----:B------:R-:W-:Y:S05]  /*8e50*/  BSYNC B0 ;  /* 0x0000000000007941 */ /* 0x000fea0003800000 */
.L_x_660:
        /* <DEDUP_REMOVED lines=16> */
.L_x_663:
[----:B------:R-:W-:Y:S05]  /*8f60*/  BSYNC B0 ;  /* 0x0000000000007941 */ /* 0x000fea0003800000 */
.L_x_662:
        /* <DEDUP_REMOVED lines=20> */
.L_x_665:
[----:B------:R-:W-:Y:S05]  /*90b0*/  BSYNC B0 ;  /* 0x0000000000007941 */ /* 0x000fea0003800000 */
.L_x_664:
        /* <DEDUP_REMOVED lines=15> */
.L_x_667:
[----:B------:R-:W-:Y:S05]  /*91b0*/  BSYNC B0 ;  /* 0x0000000000007941 */ /* 0x000fea0003800000 */
.L_x_666:
        /* <DEDUP_REMOVED lines=14> */
.L_x_669:
[----:B------:R-:W-:Y:S05]  /*92a0*/  BSYNC B0 ;  /* 0x0000000000007941 */ /* 0x000fea0003800000 */
.L_x_668:
        /* <DEDUP_REMOVED lines=14> */
.L_x_671:
[----:B------:R-:W-:Y:S05]  /*9390*/  BSYNC B0 ;  /* 0x0000000000007941 */ /* 0x000fea0003800000 */
.L_x_670:
        /* <DEDUP_REMOVED lines=14> */
.L_x_673:
[----:B------:R-:W-:Y:S05]  /*9480*/  BSYNC B0 ;  /* 0x0000000000007941 */ /* 0x000fea0003800000 */
.L_x_672:
        /* <DEDUP_REMOVED lines=14> */
.L_x_675:
[----:B------:R-:W-:Y:S05]  /*9570*/  BSYNC B0 ;  /* 0x0000000000007941 */ /* 0x000fea0003800000 */
.L_x_674:
        /* <DEDUP_REMOVED lines=14> */
.L_x_677:
[----:B------:R-:W-:Y:S05]  /*9660*/  BSYNC B0 ;  /* 0x0000000000007941 */ /* 0x000fea0003800000 */
.L_x_676:
        /* <DEDUP_REMOVED lines=14> */
.L_x_678:
        /* <DEDUP_REMOVED lines=11> */
.L_x_1163:


//--------------------- .text._ZN7cutlass13device_kernelIN5flash19enable_sm80_to_sm89INS1_16FlashAttnBwdSm80INS1_25CollectiveMainloopBwdSm80ILi1ELi1EN4cute5tupleIJNS5_1CILi64EEES8_NS7_ILi256EEEEEENS_10bfloat16_tEfNS_4arch4Sm80ELb0ELb0ELb1ELb1ELb0ELb0ELb0ELb0ELi2ELi4ELi2ELi2ELb0EEENS1_24CollectiveEpilogueBwdGQAISA_fSD_Li256ELb1ELb0EEENS1_19SingleTileSchedulerILb1ELb0ELb0ELi64EEEEEEEEEvNT_6ParamsE --------------------------
	.section	.text._ZN7cutlass13device_kernelIN5flash19enable_sm80_to_sm89INS1_16FlashAttnBwdSm80INS1_25CollectiveMainloopBwdSm80ILi1ELi1EN4cute5tupleIJNS5_1CILi64EEES8_NS7_ILi256EEEEEENS_10bfloat16_tEfNS_4arch4Sm80ELb0ELb0ELb1ELb1ELb0ELb0ELb0ELb0ELi2ELi4ELi2ELi2ELb0EEENS1_24CollectiveEpilogueBwdGQAISA_fSD_Li256ELb1ELb0EEENS1_19SingleTileSchedulerILb1ELb0ELb0ELi64EEEEEEEEEvNT_6ParamsE,"ax",@progbits
	.sectioninfo	@"SHI_REGISTERS=255"
	.align	128
.text._ZN7cutlass13device_kernelIN5flash19enable_sm80_to_sm89INS1_16FlashAttnBwdSm80INS1_25CollectiveMainloopBwdSm80ILi1ELi1EN4cute5tupleIJNS5_1CILi64EEES8_NS7_ILi256EEEEEENS_10bfloat16_tEfNS_4arch4Sm80ELb0ELb0ELb1ELb1ELb0ELb0ELb0ELb0ELi2ELi4ELi2ELi2ELb0EEENS1_24CollectiveEpilogueBwdGQAISA_fSD_Li256ELb1ELb0EEENS1_19SingleTileSchedulerILb1ELb0ELb0ELi64EEEEEEEEEvNT_6ParamsE:
        .type           _ZN7cutlass13device_kernelIN5flash19enable_sm80_to_sm89INS1_16FlashAttnBwdSm80INS1_25CollectiveMainloopBwdSm80ILi1ELi1EN4cute5tupleIJNS5_1CILi64EEES8_NS7_ILi256EEEEEENS_10bfloat16_tEfNS_4arch4Sm80ELb0ELb0ELb1ELb1ELb0ELb0ELb0ELb0ELi2ELi4ELi2ELi2ELb0EEENS1_24CollectiveEpilogueBwdGQAISA_fSD_Li256ELb1ELb0EEENS1_19SingleTileSchedulerILb1ELb0ELb0ELi64EEEEEEEEEvNT_6ParamsE,@function
        .size           _ZN7cutlass13device_kernelIN5flash19enable_sm80_to_sm89INS1_16FlashAttnBwdSm80INS1_25CollectiveMainloopBwdSm80ILi1ELi1EN4cute5tupleIJNS5_1CILi64EEES8_NS7_ILi256EEEEEENS_10bfloat16_tEfNS_4arch4Sm80ELb0ELb0ELb1ELb1ELb0ELb0ELb0ELb0ELi2ELi4ELi2ELi2ELb0EEENS1_24CollectiveEpilogueBwdGQAISA_fSD_Li256ELb1ELb0EEENS1_19SingleTileSchedulerILb1ELb0ELb0ELi64EEEEEEEEEvNT_6ParamsE,(.L_x_1164 - _ZN7cutlass13device_kernelIN5flash19enable_sm80_to_sm89INS1_16FlashAttnBwdSm80INS1_25CollectiveMainloopBwdSm80ILi1ELi1EN4cute5tupleIJNS5_1CILi64EEES8_NS7_ILi256EEEEEENS_10bfloat16_tEfNS_4arch4Sm80ELb0ELb0ELb1ELb1ELb0ELb0ELb0ELb0ELi2ELi4ELi2ELi2ELb0EEENS1_24CollectiveEpilogueBwdGQAISA_fSD_Li256ELb1ELb0EEENS1_19SingleTileSchedulerILb1ELb0ELb0ELi64EEEEEEEEEvNT_6ParamsE)
        .other          _ZN7cutlass13device_kernelIN5flash19enable_sm80_to_sm89INS1_16FlashAttnBwdSm80INS1_25CollectiveMainloopBwdSm80ILi1ELi1EN4cute5tupleIJNS5_1CILi64EEES8_NS7_ILi256EEEEEENS_10bfloat16_tEfNS_4arch4Sm80ELb0ELb0ELb1ELb1ELb0ELb0ELb0ELb0ELi2ELi4ELi2ELi2ELb0EEENS1_24CollectiveEpilogueBwdGQAISA_fSD_Li256ELb1ELb0EEENS1_19SingleTileSchedulerILb1ELb0ELb0ELi64EEEEEEEEEvNT_6ParamsE,@"STO_CUDA_ENTRY STV_DEFAULT"
_ZN7cutlass13device_kernelIN5flash19enable_sm80_to_sm89INS1_16FlashAttnBwdSm80INS1_25CollectiveMainloopBwdSm80ILi1ELi1EN4cute5tupleIJNS5_1CILi64EEES8_NS7_ILi256EEEEEENS_10bfloat16_tEfNS_4arch4Sm80ELb0ELb0ELb1ELb1ELb0ELb0ELb0ELb0ELi2ELi4ELi2ELi2ELb0EEENS1_24CollectiveEpilogueBwdGQAISA_fSD_Li256ELb1ELb0EEENS1_19SingleTileSchedulerILb1ELb0ELb0ELi64EEEEEEEEEvNT_6ParamsE:
        /* <DEDUP_REMOVED lines=18> */
.L_x_680:
        /* <DEDUP_REMOVED lines=8> */
.L_x_682:
[----:B------:R-:W-:Y:S02]  /*01a0*/  MOV R0, c[0x0][0x3ac] ;  /* 0x0000eb0000007a02 */ /* 0x000fe40000000f00 */
.L_x_681:
[----:B-1----:R-:W-:-:S05]  /*01b0*/  IMAD.SHL.U32 R2, R19, 0x40, RZ ;  /* 0x0000004013027824 */ /* 0x002fca00078e00ff */
[----:B-----5:R-:W-:-:S04]  /*01c0*/  ISETP.GE.AND P0, PT, R2, R0, PT ;  /* 0x000000000200720c */ /* 0x020fc80003f06270 */
[----:B------:R-:W-:-:S05]  /*01d0*/  SEL R0, R5, 0xffffffff, !P0 ;  /* 0xffffffff05007807 */ /* 0x000fca0004000000 */
[----:B------:R1:W-:Y:S01]  /*01e0*/  STL [R1+0x30], R0 ;  /* 0x0000300001007387 */ /* 0x0003e20000100800 */
[----:B------:R-:W-:Y:S05]  /*01f0*/  BRA `(.L_x_683) ;  /* 0x0000012000007947 */ /* 0x000fea0003800000 */
.L_x_679:
[----:B---34-:R-:W-:-:S04]  /*0200*/  ISETP.NE.U32.AND P0, PT, RZ, c[0x0][0x3c8], PT ;  /* 0x0000f200ff007a0c */ /* 0x018fc80003f05070 */
[----:B------:R-:W-:-:S13]  /*0210*/  ISETP.NE.AND.EX P0, PT, RZ, c[0x0][0x3cc], PT, P0 ;  /* 0x0000f300ff007a0c */ /* 0x000fda0003f05300 */
[----:B------:R-:W-:Y:S05]  /*0220*/  @!P0 BRA `(.L_x_684) ;  /* 0x0000002000008947 */ /* 0x000fea0003800000 */
[----:B------:R1:W5:Y:S01]  /*0230*/  LDG.E R0, [R2.64] ;  /* 0x0000000a02007981 */ /* 0x000362000c1e1900 */
[----:B------:R-:W-:Y:S05]  /*0240*/  BRA `(.L_x_685) ;  /* 0x0000009000007947 */ /* 0x000fea0003800000 */
.L_x_684:
        /* <DEDUP_REMOVED lines=8> */
.L_x_686:
[----:B------:R-:W-:Y:S02]  /*02d0*/  MOV R0, c[0x0][0x3ac] ;  /* 0x0000eb0000007a02 */ /* 0x000fe40000000f00 */
.L_x_685:
[----:B-1----:R-:W-:-:S05]  /*02e0*/  IMAD.SHL.U32 R2, R19, 0x40, RZ ;  /* 0x0000004013027824 */ /* 0x002fca00078e00ff */
[----:B-----5:R-:W-:-:S04]  /*02f0*/  ISETP.GE.AND P0, PT, R2, R0, PT ;  /* 0x000000000200720c */ /* 0x020fc80003f06270 */
[----:B------:R-:W-:-:S05]  /*0300*/  SEL R0, R5, 0xffffffff, !P0 ;  /* 0xffffffff05007807 */ /* 0x000fca0004000000 */
[----:B------:R1:W-:Y:S04]  /*0310*/  STL [R1+0x30], R0 ;  /* 0x0000300001007387 */ /* 0x0003e80000100800 */
.L_x_683:
        /* <DEDUP_REMOVED lines=18> */
[----:B------:R-:W-:Y:S01]  /*0440*/  CS2R R14, SRZ ;  /* 0x00000000000e7805 */ /* 0x000fe2000001ff00 */
[----:B------:R-:W-:Y:S02]  /*0450*/  IMAD.MOV.U32 R25, RZ, RZ, RZ ;  /* 0x000000ffff197224 */ /* 0x000fe400078e00ff */
[----:B------:R-:W-:Y:S02]  /*0460*/  IMAD.MOV.U32 R17, RZ, RZ, c[0x0][0x198] ;  /* 0x00006600ff117624 */ /* 0x000fe400078e00ff */
[----:B--2---:R-:W-:Y:S01]  /*0470*/  @P2 IMAD R0, R22, 0x40, R0 ;  /* 0x0000004016002824 */ /* 0x004fe200078e0200 */
[----:B---3--:R1:W2:Y:S01]  /*0480*/  @P0 R2UR UR9, R8 ;  /* 0x00000000080903c2 */ /* 0x0082a200000e0000 */
[--C-:B----4-:R-:W-:Y:S01]  /*0490*/  @P2 SHF.R.S32.HI R13, RZ, 0x1f, R7.reuse ;  /* 0x0000001fff0d2819 */ /* 0x110fe20000011407 */
[----:B------:R-:W-:-:S02]  /*04a0*/  @P2 IMAD.MOV.U32 R12, RZ, RZ, R7 ;  /* 0x000000ffff0c2224 */ /* 0x000fc400078e0007 */
[----:B-1----:R-:W-:-:S04]  /*04b0*/  @P2 SHF.R.S32.HI R8, RZ, 0x1f, R0 ;  /* 0x0000001fff082819 */ /* 0x002fc80000011400 */
[----:B------:R-:W-:Y:S02]  /*04c0*/  @P2 LEA.HI R0, R8, R0, RZ, 0x6 ;  /* 0x0000000008002211 */ /* 0x000fe400078f30ff */
[--C-:B-----5:R-:W-:Y:S01]  /*04d0*/  @P3 SHF.R.S32.HI R15, RZ, 0x1f, R6.reuse ;  /* 0x0000001fff0f3819 */ /* 0x120fe20000011406 */
        /* <DEDUP_REMOVED lines=9> */
.L_x_687:
[----:B------:R-:W-:-:S04]  /*0570*/  ISETP.NE.U32.AND P0, PT, RZ, c[0x0][0x2e0], PT ;  /* 0x0000b800ff007a0c */ /* 0x000fc80003f05070 */
[----:B------:R-:W-:-:S13]  /*0580*/  ISETP.NE.AND.EX P0, PT, RZ, c[0x0][0x2e4], PT, P0 ;  /* 0x0000b900ff007a0c */ /* 0x000fda0003f05300 */
[----:B------:R-:W-:Y:S05]  /*0590*/  @!P0 BRA `(.L_x_688) ;  /* 0x0000003000008947 */ /* 0x000fea0003800000 */
[----:B------:R-:W-:-:S05]  /*05a0*/  IMAD.WIDE R2, R22, R9, c[0x0][0x2e0] ;  /* 0x0000b80016027625 */ /* 0x000fca00078e0209 */
[----:B------:R1:W5:Y:S01]  /*05b0*/  LDG.E R17, [R2.64] ;  /* 0x0000000a02117981 */ /* 0x000362000c1e1900 */
[----:B------:R-:W-:Y:S05]  /*05c0*/  BRA `(.L_x_689) ;  /* 0x0000004000007947 */ /* 0x000fea0003800000 */
.L_x_688:
[----:B------:R-:W-:Y:S05]  /*05d0*/  @!P3 BRA `(.L_x_689) ;  /* 0x000000300000b947 */ /* 0x000fea0003800000 */
[----:B------:R1:W2:Y:S04]  /*05e0*/  LDG.E R0, [R2.64] ;  /* 0x0000000a02007981 */ /* 0x0002a8000c1e1900 */
[----:B-1----:R-:W2:Y:S02]  /*05f0*/  LDG.E R2, [R2.64+0x4] ;  /* 0x0000040a02027981 */ /* 0x002ea4000c1e1900 */
[----:B--2---:R-:W-:Y:S02]  /*0600*/  IADD3 R17, -R0, R2, RZ ;  /* 0x0000000200117210 */ /* 0x004fe40007ffe1ff */
.L_x_689:
[----:B------:R-:W-:Y:S01]  /*0610*/  UISETP.GE.AND UP0, UPT, UR9, 0x1, UPT ;  /* 0x000000010900788c */ /* 0x000fe2000bf06270 */
[----:B------:R-:W-:Y:S01]  /*0620*/  PLOP3.LUT P0, PT, PT, PT, PT, 0x80, 0x0 ;  /* 0x000000000000781c */ /* 0x000fe20003f0f070 */
        /* <DEDUP_REMOVED lines=73> */
[----:B------:R-:W-:Y:S01]  /*0ac0*/  LEA.HI R4, R28, R32, RZ, 0x3 ;  /* 0x000000201c047211 */ /* 0x000fe200078f18ff */
[C---:B------:R-:W-:Y:S01]  /*0ad0*/  IMAD R10, R30.reuse, c[0x0][0x288], RZ ;  /* 0x0000a2001e0a7a24 */ /* 0x040fe200078e02ff */
[----:B------:R-:W-:Y:S01]  /*0ae0*/  SHF.R.S32.HI R0, RZ, 0x1f, R25 ;  /* 0x0000001fff007819 */ /* 0x000fe20000011419 */
[----:B------:R-:W-:Y:S01]  /*0af0*/  IMAD R9, R30, c[0x0][0x270], RZ ;  /* 0x00009c001e097a24 */ /* 0x000fe200078e02ff */
[----:B------:R-:W-:Y:S01]  /*0b00*/  IADD3 R2, P0, R3, R25, RZ ;  /* 0x0000001903027210 */ /* 0x000fe20007f1e0ff */
[C---:B------:R-:W-:Y:S01]  /*0b10*/  IMAD R10, R31.reuse, c[0x0][0x28c], R10 ;  /* 0x0000a3001f0a7a24 */ /* 0x040fe200078e020a */
[----:B------:R-:W-:Y:S01]  /*0b20*/  SHF.R.S32.HI R251, RZ, 0x3, R4 ;  /* 0x00000003fffb7819 */ /* 0x000fe20000011404 */
[----:B------:R-:W-:Y:S01]  /*0b30*/  IMAD R9, R31, c[0x0][0x274], R9 ;  /* 0x00009d001f097a24 */ /* 0x000fe200078e0209 */
[----:B------:R-:W-:Y:S01]  /*0b40*/  LEA.HI.X.SX32 R3, R3, R0, 0x1, P0 ;  /* 0x0000000003037211 */ /* 0x000fe200000f0eff */
[----:B------:R-:W-:Y:S01]  /*0b50*/  IMAD.MOV.U32 R0, RZ, RZ, R31 ;  /* 0x000000ffff007224 */ /* 0x000fe200078e001f */
[----:B------:R-:W-:Y:S01]  /*0b60*/  LOP3.LUT R8, R4, 0xfffffff8, RZ, 0xc0, !PT ;  /* 0xfffffff804087812 */ /* 0x000fe200078ec0ff */
[----:B------:R-:W-:Y:S01]  /*0b70*/  @P1 IMAD.HI.U32 R5, R31, c[0x0][0x24c], RZ ;  /* 0x000093001f051a27 */ /* 0x000fe200078e00ff */
[----:B------:R-:W-:Y:S01]  /*0b80*/  SHF.R.S32.HI R16, RZ, 0x1f, R251 ;  /* 0x0000001fff107819 */ /* 0x000fe200000114fb */
[----:B------:R-:W-:Y:S01]  /*0b90*/  USHF.L.U32 UR7, UR4, 0x6, URZ ;  /* 0x0000000604077899 */ /* 0x000fe2000800063f */
[----:B------:R-:W-:Y:S01]  /*0ba0*/  IADD3 R18, P0, R251, R12, RZ ;  /* 0x0000000cfb127210 */ /* 0x000fe20007f1e0ff */
[C---:B------:R-:W-:Y:S01]  /*0bb0*/  IMAD.WIDE.U32 R6, R31.reuse, c[0x0][0x270], R2 ;  /* 0x00009c001f067a25 */ /* 0x040fe200078e0002 */
[----:B------:R-:W-:Y:S01]  /*0bc0*/  @P1 SHF.R.U32.HI R0, RZ, c[0x0][0x250], R5 ;  /* 0x00009400ff001a19 */ /* 0x000fe20000011605 */
[----:B------:R-:W-:Y:S01]  /*0bd0*/  UMOV UR14, 0x6 ;  /* 0x00000006000e7882 */ /* 0x000fe20000000000 */
[----:B------:R-:W-:Y:S01]  /*0be0*/  SEL R26, R22, RZ, !P2 ;  /* 0x000000ff161a7207 */ /* 0x000fe20005000000 */
[----:B------:R-:W-:Y:S01]  /*0bf0*/  IMAD.IADD R23, R32, 0x1, -R8 ;  /* 0x0000000120177824 */ /* 0x000fe200078e0a08 */
[----:B------:R-:W-:Y:S01]  /*0c00*/  SHF.R.S32.HI R12, RZ, 0x1f, R0 ;  /* 0x0000001fff0c7819 */ /* 0x000fe20000011400 */
[----:B------:R-:W-:Y:S01]  /*0c10*/  IMAD.WIDE.U32 R4, R31, c[0x0][0x288], R2 ;  /* 0x0000a2001f047a25 */ /* 0x000fe200078e0002 */
[----:B------:R-:W-:Y:S01]  /*0c20*/  LOP3.LUT R243, R243, 0xffffff7f, RZ, 0xc0, !PT ;  /* 0xffffff7ff3f37812 */ /* 0x000fe200078ec0ff */
[----:B------:R-:W-:Y:S01]  /*0c30*/  USHF.L.U64.HI UR6, UR4, UR14, UR5 ;  /* 0x0000000e04067299 */ /* 0x000fe20008010205 */
[----:B------:R-:W-:Y:S01]  /*0c40*/  CS2R R162, SRZ ;  /* 0x0000000000a27805 */ /* 0x000fe2000001ff00 */
[----:B------:R-:W-:Y:S01]  /*0c50*/  IMAD.X R20, R16, 0x1, R13, P0 ;  /* 0x0000000110147824 */ /* 0x000fe200000e060d */
[----:B------:R-:W-:Y:S01]  /*0c60*/  IADD3 R2, P0, R251, R14, RZ ;  /* 0x0000000efb027210 */ /* 0x000fe20007f1e0ff */
[----:B------:R-:W-:Y:S01]  /*0c70*/  IMAD.MOV.U32 R8, RZ, RZ, R6 ;  /* 0x000000ffff087224 */ /* 0x000fe200078e0006 */
[----:B------:R-:W-:Y:S01]  /*0c80*/  ULDC.64 UR4, c[0x0][0x208] ;  /* 0x0000820000047ab9 */ /* 0x000fe20000000a00 */
[----:B------:R-:W-:Y:S01]  /*0c90*/  IMAD.SHL.U32 R14, R23, 0x8, RZ ;  /* 0x00000008170e7824 */ /* 0x000fe200078e00ff */
[----:B------:R-:W-:Y:S01]  /*0ca0*/  USHF.L.U32 UR8, UR4, 0x6, URZ ;  /* 0x0000000604087899 */ /* 0x000fe2000800063f */
[----:B------:R-:W-:Y:S01]  /*0cb0*/  IMAD.SHL.U32 R6, R251, 0x40, RZ ;  /* 0x00000040fb067824 */ /* 0x000fe200078e00ff */
[----:B------:R-:W-:Y:S01]  /*0cc0*/  USHF.L.U64.HI UR14, UR4, UR14, UR5 ;  /* 0x0000000e040e7299 */ /* 0x000fe20008010205 */
[----:B------:R-:W-:Y:S01]  /*0cd0*/  IMAD.IADD R11, R5, 0x1, R10 ;  /* 0x00000001050b7824 */ /* 0x000fe200078e020a */
[----:B------:R-:W-:Y:S01]  /*0ce0*/  IADD3 R29, R14, 0xc0, RZ ;  /* 0x000000c00e1d7810 */ /* 0x000fe20007ffe0ff */
[----:B------:R-:W-:Y:S01]  /*0cf0*/  IMAD.X R3, R16, 0x1, R15, P0 ;  /* 0x0000000110037824 */ /* 0x000fe200000e060f */
[----:B------:R-:W-:Y:S01]  /*0d00*/  SHF.R.S32.HI R15, RZ, 0x1f, R14 ;  /* 0x0000001fff0f7819 */ /* 0x000fe2000001140e */
[----:B------:R-:W-:Y:S01]  /*0d10*/  IMAD.MOV.U32 R10, RZ, RZ, R4 ;  /* 0x000000ffff0a7224 */ /* 0x000fe200078e0004 */
[----:B------:R-:W-:Y:S01]  /*0d20*/  LOP3.LUT R6, R6, 0x1c0, RZ, 0xc0, !PT ;  /* 0x000001c006067812 */ /* 0x000fe200078ec0ff */
[----:B------:R-:W-:Y:S01]  /*0d30*/  IMAD R4, R12, c[0x0][0x1e0], RZ ;  /* 0x000078000c047a24 */ /* 0x000fe200078e02ff */
[----:B------:R-:W-:Y:S01]  /*0d40*/  UIADD3 UR5, UR9, 0x3f, URZ ;  /* 0x0000003f09057890 */ /* 0x000fe2000fffe03f */
[----:B------:R-:W-:Y:S01]  /*0d50*/  IMAD.IADD R9, R7, 0x1, R9 ;  /* 0x0000000107097824 */ /* 0x000fe200078e0209 */
[----:B------:R-:W-:Y:S01]  /*0d60*/  LOP3.LUT R17, R6, 0x38, R14, 0xf8, !PT ;  /* 0x0000003806117812 */ /* 0x000fe200078ef80e */
[C---:B------:R-:W-:Y:S01]  /*0d70*/  IMAD R13, R0.reuse, c[0x0][0x1e4], R4 ;  /* 0x00007900000d7a24 */ /* 0x040fe200078e0204 */
[----:B------:R-:W-:Y:S01]  /*0d80*/  SHF.R.U32.HI R16, RZ, 0x3, R6 ;  /* 0x00000003ff107819 */ /* 0x000fe20000011606 */
[----:B------:R-:W-:Y:S01]  /*0d90*/  IMAD.WIDE.U32 R4, R0, c[0x0][0x1e0], R14 ;  /* 0x0000780000047a25 */ /* 0x000fe200078e000e */
[----:B------:R-:W-:Y:S01]  /*0da0*/  USHF.R.S32.HI UR4, URZ, 0x1f, UR5 ;  /* 0x0000001f3f047899 */ /* 0x000fe20008011405 */
[----:B------:R-:W-:Y:S01]  /*0db0*/  CS2R R160, SRZ ;  /* 0x0000000000a07805 */ /* 0x000fe2000001ff00 */
[----:B------:R-:W-:Y:S01]  /*0dc0*/  LOP3.LUT R24, R17, R16, RZ, 0x3c, !PT ;  /* 0x0000001011187212 */ /* 0x000fe200078e3cff */
[----:B------:R-:W-:Y:S01]  /*0dd0*/  IMAD.WIDE R6, R19, 0x40, R2 ;  /* 0x0000004013067825 */ /* 0x000fe200078e0202 */
[----:B------:R-:W-:Y:S01]  /*0de0*/  ULEA.HI UR4, UR4, UR5, URZ, 0x6 ;  /* 0x0000000504047291 */ /* 0x000fe2000f8f303f */
[----:B------:R-:W-:Y:S01]  /*0df0*/  CS2R R158, SRZ ;  /* 0x00000000009e7805 */ /* 0x000fe2000001ff00 */
[----:B------:R-:W-:Y:S01]  /*0e00*/  CS2R R156, SRZ ;  /* 0x00000000009c7805 */ /* 0x000fe2000001ff00 */
[----:B------:R-:W-:Y:S01]  /*0e10*/  IMAD R2, R12, c[0x0][0x1b0], RZ ;  /* 0x00006c000c027a24 */ /* 0x000fe200078e02ff */
[----:B------:R-:W-:Y:S01]  /*0e20*/  SHF.R.S32.HI R12, RZ, 0x1f, R22 ;  /* 0x0000001fff0c7819 */ /* 0x000fe20000011416 */
[----:B------:R-:W-:Y:S01]  /*0e30*/  IMAD.IADD R5, R5, 0x1, R13 ;  /* 0x0000000105057824 */ /* 0x000fe200078e020d */
[----:B------:R-:W-:Y:S01]  /*0e40*/  CS2R R154, SRZ ;  /* 0x00000000009a7805 */ /* 0x000fe2000001ff00 */
[----:B------:R-:W-:Y:S01]  /*0e50*/  IMAD R13, R0, c[0x0][0x1b4], R2 ;  /* 0x00006d00000d7a24 */ /* 0x000fe200078e0202 */
[----:B------:R-:W-:Y:S01]  /*0e60*/  SEL R21, R12, RZ, !P2 ;  /* 0x000000ff0c157207 */ /* 0x000fe20005000000 */
[----:B------:R-:W-:Y:S01]  /*0e70*/  IMAD.WIDE.U32 R2, R0, c[0x0][0x1b0], R14 ;  /* 0x00006c0000027a25 */ /* 0x000fe200078e000e */
[----:B------:R-:W-:Y:S01]  /*0e80*/  SEL R0, R12, RZ, !P3 ;  /* 0x000000ff0c007207 */ /* 0x000fe20005800000 */
[----:B------:R-:W-:Y:S01]  /*0e90*/  CS2R R152, SRZ ;  /* 0x0000000000987805 */ /* 0x000fe2000001ff00 */
        /* <DEDUP_REMOVED lines=52> */
[----:B------:R-:W-:Y:S01]  /*11e0*/  IADD3 R19, R14, 0x80, RZ ;  /* 0x000000800e137810 */ /* 0x000fe20007ffe0ff */
        /* <DEDUP_REMOVED lines=35> */
[----:B------:R-:W-:Y:S01]  /*1420*/  SHF.R.S32.HI R20, RZ, 0x6, R6 ;  /* 0x00000006ff147819 */ /* 0x000fe20000011406 */
[----:B------:R-:W-:Y:S01]  /*1430*/  IMAD.MOV.U32 R15, RZ, RZ, c[0x0][0x1a8] ;  /* 0x00006a00ff0f7624 */ /* 0x000fe200078e00ff */
[C---:B------:R-:W-:Y:S01]  /*1440*/  ISETP.LT.OR P4, PT, R0.reuse, 0x1, P3 ;  /* 0x000000010000780c */ /* 0x040fe20001f81670 */
[----:B------:R-:W-:Y:S01]  /*1450*/  IMAD.WIDE.U32 R12, R31, c[0x0][0x180], R8 ;  /* 0x000060001f0c7a25 */ /* 0x000fe200078e0008 */
[----:B------:R-:W-:Y:S01]  /*1460*/  LEA R6, P0, R7, R4, 0x6 ;  /* 0x0000000407067211 */ /* 0x000fe200078030ff */
[----:B------:R-:W-:Y:S01]  /*1470*/  STL.64 [R1+0x18], R34 ;  /* 0x0000182201007387 */ /* 0x000fe20000100a00 */
[----:B------:R-:W-:Y:S01]  /*1480*/  ISETP.LT.OR P5, PT, R0, 0x1, P2 ;  /* 0x000000010000780c */ /* 0x000fe200017a1670 */
[----:B------:R-:W-:Y:S01]  /*1490*/  IMAD R10, R20, 0x200, R24 ;  /* 0x00000200140a7824 */ /* 0x000fe200078e0218 */
[----:B------:R-:W-:Y:S01]  /*14a0*/  ISETP.GE.AND P1, PT, R19, c[0x0][0x1cc], PT ;  /* 0x0000730013007a0c */ /* 0x000fe20003f26270 */
[----:B------:R-:W-:Y:S01]  /*14b0*/  IMAD.MOV.U32 R24, RZ, RZ, c[0x0][0x1ac] ;  /* 0x00006b00ff187624 */ /* 0x000fe200078e00ff */
[----:B------:R-:W-:Y:S01]  /*14c0*/  LEA.HI.X R7, R7, R5, R11, 0x6, P0 ;  /* 0x0000000507077211 */ /* 0x000fe200000f340b */
[----:B------:R-:W-:Y:S01]  /*14d0*/  IMAD.SHL.U32 R242, R10, 0x2, RZ ;  /* 0x000000020af27824 */ /* 0x000fe200078e00ff */
[----:B------:R-:W-:Y:S01]  /*14e0*/  ISETP.LT.OR P0, PT, R0, 0x1, P1 ;  /* 0x000000010000780c */ /* 0x000fe20000f01670 */
[----:B------:R-:W-:Y:S01]  /*14f0*/  IMAD R11, R30, c[0x0][0x180], RZ ;  /* 0x000060001e0b7a24 */ /* 0x000fe200078e02ff */
[----:B------:R-:W-:Y:S01]  /*1500*/  ISETP.LT.OR P6, PT, R0, 0x21, P3 ;  /* 0x000000210000780c */ /* 0x000fe20001fc1670 */
[----:B------:R-:W-:Y:S01]  /*1510*/  CS2R R76, SRZ ;  /* 0x00000000004c7805 */ /* 0x000fe2000001ff00 */
[----:B------:R-:W-:Y:S01]  /*1520*/  P2R R10, PR, RZ, 0x1 ;  /* 0x00000001ff0a7803 */ /* 0x000fe20000000000 */
[----:B------:R-:W-:Y:S01]  /*1530*/  @!PT LDS RZ, [RZ] ;  /* 0x00000000fffff984 */ /* 0x000fe20000000800 */
[----:B------:R-:W-:Y:S01]  /*1540*/  @!PT LDS RZ, [RZ] ;  /* 0x00000000fffff984 */ /* 0x000fe20000000800 */
[----:B------:R-:W-:Y:S01]  /*1550*/  @!PT LDS RZ, [RZ] ;  /* 0x00000000fffff984 */ /* 0x000fe20000000800 */
[----:B------:R1:W-:Y:S01]  /*1560*/  LDGSTS.E.BYPASS.LTC128B.128 [R242+0x8080], [R4.64], !P4 ;  /* 0x0808000004f27fae */ /* 0x0003e2000e101d4a */
[----:B------:R-:W-:Y:S01]  /*1570*/  ISETP.GE.AND P0, PT, R29, c[0x0][0x1cc], PT ;  /* 0x000073001d007a0c */ /* 0x000fe20003f06270 */
[----:B------:R-:W-:Y:S01]  /*1580*/  CS2R R74, SRZ ;  /* 0x00000000004a7805 */ /* 0x000fe2000001ff00 */
[----:B------:R-:W-:Y:S01]  /*1590*/  ISETP.NE.AND P4, PT, R10, RZ, PT ;  /* 0x000000ff0a00720c */ /* 0x000fe20003f85270 */
[----:B------:R1:W-:Y:S01]  /*15a0*/  LDGSTS.E.BYPASS.LTC128B.128 [R242+0xa080], [R4.64+0x80], !P5 ;  /* 0x0a08008004f27fae */ /* 0x0003e2000e901d4a */
[C---:B------:R-:W-:Y:S01]  /*15b0*/  ISETP.LT.OR P5, PT, R0.reuse, 0x1, P0 ;  /* 0x000000010000780c */ /* 0x040fe200007a1670 */
[----:B------:R-:W-:Y:S01]  /*15c0*/  IMAD R10, R31, c[0x0][0x184], R11 ;  /* 0x000061001f0a7a24 */ /* 0x000fe200078e020b */
[C---:B------:R-:W-:Y:S01]  /*15d0*/  ISETP.LT.OR P3, PT, R0.reuse, 0x21, P2 ;  /* 0x000000210000780c */ /* 0x040fe20001761670 */
[----:B------:R-:W-:Y:S01]  /*15e0*/  IMAD.IADD R11, R17, 0x1, R22 ;  /* 0x00000001110b7824 */ /* 0x000fe200078e0216 */
[C---:B------:R-:W-:Y:S01]  /*15f0*/  ISETP.LT.OR P2, PT, R0.reuse, 0x21, P1 ;  /* 0x000000210000780c */ /* 0x040fe20000f41670 */
[----:B------:R-:W-:Y:S01]  /*1600*/  IMAD.IADD R13, R13, 0x1, R10 ;  /* 0x000000010d0d7824 */ /* 0x000fe200078e020a */
[----:B------:R-:W-:Y:S01]  /*1610*/  ISETP.LT.OR P1, PT, R0, 0x21, P0 ;  /* 0x000000210000780c */ /* 0x000fe20000721670 */
[----:B------:R-:W-:Y:S01]  /*1620*/  IMAD.MOV.U32 R10, RZ, RZ, R16 ;  /* 0x000000ffff0a7224 */ /* 0x000fe200078e0010 */
        /* <DEDUP_REMOVED lines=14> */
[-C--:B------:R-:W-:Y:S01]  /*1710*/  LEA.HI R24, R28, R32.reuse, RZ, 0x2 ;  /* 0x000000201c187211 */ /* 0x080fe200078f10ff */
        /* <DEDUP_REMOVED lines=29> */
[CC--:B------:R-:W-:Y:S01]  /*18f0*/  LEA.HI R11, R28.reuse, R32.reuse, RZ, 0x5 ;  /* 0x000000201c0b7211 */ /* 0x0c0fe200078f28ff */
[----:B------:R-:W-:Y:S01]  /*1900*/  IMAD.SHL.U32 R0, R25, 0x100, RZ ;  /* 0x0000010019007824 */ /* 0x000fe200078e00ff */
[----:B------:R-:W-:Y:S01]  /*1910*/  CS2R R46, SRZ ;  /* 0x00000000002e7805 */ /* 0x000fe2000001ff00 */
        /* <DEDUP_REMOVED lines=18> */
[----:B------:R-:W-:Y:S01]  /*1a40*/  USHF.R.S32.HI UR13, URZ, 0x6, UR4 ;  /* 0x000000063f0d7899 */ /* 0x000fe20008011404 */
[----:B------:R-:W-:Y:S01]  /*1a50*/  SHF.R.S32.HI R7, RZ, 0x1f, R32 ;  /* 0x0000001fff077819 */ /* 0x000fe20000011420 */
[----:B------:R1:W-:Y:S01]  /*1a60*/  LDGSTS.E.BYPASS.LTC128B.128 [R242+0x5080], [R8.64+0x100], !P1 ;  /* 0x0508010008f27fae */ /* 0x0003e2000c901d4a */
[----:B------:R-:W-:Y:S01]  /*1a70*/  ISETP.GE.AND P1, PT, R19, c[0x0][0x16c], PT ;  /* 0x00005b0013007a0c */ /* 0x000fe20003f26270 */
[----:B------:R-:W-:Y:S01]  /*1a80*/  UMOV UR12, URZ ;  /* 0x0000003f000c7c82 */ /* 0x000fe20008000000 */
[----:B------:R-:W-:Y:S01]  /*1a90*/  ISETP.GE.AND P6, PT, R29, c[0x0][0x16c], PT ;  /* 0x00005b001d007a0c */ /* 0x000fe20003fc6270 */
[----:B------:R1:W-:Y:S01]  /*1aa0*/  LDGSTS.E.BYPASS.LTC128B.128 [R242+0x7080], [R8.64+0x180], !P0 ;  /* 0x0708018008f27fae */ /* 0x0003e2000c101d4a */
[----:B------:R-:W-:-:S02]  /*1ab0*/  IADD3 R6, P0, R0, R32, RZ ;  /* 0x0000002000067210 */ /* 0x000fc40007f1e0ff */
[----:B------:R-:W-:Y:S01]  /*1ac0*/  ISETP.LT.OR P5, PT, R10, 0x1, P1 ;  /* 0x000000010a00780c */ /* 0x000fe20000fa1670 */
[----:B------:R-:W0:Y:S01]  /*1ad0*/  LDGDEPBAR ;  /* 0x00000000000079af */ /* 0x000e220000000000 */
[----:B------:R-:W-:Y:S02]  /*1ae0*/  LEA.HI.X.SX32 R7, R0, R7, 0x1, P0 ;  /* 0x0000000700077211 */ /* 0x000fe400000f0eff */
[----:B------:R-:W-:Y:S01]  /*1af0*/  SHF.R.S32.HI R12, RZ, 0x4, R15 ;  /* 0x00000004ff0c7819 */ /* 0x000fe2000001140f */
[----:B------:R2:W-:Y:S01]  /*1b00*/  LDGSTS.E.BYPASS.LTC128B.128 [R242+0x10080], [R40.64], !P4 ;  /* 0x1008000028f27fae */ /* 0x0005e2000e101d4a */
[----:B------:R-:W-:Y:S01]  /*1b10*/  ISETP.LT.OR P4, PT, R10, 0x1, P2 ;  /* 0x000000010a00780c */ /* 0x000fe20001781670 */
[----:B------:R-:W-:Y:S02]  /*1b20*/  IMAD.WIDE.U32 R6, R31, c[0x0][0x238], R6 ;  /* 0x00008e001f067a25 */ /* 0x000fe400078e0006 */
[----:B------:R2:W-:Y:S02]  /*1b30*/  STL.64 [R1+0x8], R40 ;  /* 0x0000082801007387 */ /* 0x0005e40000100a00 */
[----:B---3--:R-:W-:-:S02]  /*1b40*/  IMAD R2, R21, c[0x0][0x218], RZ ;  /* 0x0000860015027a24 */ /* 0x008fc400078e02ff */
        /* <DEDUP_REMOVED lines=16> */
[----:B------:R-:W-:Y:S02]  /*1c50*/  ISETP.GT.AND P0, PT, R32, 0xf, PT ;  /* 0x0000000f2000780c */ /* 0x000fe40003f04270 */
        /* <DEDUP_REMOVED lines=33> */
[--C-:B----4-:R-:W-:Y:S02]  /*1e70*/  SHF.R.S32.HI R3, RZ, 0x5, R11.reuse ;  /* 0x00000005ff037819 */ /* 0x110fe4000001140b */
[----:B------:R-:W-:Y:S01]  /*1e80*/  ISETP.GE.AND P3, PT, R14, c[0x0][0x16c], PT ;  /* 0x00005b000e007a0c */ /* 0x000fe20003f66270 */
[----:B------:R3:W-:Y:S01]  /*1e90*/  LDGSTS.E.BYPASS.LTC128B.128 [R242+0x1e080], [R36.64+0x180], !P0 ;  /* 0x1e08018024f27fae */ /* 0x0007e2000c101d4a */
[----:B--2---:R-:W-:Y:S02]  /*1ea0*/  LEA.HI R4, R11, R3, RZ, 0x1 ;  /* 0x000000030b047211 */ /* 0x004fe400078f08ff */
[----:B------:R-:W-:Y:S02]  /*1eb0*/  SHF.R.S32.HI R5, RZ, 0x1f, R24 ;  /* 0x0000001fff057819 */ /* 0x000fe40000011418 */
[----:B-1----:R-:W-:Y:S01]  /*1ec0*/  SHF.R.S32.HI R0, RZ, 0x1f, R11 ;  /* 0x0000001fff007819 */ /* 0x002fe2000001140b */
        /* <DEDUP_REMOVED lines=32> */
[----:B------:R-:W-:Y:S01]  /*20d0*/  SEL R22, RZ, 0x1, P1 ;  /* 0x00000001ff167807 */ /* 0x000fe20000800000 */
[----:B---3--:R-:W-:Y:S01]  /*20e0*/  CS2R R36, SRZ ;  /* 0x0000000000247805 */ /* 0x008fe2000001ff00 */
        /* <DEDUP_REMOVED lines=16> */
[----:B-1----:R-:W-:Y:S02]  /*21f0*/  LOP3.LUT R2, R11, 0xffffffe0, RZ, 0xc0, !PT ;  /* 0xffffffe00b027812 */ /* 0x002fe400078ec0ff */
[----:B------:R-:W-:Y:S01]  /*2200*/  SHF.R.S32.HI R3, RZ, 0x1f, R0 ;  /* 0x0000001fff037819 */ /* 0x000fe20000011400 */
[----:B--2---:R-:W-:Y:S02]  /*2210*/  IMAD R4, R21, c[0x0][0x240], RZ ;  /* 0x0000900015047a24 */ /* 0x004fe400078e02ff */
        /* <DEDUP_REMOVED lines=36> */
[----:B-1----:R-:W-:-:S02]  /*2460*/  IMAD.SHL.U32 R5, R13, 0x40, RZ ;  /* 0x000000400d057824 */ /* 0x002fc400078e00ff */
        /* <DEDUP_REMOVED lines=28> */
[----:B------:R-:W-:Y:S01]  /*2630*/  SHF.R.U32.HI R4, RZ, 0x3, R0 ;  /* 0x00000003ff047819 */ /* 0x000fe20000011600 */
[----:B------:R1:W-:Y:S01]  /*2640*/  STL [R1+0x10], R9 ;  /* 0x0000100901007387 */ /* 0x0003e20000100800 */
[----:B------:R-:W-:-:S02]  /*2650*/  LOP3.LUT R5, R0, 0x8, R5, 0xf8, !PT ;  /* 0x0000000800057812 */ /* 0x000fc400078ef805 */
[----:B------:R-:W-:Y:S02]  /*2660*/  LOP3.LUT R0, R4, R13, R0, 0x1e, !PT ;  /* 0x0000000d04007212 */ /* 0x000fe400078e1e00 */
        /* <DEDUP_REMOVED lines=49> */
.L_x_693:
        /* <DEDUP_REMOVED lines=583> */
.L_x_691:
        /* <DEDUP_REMOVED lines=153> */
.L_x_692:
        /* <DEDUP_REMOVED lines=218> */
.L_x_690:
[----:B------:R-:W-:Y:S05]  /*6520*/  @P0 EXIT ;  /* 0x000000000000094d */ /* 0x000fea0003800000 */
[----:B-1----:R-:W2:Y:S01]  /*6530*/  LDL.LU R9, [R1+0x30] ;  /* 0x0000300001097983 */ /* 0x002ea20000300800 */
[----:B------:R-:W-:-:S04]  /*6540*/  ISETP.NE.U32.AND P0, PT, RZ, c[0x0][0x360], PT ;  /* 0x0000d800ff007a0c */ /* 0x000fc80003f05070 */
[----:B------:R-:W-:-:S13]  /*6550*/  ISETP.NE.AND.EX P0, PT, RZ, c[0x0][0x364], PT, P0 ;  /* 0x0000d900ff007a0c */ /* 0x000fda0003f05300 */
[----:B------:R-:W-:-:S04]  /*6560*/  @P0 IMAD.MOV.U32 R2, RZ, RZ, 0x4 ;  /* 0x00000004ff020424 */ /* 0x000fc800078e00ff */
[----:B--2---:R-:W-:-:S05]  /*6570*/  @P0 IMAD.WIDE R2, R9, R2, c[0x0][0x360] ;  /* 0x0000d80009020625 */ /* 0x004fca00078e0202 */
[----:B------:R1:W2:Y:S01]  /*6580*/  @P0 LDG.E R0, [R2.64] ;  /* 0x0000000a02000981 */ /* 0x0002a2000c1e1900 */
[----:B------:R-:W3:Y:S01]  /*6590*/  S2UR UR5, SR_CTAID.X ;  /* 0x00000000000579c3 */ /* 0x000ee20000002500 */
[----:B------:R-:W-:Y:S02]  /*65a0*/  IMAD.MOV.U32 R4, RZ, RZ, c[0x0][0x338] ;  /* 0x0000ce00ff047624 */ /* 0x000fe400078e00ff */
[----:B------:R-:W4:Y:S04]  /*65b0*/  S2R R5, SR_TID.X ;  /* 0x0000000000057919 */ /* 0x000f280000002100 */
[----:B------:R-:W-:Y:S01]  /*65c0*/  BAR.SYNC.DEFER_BLOCKING 0x1, 0x100 ;  /* 0x0044000000007b1d */ /* 0x000fe20000010000 */
[----:B------:R-:W-:-:S05]  /*65d0*/  ISETP.NE.AND P1, PT, R4, 0x1, PT ;  /* 0x000000010400780c */ /* 0x000fca0003f25270 */
[----:B-1----:R-:W1:Y:S01]  /*65e0*/  S2R R3, SR_CTAID.Y ;  /* 0x0000000000037919 */ /* 0x002e620000002600 */
[----:B---3--:R-:W-:Y:S01]  /*65f0*/  USHF.L.U32 UR5, UR5, 0xe, URZ ;  /* 0x0000000e05057899 */ /* 0x008fe2000800063f */
[----:B----4-:R-:W-:-:S03]  /*6600*/  SHF.R.S32.HI R6, RZ, 0x1f, R5 ;  /* 0x0000001fff067819 */ /* 0x010fc60000011405 */
[----:B------:R-:W-:-:S03]  /*6610*/  USHF.R.S32.HI UR4, URZ, 0x1f, UR5 ;  /* 0x0000001f3f047899 */ /* 0x000fc60008011405 */
        /* <DEDUP_REMOVED lines=165> */
.L_x_694:
        /* <DEDUP_REMOVED lines=9> */
.L_x_1164:


//--------------------- .text._ZN7cutlass13device_kernelIN5flash19enable_sm80_to_sm89INS1_16FlashAttnBwdSm80INS1_25CollectiveMainloopBwdSm80ILi1ELi1EN4cute5tupleIJNS5_1CILi64EEES8_NS7_ILi256EEEEEENS_10bfloat16_tEfNS_4arch4Sm80ELb0ELb1ELb1ELb0ELb0ELb0ELb0ELb0ELi2ELi4ELi2ELi2ELb0EEENS1_21CollectiveEpilogueBwdISA_SB_SD_Li256ELb0ELb0ELi4EEENS1_19SingleTileSchedulerILb0ELb0ELb0ELi64EEEEEEEEEvNT_6ParamsE --------------------------
	.section	.text._ZN7cutlass13device_kernelIN5flash19enable_sm80_to_sm89INS1_16FlashAttnBwdSm80INS1_25CollectiveMainloopBwdSm80ILi1ELi1EN4cute5tupleIJNS5_1CILi64EEES8_NS7_ILi256EEEEEENS_10bfloat16_tEfNS_4arch4Sm80ELb0ELb1ELb1ELb0ELb0ELb0ELb0ELb0ELi2ELi4ELi2ELi2ELb0EEENS1_21CollectiveEpilogueBwdISA_SB_SD_Li256ELb0ELb0ELi4EEENS1_19SingleTileSchedulerILb0ELb0ELb0ELi64EEEEEEEEEvNT_6ParamsE,"ax",@progbits
	.sectioninfo	@"SHI_REGISTERS=255"
	.align	128
.text._ZN7cutlass13device_kernelIN5flash19enable_sm80_to_sm89INS1_16FlashAttnBwdSm80INS1_25CollectiveMainloopBwdSm80ILi1ELi1EN4cute5tupleIJNS5_1CILi64EEES8_NS7_ILi256EEEEEENS_10bfloat16_tEfNS_4arch4Sm80ELb0ELb1ELb1ELb0ELb0ELb0ELb0ELb0ELi2ELi4ELi2ELi2ELb0EEENS1_21CollectiveEpilogueBwdISA_SB_SD_Li256ELb0ELb0ELi4EEENS1_19SingleTileSchedulerILb0ELb0ELb0ELi64EEEEEEEEEvNT_6ParamsE:
        .type           _ZN7cutlass13device_kernelIN5flash19enable_sm80_to_sm89INS1_16FlashAttnBwdSm80INS1_25CollectiveMainloopBwdSm80ILi1ELi1EN4cute5tupleIJNS5_1CILi64EEES8_NS7_ILi256EEEEEENS_10bfloat16_tEfNS_4arch4Sm80ELb0ELb1ELb1ELb0ELb0ELb0ELb0ELb0ELi2ELi4ELi2ELi2ELb0EEENS1_21CollectiveEpilogueBwdISA_SB_SD_Li256ELb0ELb0ELi4EEENS1_19SingleTileSchedulerILb0ELb0ELb0ELi64EEEEEEEEEvNT_6ParamsE,@function
        .size           _ZN7cutlass13device_kernelIN5flash19enable_sm80_to_sm89INS1_16FlashAttnBwdSm80INS1_25CollectiveMainloopBwdSm80ILi1ELi1EN4cute5tupleIJNS5_1CILi64EEES8_NS7_ILi256EEEEEENS_10bfloat16_tEfNS_4arch4Sm80ELb0ELb1ELb1ELb0ELb0ELb0ELb0ELb0ELi2ELi4ELi2ELi2ELb0EEENS1_21CollectiveEpilogueBwdISA_SB_SD_Li256ELb0ELb0ELi4EEENS1_19SingleTileSchedulerILb0ELb0ELb0ELi64EEEEEEEEEvNT_6ParamsE,(.L_x_1165 - _ZN7cutlass13device_kernelIN5flash19enable_sm80_to_sm89INS1_16FlashAttnBwdSm80INS1_25CollectiveMainloopBwdSm80ILi1ELi1EN4cute5tupleIJNS5_1CILi64EEES8_NS7_ILi256EEEEEENS_10bfloat16_tEfNS_4arch4Sm80ELb0ELb1ELb1ELb0ELb0ELb0ELb0ELb0ELi2ELi4ELi2ELi2ELb0EEENS1_21CollectiveEpilogueBwdISA_SB_SD_Li256ELb0ELb0ELi4EEENS1_19SingleTileSchedulerILb0ELb0ELb0ELi64EEEEEEEEEvNT_6ParamsE)
        .other          _ZN7cutlass13device_kernelIN5flash19enable_sm80_to_sm89INS1_16FlashAttnBwdSm80INS1_25CollectiveMainloopBwdSm80ILi1ELi1EN4cute5tupleIJNS5_1CILi64EEES8_NS7_ILi256EEEEEENS_10bfloat16_tEfNS_4arch4Sm80ELb0ELb1ELb1ELb0ELb0ELb0ELb0ELb0ELi2ELi4ELi2ELi2ELb0EEENS1_21CollectiveEpilogueBwdISA_SB_SD_Li256ELb0ELb0ELi4EEENS1_19SingleTileSchedulerILb0ELb0ELb0ELi64EEEEEEEEEvNT_6ParamsE,@"STO_CUDA_ENTRY STV_DEFAULT"
_ZN7cutlass13device_kernelIN5flash19enable_sm80_to_sm89INS1_16FlashAttnBwdSm80INS1_25CollectiveMainloopBwdSm80ILi1ELi1EN4cute5tupleIJNS5_1CILi64EEES8_NS7_ILi256EEEEEENS_10bfloat16_tEfNS_4arch4Sm80ELb0ELb1ELb1ELb0ELb0ELb0ELb0ELb0ELi2ELi4ELi2ELi2ELb0EEENS1_21CollectiveEpilogueBwdISA_SB_SD_Li256ELb0ELb0ELi4EEENS1_19SingleTileSchedulerILb0ELb0ELb0ELi64EEEEEEEEEvNT_6ParamsE:
[----:B------:R-:W-:-:S03]  /*0000*/  MOV R1, c[0x0][0x28] ;  /* 0x00000a0000017a02 */ /* 0x000fc60000000f00 */
[----:B------:R-:W1:Y:S01]  /*0010*/  S2UR UR12, SR_CTAID.Z ;  /* 0x00000000000c79c3 */ /* 0x000e620000002700 */
[----:B------:R-:W-:Y:S02]  /*0020*/  IADD3 R1, R1, -0x38, RZ ;  /* 0xffffffc801017810 */ /* 0x000fe40007ffe0ff */
[----:B-1----:R-:W-:-:S13]  /*0030*/  ISETP.LE.AND P0, PT, RZ, UR12, PT ;  /* 0x0000000cff007c0c */ /* 0x002fda000bf03270 */
[----:B------:R-:W-:Y:S05]  /*0040*/  @!P0 EXIT ;  /* 0x000000000000894d */ /* 0x000fea0003800000 */
[----:B------:R-:W1:Y:S01]  /*0050*/  S2UR UR11, SR_CTAID.X ;  /* 0x00000000000b79c3 */ /* 0x000e620000002500 */
[----:B------:R-:W2:Y:S01]  /*0060*/  S2R R248, SR_TID.X ;  /* 0x0000000000f87919 */ /* 0x000ea20000002100 */
[----:B------:R-:W-:Y:S02]  /*0070*/  ULDC UR5, c[0x0][0x168] ;  /* 0x00005a0000057ab9 */ /* 0x000fe40000000800 */
[----:B------:R-:W-:Y:S01]  /*0080*/  UIADD3 UR5, UR5, 0x3f, URZ ;  /* 0x0000003f05057890 */ /* 0x000fe2000fffe03f */
[----:B------:R-:W3:Y:S03]  /*0090*/  S2R R84, SR_CTAID.Y ;  /* 0x0000000000547919 */ /* 0x000ee60000002600 */
[----:B------:R-:W-:-:S04]  /*00a0*/  USHF.R.S32.HI UR4, URZ, 0x1f, UR5 ;  /* 0x0000001f3f047899 */ /* 0x000fc80008011405 */
[----:B------:R-:W-:-:S04]  /*00b0*/  ULEA.HI UR4, UR4, UR5, URZ, 0x6 ;  /* 0x0000000504047291 */ /* 0x000fc8000f8f303f */
[----:B------:R-:W-:Y:S01]  /*00c0*/  USHF.R.S32.HI UR16, URZ, 0x6, UR4 ;  /* 0x000000063f107899 */ /* 0x000fe20008011404 */
[----:B-1----:R-:W-:-:S13]  /*00d0*/  ISETP.LE.AND P0, PT, RZ, UR11, PT ;  /* 0x0000000bff007c0c */ /* 0x002fda000bf03270 */
[----:B------:R-:W-:Y:S05]  /*00e0*/  @!P0 BRA `(.L_x_695) ;  /* 0x000000c000008947 */ /* 0x000fea0003800000 */
[----:B--23--:R-:W-:Y:S02]  /*00f0*/  ULDC UR4, c[0x0][0x168] ;  /* 0x00005a0000047ab9 */ /* 0x00cfe40000000800 */
        /* <DEDUP_REMOVED lines=11> */
.L_x_695:
[----:B--23--:R-:W-:Y:S01]  /*01b0*/  USHF.L.U32 UR15, UR11, 0x6, URZ ;  /* 0x000000060b0f7899 */ /* 0x00cfe2000800063f */
        /* <DEDUP_REMOVED lines=13> */
[----:B------:R-:W-:Y:S01]  /*0290*/  ULDC.64 UR22, c[0x0][0x118] ;  /* 0x0000460000167ab9 */ /* 0x000fe20000000a00 */
[----:B------:R-:W-:Y:S01]  /*02a0*/  CS2R R12, SRZ ;  /* 0x00000000000c7805 */ /* 0x000fe2000001ff00 */
[----:B------:R-:W-:Y:S01]  /*02b0*/  USHF.R.S32.HI UR4, URZ, 0x1f, UR5 ;  /* 0x0000001f3f047899 */ /* 0x000fe20008011405 */
[----:B------:R-:W-:Y:S01]  /*02c0*/  MOV R136, RZ ;  /* 0x000000ff00887202 */ /* 0x000fe20000000f00 */
[----:B------:R-:W-:Y:S01]  /*02d0*/  IMAD.MOV.U32 R134, RZ, RZ, RZ ;  /* 0x000000ffff867224 */ /* 0x000fe200078e00ff */
[----:B------:R-:W-:Y:S01]  /*02e0*/  CS2R R14, SRZ ;  /* 0x00000000000e7805 */ /* 0x000fe2000001ff00 */
[----:B------:R-:W-:Y:S01]  /*02f0*/  ULEA.HI UR4, UR4, UR5, URZ, 0x6 ;  /* 0x0000000504047291 */ /* 0x000fe2000f8f303f */
[----:B------:R-:W-:Y:S01]  /*0300*/  MOV R132, RZ ;  /* 0x000000ff00847202 */ /* 0x000fe20000000f00 */
[----:B------:R-:W-:Y:S01]  /*0310*/  IMAD.MOV.U32 R126, RZ, RZ, RZ ;  /* 0x000000ffff7e7224 */ /* 0x000fe200078e00ff */
[----:B------:R-:W-:Y:S01]  /*0320*/  CS2R R16, SRZ ;  /* 0x0000000000107805 */ /* 0x000fe2000001ff00 */
[----:B------:R-:W-:Y:S01]  /*0330*/  USHF.R.S32.HI UR14, URZ, 0x6, UR4 ;  /* 0x000000063f0e7899 */ /* 0x000fe20008011404 */
[----:B------:R-:W-:Y:S01]  /*0340*/  MOV R124, RZ ;  /* 0x000000ff007c7202 */ /* 0x000fe20000000f00 */
[----:B------:R-:W-:Y:S01]  /*0350*/  IMAD.MOV.U32 R130, RZ, RZ, RZ ;  /* 0x000000ffff827224 */ /* 0x000fe200078e00ff */
[----:B------:R-:W-:Y:S01]  /*0360*/  CS2R R18, SRZ ;  /* 0x0000000000127805 */ /* 0x000fe2000001ff00 */
[----:B------:R-:W-:Y:S01]  /*0370*/  UISETP.LT.AND UP0, UPT, URZ, UR14, UPT ;  /* 0x0000000e3f00728c */ /* 0x000fe2000bf01270 */
[----:B------:R-:W-:Y:S01]  /*0380*/  MOV R128, RZ ;  /* 0x000000ff00807202 */ /* 0x000fe20000000f00 */
[----:B------:R-:W-:Y:S01]  /*0390*/  IMAD.MOV.U32 R122, RZ, RZ, RZ ;  /* 0x000000ffff7a7224 */ /* 0x000fe200078e00ff */
        /* <DEDUP_REMOVED lines=58> */
[----:B------:R-:W-:Y:S01]  /*0740*/  USHF.R.S32.HI UR10, URZ, 0x1f, UR12 ;  /* 0x0000001f3f0a7899 */ /* 0x000fe2000801140c */
[--C-:B------:R-:W-:Y:S01]  /*0750*/  IMAD.MOV.U32 R10, RZ, RZ, R84.reuse ;  /* 0x000000ffff0a7224 */ /* 0x100fe200078e0054 */
[----:B------:R-:W-:Y:S01]  /*0760*/  ULDC.64 UR4, c[0x0][0x278] ;  /* 0x00009e0000047ab9 */ /* 0x000fe20000000a00 */
[----:B------:R-:W-:Y:S01]  /*0770*/  ISETP.NE.AND P0, PT, R0, 0x1, PT ;  /* 0x000000010000780c */ /* 0x000fe20003f05270 */
[----:B------:R-:W-:Y:S01]  /*0780*/  UIMAD UR8, UR10, UR4, URZ ;  /* 0x000000040a0872a4 */ /* 0x000fe2000f8e023f */
[----:B------:R-:W-:Y:S01]  /*0790*/  LEA.HI R11, R18, R248, RZ, 0x3 ;  /* 0x000000f8120b7211 */ /* 0x000fe200078f18ff */
[----:B------:R-:W-:Y:S01]  /*07a0*/  UIMAD.WIDE.U32 UR20, UR12, UR4, URZ ;  /* 0x000000040c1472a5 */ /* 0x000fe2000f8e003f */
[----:B------:R-:W1:Y:S01]  /*07b0*/  S2R R31, SR_CTAID.Z ;  /* 0x00000000001f7919 */ /* 0x000e620000002700 */
[----:B------:R-:W-:Y:S01]  /*07c0*/  UIMAD UR8, UR12, UR5, UR8 ;  /* 0x000000050c0872a4 */ /* 0x000fe2000f8e0208 */
[----:B------:R-:W-:Y:S01]  /*07d0*/  IMAD.SHL.U32 R8, R248, 0x4, RZ ;  /* 0x00000004f8087824 */ /* 0x000fe200078e00ff */
[----:B------:R-:W-:Y:S01]  /*07e0*/  SHF.R.S32.HI R30, RZ, 0x1f, R84 ;  /* 0x0000001fff1e7819 */ /* 0x000fe20000011454 */
[----:B------:R-:W-:Y:S01]  /*07f0*/  ULDC.64 UR4, c[0x0][0x290] ;  /* 0x0000a40000047ab9 */ /* 0x000fe20000000a00 */
[----:B------:R-:W-:Y:S01]  /*0800*/  SHF.R.S32.HI R250, RZ, 0x3, R11 ;  /* 0x00000003fffa7819 */ /* 0x000fe2000001140b */
[----:B------:R-:W-:Y:S01]  /*0810*/  UIMAD UR9, UR10, UR4, URZ ;  /* 0x000000040a0972a4 */ /* 0x000fe2000f8e023f */
[----:B------:R-:W-:Y:S01]  /*0820*/  SHF.R.S32.HI R9, RZ, 0x1f, R8 ;  /* 0x0000001fff097819 */ /* 0x000fe20000011408 */
[----:B------:R-:W-:Y:S01]  /*0830*/  UIMAD.WIDE.U32 UR18, UR12, UR4, URZ ;  /* 0x000000040c1272a5 */ /* 0x000fe2000f8e003f */
[----:B------:R-:W-:Y:S01]  /*0840*/  @P0 IMAD.HI.U32 R0, R84, c[0x0][0x24c], RZ ;  /* 0x0000930054000a27 */ /* 0x000fe200078e00ff */
[----:B------:R-:W-:Y:S01]  /*0850*/  UIMAD UR9, UR12, UR5, UR9 ;  /* 0x000000050c0972a4 */ /* 0x000fe2000f8e0209 */
[----:B------:R-:W-:Y:S01]  /*0860*/  SHF.R.S32.HI R251, RZ, 0x1f, R250 ;  /* 0x0000001ffffb7819 */ /* 0x000fe200000114fa */
[----:B------:R-:W-:Y:S01]  /*0870*/  USHF.L.U32 UR6, UR14, 0x6, URZ ;  /* 0x000000060e067899 */ /* 0x000fe2000800063f */
[C---:B------:R-:W-:Y:S01]  /*0880*/  IMAD R12, R30.reuse, c[0x0][0x270], RZ ;  /* 0x00009c001e0c7a24 */ /* 0x040fe200078e02ff */
[----:B------:R-:W-:Y:S01]  /*0890*/  @P0 SHF.R.U32.HI R10, RZ, c[0x0][0x250], R0 ;  /* 0x00009400ff0a0a19 */ /* 0x000fe20000011600 */
[----:B------:R-:W-:Y:S01]  /*08a0*/  ULDC.64 UR4, c[0x0][0x1e8] ;  /* 0x00007a0000047ab9 */ /* 0x000fe20000000a00 */
[----:B------:R-:W-:Y:S01]  /*08b0*/  LOP3.LUT R0, R11, 0xfffffff8, RZ, 0xc0, !PT ;  /* 0xfffffff80b007812 */ /* 0x000fe200078ec0ff */
[----:B------:R-:W-:Y:S01]  /*08c0*/  UIMAD UR4, UR10, UR4, URZ ;  /* 0x000000040a0472a4 */ /* 0x000fe2000f8e023f */
[----:B------:R-:W-:Y:S01]  /*08d0*/  SHF.R.S32.HI R15, RZ, 0x1f, R10 ;  /* 0x0000001fff0f7819 */ /* 0x000fe2000001140a */
[----:B------:R-:W-:Y:S01]  /*08e0*/  IMAD R14, R30, c[0x0][0x288], RZ ;  /* 0x0000a2001e0e7a24 */ /* 0x000fe200078e02ff */
[C---:B------:R-:W-:Y:S01]  /*08f0*/  ISETP.GT.AND P0, PT, R248.reuse, 0xf, PT ;  /* 0x0000000ff800780c */ /* 0x040fe20003f04270 */
[----:B------:R-:W-:Y:S01]  /*0900*/  IMAD.IADD R29, R248, 0x1, -R0 ;  /* 0x00000001f81d7824 */ /* 0x000fe200078e0a00 */
[----:B------:R-:W-:Y:S01]  /*0910*/  UIMAD UR5, UR12, UR5, UR4 ;  /* 0x000000050c0572a4 */ /* 0x000fe2000f8e0204 */
[----:B------:R-:W-:Y:S01]  /*0920*/  IMAD R0, R15, c[0x0][0x1e0], RZ ;  /* 0x000078000f007a24 */ /* 0x000fe200078e02ff */
[----:B------:R-:W-:Y:S01]  /*0930*/  USHF.R.S32.HI UR4, URZ, 0x1f, UR6 ;  /* 0x0000001f3f047899 */ /* 0x000fe20008011406 */
[----:B------:R-:W-:Y:S01]  /*0940*/  IMAD.SHL.U32 R4, R29, 0x8, RZ ;  /* 0x000000081d047824 */ /* 0x000fe200078e00ff */
[----:B------:R2:W-:Y:S01]  /*0950*/  STL.64 [R1], R8 ;  /* 0x0000000801007387 */ /* 0x0005e20000100a00 */
[----:B------:R-:W-:Y:S01]  /*0960*/  IMAD.WIDE.U32 R6, R84, c[0x0][0x270], R8 ;  /* 0x00009c0054067a25 */ /* 0x000fe200078e0008 */
[----:B------:R-:W-:Y:S01]  /*0970*/  UIADD3 UR8, UR21, UR8, URZ ;  /* 0x0000000815087290 */ /* 0x000fe2000fffe03f */
[----:B------:R-:W-:Y:S01]  /*0980*/  SHF.R.S32.HI R249, RZ, 0x1f, R248 ;  /* 0x0000001ffff97819 */ /* 0x000fe200000114f8 */
[----:B------:R-:W-:Y:S01]  /*0990*/  UIADD3 UR9, UR19, UR9, URZ ;  /* 0x0000000913097290 */ /* 0x000fe2000fffe03f */
[----:B------:R-:W-:Y:S01]  /*09a0*/  SHF.R.S32.HI R5, RZ, 0x1f, R4 ;  /* 0x0000001fff057819 */ /* 0x000fe20000011404 */
[----:B------:R-:W-:Y:S01]  /*09b0*/  IMAD R0, R10, c[0x0][0x1e4], R0 ;  /* 0x000079000a007a24 */ /* 0x000fe200078e0200 */
[----:B------:R-:W-:Y:S01]  /*09c0*/  ULDC UR13, c[0x0][0x198] ;  /* 0x00006600000d7ab9 */ /* 0x000fe20000000800 */
[----:B------:R-:W-:Y:S01]  /*09d0*/  IMAD R12, R84, c[0x0][0x274], R12 ;  /* 0x00009d00540c7a24 */ /* 0x000fe200078e020c */
[----:B------:R-:W-:Y:S01]  /*09e0*/  UIADD3 UR13, -UR15, UR13, URZ ;  /* 0x0000000d0f0d7290 */ /* 0x000fe2000fffe13f */
[----:B------:R-:W-:Y:S01]  /*09f0*/  IMAD.WIDE.U32 R2, R10, c[0x0][0x1e0], R4 ;  /* 0x000078000a027a25 */ /* 0x000fe200078e0004 */
[C---:B------:R-:W-:Y:S01]  /*0a00*/  ISETP.GE.AND P5, PT, R4.reuse, c[0x0][0x1cc], PT ;  /* 0x0000730004007a0c */ /* 0x040fe20003fa6270 */
[----:B------:R-:W-:Y:S01]  /*0a10*/  USHF.R.S32.HI UR17, URZ, 0x1f, UR14 ;  /* 0x0000001f3f117899 */ /* 0x000fe2000801140e */
[----:B------:R-:W-:Y:S01]  /*0a20*/  IADD3 R20, R4, 0x40, RZ ;  /* 0x0000004004147810 */ /* 0x000fe20007ffe0ff */
[----:B------:R-:W-:Y:S01]  /*0a30*/  IMAD R14, R84, c[0x0][0x28c], R14 ;  /* 0x0000a300540e7a24 */ /* 0x000fe200078e020e */
[C---:B------:R-:W-:Y:S01]  /*0a40*/  IADD3 R21, R4.reuse, 0x80, RZ ;  /* 0x0000008004157810 */ /* 0x040fe20007ffe0ff */
[----:B------:R-:W-:Y:S01]  /*0a50*/  IMAD.U32 R13, RZ, RZ, UR6 ;  /* 0x00000006ff0d7e24 */ /* 0x000fe2000f8e00ff */
[----:B------:R-:W-:Y:S01]  /*0a60*/  IADD3 R24, R4, 0xc0, RZ ;  /* 0x000000c004187810 */ /* 0x000fe20007ffe0ff */
[----:B------:R-:W-:Y:S01]  /*0a70*/  IMAD.IADD R3, R3, 0x1, R0 ;  /* 0x0000000103037824 */ /* 0x000fe200078e0200 */
[----:B------:R-:W-:Y:S01]  /*0a80*/  CS2R R146, SRZ ;  /* 0x0000000000927805 */ /* 0x000fe2000001ff00 */
[----:B------:R-:W-:Y:S01]  /*0a90*/  IMAD.IADD R12, R7, 0x1, R12 ;  /* 0x00000001070c7824 */ /* 0x000fe200078e020c */
[----:B------:R-:W-:Y:S01]  /*0aa0*/  @!P0 IADD3 R25, P4, P3, R13, UR20, R6 ;  /* 0x000000140d198c10 */ /* 0x000fe2000fb9e006 */
[----:B------:R-:W-:Y:S01]  /*0ab0*/  IMAD.U32 R0, RZ, RZ, UR4 ;  /* 0x00000004ff007e24 */ /* 0x000fe2000f8e00ff */
[----:B------:R-:W-:Y:S01]  /*0ac0*/  CS2R R144, SRZ ;  /* 0x0000000000907805 */ /* 0x000fe2000001ff00 */
[----:B------:R-:W-:Y:S01]  /*0ad0*/  IMAD.U32 R16, RZ, RZ, UR11 ;  /* 0x0000000bff107e24 */ /* 0x000fe2000f8e00ff */
[----:B------:R-:W-:Y:S01]  /*0ae0*/  CS2R R142, SRZ ;  /* 0x00000000008e7805 */ /* 0x000fe2000001ff00 */
[----:B------:R-:W-:Y:S01]  /*0af0*/  IMAD R7, R251, c[0x0][0x178], RZ ;  /* 0x00005e00fb077a24 */ /* 0x000fe200078e02ff */
[----:B------:R-:W-:Y:S01]  /*0b00*/  @!P0 IADD3.X R28, R0, UR8, R12, P4, P3 ;  /* 0x00000008001c8c10 */ /* 0x000fe2000a7e640c */
[----:B--2---:R-:W-:Y:S01]  /*0b10*/  IMAD.WIDE.U32 R8, R84, c[0x0][0x288], R8 ;  /* 0x0000a20054087a25 */ /* 0x004fe200078e0008 */
[----:B------:R-:W-:Y:S01]  /*0b20*/  ISETP.GE.AND P4, PT, R20, c[0x0][0x1cc], PT ;  /* 0x0000730014007a0c */ /* 0x000fe20003f86270 */
[----:B------:R-:W-:Y:S01]  /*0b30*/  CS2R R140, SRZ ;  /* 0x00000000008c7805 */ /* 0x000fe2000001ff00 */
[----:B------:R-:W-:Y:S01]  /*0b40*/  CS2R R138, SRZ ;  /* 0x00000000008a7805 */ /* 0x000fe2000001ff00 */
[----:B------:R-:W-:Y:S01]  /*0b50*/  IMAD.IADD R14, R9, 0x1, R14 ;  /* 0x00000001090e7824 */ /* 0x000fe200078e020e */
[----:B------:R-:W-:Y:S01]  /*0b60*/  IADD3 R27, P2, P1, R13, UR18, R8 ;  /* 0x000000120d1b7c10 */ /* 0x000fe2000f95e008 */
[----:B-1----:R-:W-:Y:S01]  /*0b70*/  IMAD.WIDE.U32 R2, R31, c[0x0][0x1e8], R2 ;  /* 0x00007a001f027a25 */ /* 0x002fe200078e0002 */
[----:B------:R-:W-:Y:S01]  /*0b80*/  CS2R R136, SRZ ;  /* 0x0000000000887805 */ /* 0x000fe2000001ff00 */
[----:B------:R-:W-:Y:S01]  /*0b90*/  CS2R R134, SRZ ;  /* 0x0000000000867805 */ /* 0x000fe2000001ff00 */
[----:B------:R-:W-:Y:S01]  /*0ba0*/  IADD3.X R32, R0, UR9, R14, P2, P1 ;  /* 0x0000000900207c10 */ /* 0x000fe200097e240e */
[----:B------:R-:W-:Y:S01]  /*0bb0*/  IMAD.SHL.U32 R0, R250, 0x40, RZ ;  /* 0x00000040fa007824 */ /* 0x000fe200078e00ff */
[----:B------:R-:W-:Y:S01]  /*0bc0*/  IADD3 R3, R3, UR5, RZ ;  /* 0x0000000503037c10 */ /* 0x000fe2000fffe0ff */
[----:B------:R-:W-:Y:S01]  /*0bd0*/  IMAD.WIDE R16, R16, 0x40, R250 ;  /* 0x0000004010107825 */ /* 0x000fe200078e02fa */
[----:B------:R-:W-:Y:S01]  /*0be0*/  ISETP.GE.AND P2, PT, R21, c[0x0][0x1cc], PT ;  /* 0x0000730015007a0c */ /* 0x000fe20003f46270 */
[----:B------:R-:W-:Y:S01]  /*0bf0*/  ULDC.64 UR4, c[0x0][0x1b8] ;  /* 0x00006e0000047ab9 */ /* 0x000fe20000000a00 */
[----:B------:R-:W-:Y:S01]  /*0c00*/  LOP3.LUT R0, R0, 0x1c0, RZ, 0xc0, !PT ;  /* 0x000001c000007812 */ /* 0x000fe200078ec0ff */
[----:B------:R-:W-:Y:S01]  /*0c10*/  IMAD R13, R250, c[0x0][0x17c], R7 ;  /* 0x00005f00fa0d7a24 */ /* 0x000fe200078e0207 */
[----:B------:R-:W-:Y:S01]  /*0c20*/  UIMAD UR4, UR10, UR4, URZ ;  /* 0x000000040a0472a4 */ /* 0x000fe2000f8e023f */
[----:B------:R-:W-:Y:S01]  /*0c30*/  IMAD R6, R15, c[0x0][0x1b0], RZ ;  /* 0x00006c000f067a24 */ /* 0x000fe200078e02ff */
[----:B------:R-:W-:Y:S01]  /*0c40*/  LOP3.LUT R14, R0, 0x38, R4, 0xf8, !PT ;  /* 0x00000038000e7812 */ /* 0x000fe200078ef804 */
[----:B------:R-:W-:Y:S01]  /*0c50*/  IMAD R7, R17, c[0x0][0x1d8], RZ ;  /* 0x0000760011077a24 */ /* 0x000fe200078e02ff */
[----:B------:R-:W-:Y:S01]  /*0c60*/  SHF.R.U32.HI R0, RZ, 0x3, R0 ;  /* 0x00000003ff007819 */ /* 0x000fe20000011600 */
[----:B------:R-:W-:Y:S01]  /*0c70*/  IMAD R12, R10, c[0x0][0x1b4], R6 ;  /* 0x00006d000a0c7a24 */ /* 0x000fe200078e0206 */
[----:B------:R-:W-:Y:S01]  /*0c80*/  UIMAD UR4, UR12, UR5, UR4 ;  /* 0x000000050c0472a4 */ /* 0x000fe2000f8e0204 */
[----:B------:R-:W-:Y:S01]  /*0c90*/  IMAD R15, R16, c[0x0][0x1dc], R7 ;  /* 0x00007700100f7a24 */ /* 0x000fe200078e0207 */
[----:B------:R-:W-:Y:S01]  /*0ca0*/  LOP3.LUT R14, R14, R0, RZ, 0x3c, !PT ;  /* 0x000000000e0e7212 */ /* 0x000fe200078e3cff */
        /* <DEDUP_REMOVED lines=8> */
[----:B------:R-:W-:Y:S01]  /*0d30*/  IMAD.IADD R0, R11, 0x1, R15 ;  /* 0x000000010b007824 */ /* 0x000fe200078e020f */
[C---:B------:R-:W-:Y:S01]  /*0d40*/  LEA R2, P1, R10.reuse, c[0x0][0x1c0], 0x1 ;  /* 0x000070000a027a11 */ /* 0x040fe200078208ff */
[----:B------:R-:W-:Y:S01]  /*0d50*/  IMAD.IADD R7, R7, 0x1, R12 ;  /* 0x0000000107077824 */ /* 0x000fe200078e020c */
[----:B------:R-:W-:Y:S01]  /*0d60*/  CS2R R120, SRZ ;  /* 0x0000000000787805 */ /* 0x000fe2000001ff00 */
[----:B------:R-:W-:Y:S01]  /*0d70*/  IMAD.MOV.U32 R19, RZ, RZ, c[0x0][0x1d8] ;  /* 0x00007600ff137624 */ /* 0x000fe200078e00ff */
[----:B------:R-:W-:Y:S01]  /*0d80*/  LEA.HI.X R3, R10, c[0x0][0x1c4], R0, 0x1, P1 ;  /* 0x000071000a037a11 */ /* 0x000fe200008f0c00 */
[----:B------:R-:W-:Y:S01]  /*0d90*/  IMAD.WIDE.U32 R8, R250, c[0x0][0x178], R4 ;  /* 0x00005e00fa087a25 */ /* 0x000fe200078e0004 */
[-C--:B------:R-:W-:Y:S01]  /*0da0*/  LEA.HI R10, R18, R248.reuse, RZ, 0x6 ;  /* 0x000000f8120a7211 */ /* 0x080fe200078f30ff */
[----:B------:R-:W-:Y:S01]  /*0db0*/  CS2R R118, SRZ ;  /* 0x0000000000767805 */ /* 0x000fe2000001ff00 */
[----:B------:R-:W-:Y:S01]  /*0dc0*/  IADD3 R0, -R250, UR13, RZ ;  /* 0x0000000dfa007c10 */ /* 0x000fe2000fffe1ff */
[----:B------:R-:W-:Y:S01]  /*0dd0*/  IMAD.MOV.U32 R22, RZ, RZ, c[0x0][0x1dc] ;  /* 0x00007700ff167624 */ /* 0x000fe200078e00ff */
[----:B------:R-:W-:Y:S01]  /*0de0*/  SHF.R.S32.HI R26, RZ, 0x6, R10 ;  /* 0x00000006ff1a7819 */ /* 0x000fe2000001140a */
[----:B------:R-:W-:Y:S01]  /*0df0*/  IMAD.IADD R9, R9, 0x1, R13 ;  /* 0x0000000109097824 */ /* 0x000fe200078e020d */
[C---:B------:R-:W-:Y:S01]  /*0e00*/  ISETP.LT.OR P1, PT, R0.reuse, 0x1, P5 ;  /* 0x000000010000780c */ /* 0x040fe20002f21670 */
[----:B------:R-:W-:Y:S01]  /*0e10*/  IMAD R15, R17, c[0x0][0x1a8], RZ ;  /* 0x00006a00110f7a24 */ /* 0x000fe200078e02ff */
[----:B------:R-:W-:Y:S01]  /*0e20*/  ISETP.LT.OR P6, PT, R0, 0x1, P4 ;  /* 0x000000010000780c */ /* 0x000fe200027c1670 */
[----:B------:R-:W-:Y:S01]  /*0e30*/  IMAD R10, R26, 0x200, R14 ;  /* 0x000002001a0a7824 */ /* 0x000fe200078e020e */
[----:B------:R-:W-:Y:S01]  /*0e40*/  ISETP.LT.OR P3, PT, R0, 0x1, P2 ;  /* 0x000000010000780c */ /* 0x000fe20001761670 */
[----:B------:R-:W-:Y:S01]  /*0e50*/  IMAD.WIDE.U32 R12, R84, c[0x0][0x180], R8 ;  /* 0x00006000540c7a25 */ /* 0x000fe200078e0008 */
[C---:B------:R-:W-:Y:S01]  /*0e60*/  ISETP.LT.OR P5, PT, R0.reuse, 0x21, P5 ;  /* 0x000000210000780c */ /* 0x040fe20002fa1670 */
[----:B------:R-:W-:Y:S01]  /*0e70*/  CS2R R116, SRZ ;  /* 0x0000000000747805 */ /* 0x000fe2000001ff00 */
[----:B------:R-:W-:Y:S01]  /*0e80*/  ISETP.LT.OR P4, PT, R0, 0x21, P4 ;  /* 0x000000210000780c */ /* 0x000fe20002781670 */
[----:B------:R-:W-:Y:S01]  /*0e90*/  IMAD.SHL.U32 R240, R10, 0x2, RZ ;  /* 0x000000020af07824 */ /* 0x000fe200078e00ff */
[----:B------:R-:W-:Y:S01]  /*0ea0*/  ISETP.LT.OR P2, PT, R0, 0x21, P2 ;  /* 0x000000210000780c */ /* 0x000fe20001741670 */
[----:B------:R-:W-:Y:S01]  /*0eb0*/  IMAD.WIDE.U32 R10, R31, c[0x0][0x1b8], R6 ;  /* 0x00006e001f0a7a25 */ /* 0x000fe200078e0006 */
[----:B------:R-:W-:Y:S01]  /*0ec0*/  LEA.HI R17, R18, R248, RZ, 0x2 ;  /* 0x000000f812117211 */ /* 0x000fe200078f10ff */
[----:B------:R-:W-:Y:S01]  /*0ed0*/  CS2R R114, SRZ ;  /* 0x0000000000727805 */ /* 0x000fe2000001ff00 */
[----:B------:R-:W-:Y:S01]  /*0ee0*/  @!PT LDS RZ, [RZ] ;  /* 0x00000000fffff984 */ /* 0x000fe20000000800 */
[----:B------:R-:W-:Y:S01]  /*0ef0*/  @!PT LDS RZ, [RZ] ;  /* 0x00000000fffff984 */ /* 0x000fe20000000800 */
[----:B------:R-:W-:Y:S01]  /*0f00*/  @!PT LDS RZ, [RZ] ;  /* 0x00000000fffff984 */ /* 0x000fe20000000800 */
[----:B------:R1:W-:Y:S01]  /*0f10*/  LDGSTS.E.BYPASS.LTC128B.128 [R240+0x8080], [R2.64], !P1 ;  /* 0x0808000002f07fae */ /* 0x0003e2000c901d56 */
[----:B------:R-:W-:Y:S01]  /*0f20*/  ISETP.GE.AND P1, PT, R24, c[0x0][0x1cc], PT ;  /* 0x0000730018007a0c */ /* 0x000fe20003f26270 */
[----:B------:R-:W-:Y:S01]  /*0f30*/  IMAD.MOV.U32 R8, RZ, RZ, R10 ;  /* 0x000000ffff087224 */ /* 0x000fe200078e000a */
[----:B------:R-:W-:Y:S01]  /*0f40*/  IADD3 R9, R11, UR4, RZ ;  /* 0x000000040b097c10 */ /* 0x000fe2000fffe0ff */
[----:B------:R1:W-:Y:S01]  /*0f50*/  LDGSTS.E.BYPASS.LTC128B.128 [R240+0xa080], [R2.64+0x80], !P6 ;  /* 0x0a08008002f07fae */ /* 0x0003e2000f101d56 */
[C---:B------:R-:W-:Y:S01]  /*0f60*/  ISETP.LT.OR P6, PT, R0.reuse, 0x1, P1 ;  /* 0x000000010000780c */ /* 0x040fe20000fc1670 */
[----:B------:R-:W-:Y:S01]  /*0f70*/  IMAD.MOV.U32 R10, RZ, RZ, R12 ;  /* 0x000000ffff0a7224 */ /* 0x000fe200078e000c */
[----:B------:R-:W-:Y:S01]  /*0f80*/  ISETP.LT.OR P1, PT, R0, 0x21, P1 ;  /* 0x000000210000780c */ /* 0x000fe20000f21670 */
[----:B------:R1:W-:Y:S01]  /*0f90*/  LDGSTS.E.BYPASS.LTC128B.128 [R240+0xc080], [R2.64+0x100], !P3 ;  /* 0x0c08010002f07fae */ /* 0x0003e2000d901d56 */
[C---:B------:R-:W-:Y:S01]  /*0fa0*/  LEA R6, P3, R19.reuse, R2, 0x6 ;  /* 0x0000000213067211 */ /* 0x040fe200078630ff */
[C---:B------:R-:W-:Y:S01]  /*0fb0*/  IMAD R12, R16.reuse, c[0x0][0x1ac], R15 ;  /* 0x00006b00100c7a24 */ /* 0x040fe200078e020f */
[----:B------:R-:W-:Y:S01]  /*0fc0*/  ULDC.64 UR4, c[0x0][0x178] ;  /* 0x00005e0000047ab9 */ /* 0x000fe20000000a00 */
[----:B------:R-:W-:Y:S01]  /*0fd0*/  IMAD.WIDE.U32 R8, R16, c[0x0][0x1a8], R8 ;  /* 0x00006a0010087a25 */ /* 0x000fe200078e0008 */
[----:B------:R-:W-:Y:S01]  /*0fe0*/  LEA.HI.X R7, R19, R3, R22, 0x6, P3 ;  /* 0x0000000313077211 */ /* 0x000fe200018f3416 */
[----:B------:R-:W-:Y:S01]  /*0ff0*/  UIMAD UR7, UR17, UR4, URZ ;  /* 0x00000004110772a4 */ /* 0x000fe2000f8e023f */
[----:B------:R-:W-:Y:S01]  /*1000*/  ISETP.GE.AND P3, PT, R4, c[0x0][0x19c], PT ;  /* 0x0000670004007a0c */ /* 0x000fe20003f66270 */
[----:B------:R-:W-:Y:S01]  /*1010*/  IMAD R14, R30, c[0x0][0x180], RZ ;  /* 0x000060001e0e7a24 */ /* 0x000fe200078e02ff */
[----:B------:R-:W-:Y:S01]  /*1020*/  UIMAD.WIDE.U32 UR24, UR14, UR4, URZ ;  /* 0x000000040e1872a5 */ /* 0x000fe2000f8e003f */
[----:B------:R1:W-:Y:S01]  /*1030*/  LDGSTS.E.BYPASS.LTC128B.128 [R240+0xe080], [R2.64+0x180], !P6 ;  /* 0x0e08018002f07fae */ /* 0x0003e2000f101d56 */
[----:B------:R-:W-:Y:S01]  /*1040*/  UIMAD UR7, UR14, UR5, UR7 ;  /* 0x000000050e0772a4 */ /* 0x000fe2000f8e0207 */
[----:B------:R-:W-:Y:S01]  /*1050*/  IMAD R14, R84, c[0x0][0x184], R14 ;  /* 0x00006100540e7a24 */ /* 0x000fe200078e020e */
[-C--:B------:R-:W-:Y:S01]  /*1060*/  LEA.HI R15, R18, R248.reuse, RZ, 0x4 ;  /* 0x000000f8120f7211 */ /* 0x080fe200078f20ff */
[----:B------:R2:W-:Y:S01]  /*1070*/  LDGSTS.E.BYPASS.LTC128B.128 [R240+0x9080], [R6.64], !P5 ;  /* 0x0908000006f07fae */ /* 0x0005e2000e901d56 */
[----:B------:R-:W-:Y:S01]  /*1080*/  ISETP.GE.AND P5, PT, R21, c[0x0][0x19c], PT ;  /* 0x0000670015007a0c */ /* 0x000fe20003fa6270 */
[----:B------:R-:W-:Y:S01]  /*1090*/  ULDC.64 UR4, c[0x0][0x188] ;  /* 0x0000620000047ab9 */ /* 0x000fe20000000a00 */
[----:B------:R-:W-:Y:S01]  /*10a0*/  IMAD.IADD R11, R13, 0x1, R14 ;  /* 0x000000010d0b7824 */ /* 0x000fe200078e020e */
[----:B------:R2:W-:Y:S01]  /*10b0*/  LDGSTS.E.BYPASS.LTC128B.128 [R240+0xb080], [R6.64+0x80], !P4 ;  /* 0x0b08008006f07fae */ /* 0x0005e2000e101d56 */
[C---:B------:R-:W-:Y:S01]  /*10c0*/  ISETP.LT.OR P4, PT, R0.reuse, 0x1, P3 ;  /* 0x000000010000780c */ /* 0x040fe20001f81670 */
[----:B------:R-:W-:Y:S01]  /*10d0*/  UIMAD UR4, UR10, UR4, URZ ;  /* 0x000000040a0472a4 */ /* 0x000fe2000f8e023f */
[----:B------:R-:W-:Y:S01]  /*10e0*/  ISETP.LT.OR P3, PT, R0, 0x21, P3 ;  /* 0x000000210000780c */ /* 0x000fe20001f61670 */
[----:B------:R2:W-:Y:S01]  /*10f0*/  LDGSTS.E.BYPASS.LTC128B.128 [R240+0xd080], [R6.64+0x100], !P2 ;  /* 0x0d08010006f07fae */ /* 0x0005e2000d101d56 */
[----:B------:R-:W-:Y:S01]  /*1100*/  ISETP.GE.AND P2, PT, R20, c[0x0][0x19c], PT ;  /* 0x0000670014007a0c */ /* 0x000fe20003f46270 */
[----:B------:R-:W-:Y:S01]  /*1110*/  UIADD3 UR7, UR25, UR7, URZ ;  /* 0x0000000719077290 */ /* 0x000fe2000fffe03f */
[----:B------:R-:W-:Y:S01]  /*1120*/  IMAD.WIDE.U32 R34, R31, c[0x0][0x188], R10 ;  /* 0x000062001f227a25 */ /* 0x000fe200078e000a */
[----:B------:R2:W-:Y:S01]  /*1130*/  LDGSTS.E.BYPASS.LTC128B.128 [R240+0xf080], [R6.64+0x180], !P1 ;  /* 0x0f08018006f07fae */ /* 0x0005e2000c901d56 */
[C---:B------:R-:W-:Y:S01]  /*1140*/  ISETP.LT.OR P1, PT, R0.reuse, 0x1, P2 ;  /* 0x000000010000780c */ /* 0x040fe20001721670 */
[----:B------:R-:W-:Y:S01]  /*1150*/  UIMAD UR4, UR12, UR5, UR4 ;  /* 0x000000050c0472a4 */ /* 0x000fe2000f8e0204 */
[----:B------:R-:W-:Y:S01]  /*1160*/  ISETP.LT.OR P2, PT, R0, 0x21, P2 ;  /* 0x000000210000780c */ /* 0x000fe20001741670 */
[----:B------:R-:W-:Y:S01]  /*1170*/  IMAD.U32 R10, RZ, RZ, UR7 ;  /* 0x00000007ff0a7e24 */ /* 0x000fe2000f8e00ff */
[----:B------:R-:W-:Y:S01]  /*1180*/  LEA.HI R16, R18, R248, RZ, 0x5 ;  /* 0x000000f812107211 */ /* 0x000fe200078f28ff */
[----:B------:R-:W-:Y:S01]  /*1190*/  IMAD.U32 R11, RZ, RZ, UR6 ;  /* 0x00000006ff0b7e24 */ /* 0x000fe2000f8e00ff */
[----:B------:R-:W-:Y:S01]  /*11a0*/  SHF.R.S32.HI R13, RZ, 0x1f, R17 ;  /* 0x0000001fff0d7819 */ /* 0x000fe20000011411 */
[----:B------:R3:W-:Y:S01]  /*11b0*/  STL.64 [R1+0x18], R34 ;  /* 0x0000182201007387 */ /* 0x0007e20000100a00 */
[----:B------:R-:W-:Y:S01]  /*11c0*/  IADD3 R23, R35, UR4, RZ ;  /* 0x0000000423177c10 */ /* 0x000fe2000fffe0ff */
[----:B------:R-:W-:Y:S01]  /*11d0*/  ULDC.64 UR6, c[0x0][0x208] ;  /* 0x0000820000067ab9 */ /* 0x000fe20000000a00 */
[----:B-1----:R-:W-:Y:S01]  /*11e0*/  IMAD.IADD R3, R9, 0x1, R12 ;  /* 0x0000000109037824 */ /* 0x002fe200078e020c */
[C---:B------:R-:W-:Y:S01]  /*11f0*/  LEA R2, P6, R8.reuse, c[0x0][0x190], 0x1 ;  /* 0x0000640008027a11 */ /* 0x040fe200078c08ff */
[----:B------:R-:W-:Y:S01]  /*1200*/  IMAD.U32 R9, RZ, RZ, UR25 ;  /* 0x00000019ff097e24 */ /* 0x000fe2000f8e00ff */
[----:B------:R-:W-:Y:S01]  /*1210*/  SHF.R.S32.HI R12, RZ, 0x1f, R16 ;  /* 0x0000001fff0c7819 */ /* 0x000fe20000011410 */
[----:B------:R1:W-:Y:S01]  /*1220*/  STL [R1+0x28], R23 ;  /* 0x0000281701007387 */ /* 0x0003e20000100800 */
[----:B------:R-:W-:Y:S01]  /*1230*/  LEA.HI.X R3, R8, c[0x0][0x194], R3, 0x1, P6 ;  /* 0x0000650008037a11 */ /* 0x000fe200030f0c03 */
[----:B------:R-:W-:Y:S01]  /*1240*/  IMAD.MOV.U32 R8, RZ, RZ, c[0x0][0x1ac] ;  /* 0x00006b00ff087624 */ /* 0x000fe200078e00ff */
[C---:B------:R-:W-:Y:S01]  /*1250*/  ISETP.LT.OR P6, PT, R0.reuse, 0x1, P5 ;  /* 0x000000010000780c */ /* 0x040fe20002fc1670 */
[----:B------:R-:W-:Y:S01]  /*1260*/  UIMAD UR17, UR17, UR6, URZ ;  /* 0x00000006111172a4 */ /* 0x000fe2000f8e023f */
[----:B------:R-:W-:Y:S01]  /*1270*/  ISETP.LT.OR P5, PT, R0, 0x21, P5 ;  /* 0x000000210000780c */ /* 0x000fe20002fa1670 */
[----:B------:R4:W-:Y:S01]  /*1280*/  LDGSTS.E.BYPASS.LTC128B.128 [R240+0x80], [R2.64], !P4 ;  /* 0x0008000002f07fae */ /* 0x0009e2000e101d56 */
[----:B------:R-:W-:Y:S01]  /*1290*/  ULDC.64 UR4, c[0x0][0x218] ;  /* 0x0000860000047ab9 */ /* 0x000fe20000000a00 */
[----:B------:R-:W-:Y:S01]  /*12a0*/  IMAD.MOV.U32 R246, RZ, RZ, 0x20 ;  /* 0x00000020fff67424 */ /* 0x000fe200078e00ff */
[----:B------:R-:W-:Y:S01]  /*12b0*/  UIMAD UR17, UR14, UR7, UR17 ;  /* 0x000000070e1172a4 */ /* 0x000fe2000f8e0211 */
[----:B------:R4:W-:Y:S01]  /*12c0*/  LDGSTS.E.BYPASS.LTC128B.128 [R240+0x2080], [R2.64+0x80], !P1 ;  /* 0x0208008002f07fae */ /* 0x0009e2000c901d56 */
[----:B------:R-:W-:Y:S01]  /*12d0*/  ISETP.GE.AND P1, PT, R24, c[0x0][0x19c], PT ;  /* 0x0000670018007a0c */ /* 0x000fe20003f26270 */
[----:B--2---:R-:W-:Y:S01]  /*12e0*/  IMAD.MOV.U32 R7, RZ, RZ, c[0x0][0x1a8] ;  /* 0x00006a00ff077624 */ /* 0x004fe200078e00ff */
[----:B------:R-:W-:Y:S01]  /*12f0*/  UIMAD UR4, UR10, UR4, URZ ;  /* 0x000000040a0472a4 */ /* 0x000fe2000f8e023f */
[----:B------:R-:W-:Y:S01]  /*1300*/  IMAD.MOV.U32 R149, RZ, RZ, 0x1 ;  /* 0x00000001ff957424 */ /* 0x000fe200078e00ff */
[----:B------:R-:W-:Y:S01]  /*1310*/  CS2R R112, SRZ ;  /* 0x0000000000707805 */ /* 0x000fe2000001ff00 */
[----:B------:R4:W-:Y:S01]  /*1320*/  LDGSTS.E.BYPASS.LTC128B.128 [R240+0x4080], [R2.64+0x100], !P6 ;  /* 0x0408010002f07fae */ /* 0x0009e2000f101d56 */
[C---:B------:R-:W-:Y:S01]  /*1330*/  LEA R6, P4, R7.reuse, R2, 0x6 ;  /* 0x0000000207067211 */ /* 0x040fe200078830ff */
[----:B------:R-:W-:Y:S01]  /*1340*/  UIMAD UR4, UR12, UR5, UR4 ;  /* 0x000000050c0472a4 */ /* 0x000fe2000f8e0204 */
[C---:B------:R-:W-:Y:S01]  /*1350*/  ISETP.LT.OR P6, PT, R0.reuse, 0x1, P1 ;  /* 0x000000010000780c */ /* 0x040fe20000fc1670 */
[----:B------:R-:W-:Y:S01]  /*1360*/  CS2R R110, SRZ ;  /* 0x00000000006e7805 */ /* 0x000fe2000001ff00 */
[----:B------:R-:W-:Y:S01]  /*1370*/  LEA.HI.X R7, R7, R3, R8, 0x6, P4 ;  /* 0x0000000307077211 */ /* 0x000fe200020f3408 */
[----:B------:R-:W-:Y:S01]  /*1380*/  IMAD.U32 R8, RZ, RZ, UR24 ;  /* 0x00000018ff087e24 */ /* 0x000fe2000f8e00ff */
[----:B------:R-:W-:Y:S01]  /*1390*/  ISETP.LT.OR P1, PT, R0, 0x21, P1 ;  /* 0x000000210000780c */ /* 0x000fe20000f21670 */
[----:B------:R-:W-:Y:S01]  /*13a0*/  IMAD R0, R30, c[0x0][0x238], RZ ;  /* 0x00008e001e007a24 */ /* 0x000fe200078e02ff */
[----:B------:R-:W-:Y:S01]  /*13b0*/  UIMAD.WIDE.U32 UR24, UR14, UR6, URZ ;  /* 0x000000060e1872a5 */ /* 0x000fe2000f8e003f */
[----:B------:R-:W-:Y:S01]  /*13c0*/  CS2R R108, SRZ ;  /* 0x00000000006c7805 */ /* 0x000fe2000001ff00 */
[----:B------:R-:W-:Y:S01]  /*13d0*/  LEA R9, P4, R8, R34, 0x6 ;  /* 0x0000002208097211 */ /* 0x000fe200078830ff */
[----:B------:R-:W-:Y:S01]  /*13e0*/  IMAD R0, R84, c[0x0][0x23c], R0 ;  /* 0x00008f0054007a24 */ /* 0x000fe200078e0200 */
[----:B------:R-:W-:Y:S01]  /*13f0*/  UIADD3 UR17, UR25, UR17, URZ ;  /* 0x0000001119117290 */ /* 0x000fe2000fffe03f */
[----:B------:R-:W-:Y:S01]  /*1400*/  CS2R R106, SRZ ;  /* 0x00000000006a7805 */ /* 0x000fe2000001ff00 */
[----:B------:R-:W-:Y:S01]  /*1410*/  LEA.HI.X R8, R8, R23, R10, 0x6, P4 ;  /* 0x0000001708087211 */ /* 0x000fe200020f340a */
[----:B------:R4:W-:Y:S01]  /*1420*/  LDGSTS.E.BYPASS.LTC128B.128 [R240+0x6080], [R2.64+0x180], !P6 ;  /* 0x0608018002f07fae */ /* 0x0009e2000f101d56 */
[----:B------:R-:W-:Y:S01]  /*1430*/  IADD3 R10, -R11, c[0x0][0x168], -R250 ;  /* 0x00005a000b0a7a10 */ /* 0x000fe20007ffe9fa */
[----:B------:R-:W-:Y:S01]  /*1440*/  IMAD.MOV.U32 R11, RZ, RZ, c[0x0][0x17c] ;  /* 0x00005f00ff0b7624 */ /* 0x000fe200078e00ff */
[----:B------:R-:W-:Y:S01]  /*1450*/  ISETP.GE.AND P6, PT, R4, c[0x0][0x16c], PT ;  /* 0x00005b0004007a0c */ /* 0x000fe20003fc6270 */
[----:B------:R2:W-:Y:S01]  /*1460*/  LDGSTS.E.BYPASS.LTC128B.128 [R240+0x1080], [R6.64], !P3 ;  /* 0x0108000006f07fae */ /* 0x0005e2000d901d56 */
[----:B------:R-:W-:Y:S01]  /*1470*/  CS2R R104, SRZ ;  /* 0x0000000000687805 */ /* 0x000fe2000001ff00 */
[----:B------:R-:W-:Y:S01]  /*1480*/  CS2R R102, SRZ ;  /* 0x0000000000667805 */ /* 0x000fe2000001ff00 */
[----:B------:R-:W-:Y:S01]  /*1490*/  ISETP.LT.OR P4, PT, R10, 0x1, P6 ;  /* 0x000000010a00780c */ /* 0x000fe20003781670 */
[----:B------:R2:W-:Y:S01]  /*14a0*/  LDGSTS.E.BYPASS.LTC128B.128 [R240+0x3080], [R6.64+0x80], !P2 ;  /* 0x0308008006f07fae */ /* 0x0005e2000d101d56 */
[----:B------:R-:W-:Y:S01]  /*14b0*/  ISETP.GE.AND P2, PT, R20, c[0x0][0x16c], PT ;  /* 0x00005b0014007a0c */ /* 0x000fe20003f46270 */
[----:B------:R-:W-:Y:S01]  /*14c0*/  CS2R R100, SRZ ;  /* 0x0000000000647805 */ /* 0x000fe2000001ff00 */
[C---:B------:R-:W-:Y:S01]  /*14d0*/  ISETP.LT.OR P6, PT, R10.reuse, 0x21, P6 ;  /* 0x000000210a00780c */ /* 0x040fe200037c1670 */
[----:B------:R2:W-:Y:S01]  /*14e0*/  LDGSTS.E.BYPASS.LTC128B.128 [R240+0x5080], [R6.64+0x100], !P5 ;  /* 0x0508010006f07fae */ /* 0x0005e2000e901d56 */
[----:B------:R-:W-:Y:S01]  /*14f0*/  ISETP.GE.AND P5, PT, R21, c[0x0][0x16c], PT ;  /* 0x00005b0015007a0c */ /* 0x000fe20003fa6270 */
[----:B------:R-:W-:Y:S01]  /*1500*/  CS2R R98, SRZ ;  /* 0x0000000000627805 */ /* 0x000fe2000001ff00 */
[----:B------:R-:W-:Y:S01]  /*1510*/  CS2R R96, SRZ ;  /* 0x0000000000607805 */ /* 0x000fe2000001ff00 */
[----:B------:R2:W-:Y:S01]  /*1520*/  LDGSTS.E.BYPASS.LTC128B.128 [R240+0x7080], [R6.64+0x180], !P1 ;  /* 0x0708018006f07fae */ /* 0x0005e2000c901d56 */
[C---:B------:R-:W-:Y:S01]  /*1530*/  ISETP.LT.OR P1, PT, R10.reuse, 0x1, P5 ;  /* 0x000000010a00780c */ /* 0x040fe20002f21670 */
        /* <DEDUP_REMOVED lines=8> */
[----:B------:R-:W-:Y:S01]  /*15c0*/  CS2R R80, SRZ ;  /* 0x0000000000507805 */ /* 0x000fe2000001ff00 */
[C---:B----4-:R-:W-:Y:S01]  /*15d0*/  LEA R2, P3, R9.reuse, c[0x0][0x160], 0x1 ;  /* 0x0000580009027a11 */ /* 0x050fe200078608ff */
[----:B------:R-:W-:Y:S01]  /*15e0*/  CS2R R78, SRZ ;  /* 0x00000000004e7805 */ /* 0x000fe2000001ff00 */
[----:B------:R-:W-:Y:S01]  /*15f0*/  CS2R R76, SRZ ;  /* 0x00000000004c7805 */ /* 0x000fe2000001ff00 */
[----:B------:R-:W-:Y:S01]  /*1600*/  CS2R R74, SRZ ;  /* 0x00000000004a7805 */ /* 0x000fe2000001ff00 */
[----:B------:R-:W-:Y:S01]  /*1610*/  LEA.HI.X R3, R9, c[0x0][0x164], R8, 0x1, P3 ;  /* 0x0000590009037a11 */ /* 0x000fe200018f0c08 */
[----:B------:R-:W-:Y:S01]  /*1620*/  IMAD.MOV.U32 R9, RZ, RZ, c[0x0][0x178] ;  /* 0x00005e00ff097624 */ /* 0x000fe200078e00ff */
[C---:B------:R-:W-:Y:S01]  /*1630*/  ISETP.LT.OR P3, PT, R10.reuse, 0x1, P2 ;  /* 0x000000010a00780c */ /* 0x040fe20001761670 */
[----:B------:R-:W-:Y:S01]  /*1640*/  CS2R R72, SRZ ;  /* 0x0000000000487805 */ /* 0x000fe2000001ff00 */
[----:B------:R-:W-:Y:S01]  /*1650*/  ISETP.LT.OR P2, PT, R10, 0x21, P2 ;  /* 0x000000210a00780c */ /* 0x000fe20001741670 */
[----:B------:R4:W-:Y:S01]  /*1660*/  LDGSTS.E.BYPASS.LTC128B.128 [R240+0x10080], [R2.64], !P4 ;  /* 0x1008000002f07fae */ /* 0x0009e2000e101d56 */
[----:B------:R-:W-:Y:S01]  /*1670*/  ISETP.GE.AND P4, PT, R24, c[0x0][0x16c], PT ;  /* 0x00005b0018007a0c */ /* 0x000fe20003f86270 */
        /* <DEDUP_REMOVED lines=8> */
[----:B------:R4:W-:Y:S01]  /*1700*/  LDGSTS.E.BYPASS.LTC128B.128 [R240+0x12080], [R2.64+0x80], !P3 ;  /* 0x1208008002f07fae */ /* 0x0009e2000d901d56 */
[----:B------:R-:W-:Y:S01]  /*1710*/  ISETP.LT.OR P3, PT, R10, 0x1, P4 ;  /* 0x000000010a00780c */ /* 0x000fe20002761670 */
[----:B------:R-:W-:Y:S01]  /*1720*/  IMAD.IADD R7, R7, 0x1, R0 ;  /* 0x0000000107077824 */ /* 0x000fe200078e0200 */
[----:B------:R-:W-:Y:S01]  /*1730*/  SHF.R.S32.HI R0, RZ, 0x5, R16 ;  /* 0x00000005ff007819 */ /* 0x000fe20000011410 */
[----:B------:R4:W-:Y:S01]  /*1740*/  LDGSTS.E.BYPASS.LTC128B.128 [R240+0x14080], [R2.64+0x100], !P1 ;  /* 0x1408010002f07fae */ /* 0x0009e2000c901d56 */
[----:B------:R-:W-:Y:S01]  /*1750*/  LEA R8, P1, R9, R2, 0x6 ;  /* 0x0000000209087211 */ /* 0x000fe200078230ff */
[----:B------:R-:W-:Y:S01]  /*1760*/  IMAD.WIDE.U32 R150, R31, c[0x0][0x240], R6 ;  /* 0x000090001f967a25 */ /* 0x000fe200078e0006 */
[----:B------:R-:W-:Y:S01]  /*1770*/  LEA.HI R14, R12, R0, RZ, 0x2 ;  /* 0x000000000c0e7211 */ /* 0x000fe200078f10ff */
[----:B------:R-:W-:Y:S01]  /*1780*/  CS2R R56, SRZ ;  /* 0x0000000000387805 */ /* 0x000fe2000001ff00 */
[----:B------:R-:W-:Y:S01]  /*1790*/  LEA.HI.X R9, R9, R3, R11, 0x6, P1 ;  /* 0x0000000309097211 */ /* 0x000fe200008f340b */
[----:B------:R-:W-:Y:S01]  /*17a0*/  IMAD.U32 R6, RZ, RZ, UR7 ;  /* 0x00000007ff067e24 */ /* 0x000fe2000f8e00ff */
[----:B------:R-:W-:Y:S01]  /*17b0*/  LOP3.LUT R14, R14, 0xfffffffc, RZ, 0xc0, !PT ;  /* 0xfffffffc0e0e7812 */ /* 0x000fe200078ec0ff */
[----:B------:R-:W-:Y:S01]  /*17c0*/  STL.64 [R1+0x30], R150 ;  /* 0x0000309601007387 */ /* 0x000fe20000100a00 */
[----:B------:R-:W-:Y:S01]  /*17d0*/  ISETP.GE.AND P1, PT, R4, c[0x0][0x16c], PT ;  /* 0x00005b0004007a0c */ /* 0x000fe20003f26270 */
[----:B------:R-:W-:Y:S01]  /*17e0*/  CS2R R54, SRZ ;  /* 0x0000000000367805 */ /* 0x000fe2000001ff00 */
[----:B------:R-:W-:Y:S01]  /*17f0*/  ISETP.LT.OR P4, PT, R10, 0x21, P4 ;  /* 0x000000210a00780c */ /* 0x000fe20002781670 */
[----:B------:R4:W-:Y:S01]  /*1800*/  LDGSTS.E.BYPASS.LTC128B.128 [R240+0x16080], [R2.64+0x180], !P3 ;  /* 0x1608018002f07fae */ /* 0x0009e2000d901d56 */
[----:B------:R-:W-:Y:S01]  /*1810*/  IMAD.IADD R19, R0, 0x1, -R14 ;  /* 0x0000000100137824 */ /* 0x000fe200078e0a0e */
[----:B------:R-:W-:Y:S01]  /*1820*/  ISETP.GE.AND P3, PT, R4, c[0x0][0x1fc], PT ;  /* 0x00007f0004007a0c */ /* 0x000fe20003f66270 */
[----:B------:R-:W-:Y:S01]  /*1830*/  CS2R R52, SRZ ;  /* 0x0000000000347805 */ /* 0x000fe2000001ff00 */
[----:B------:R-:W-:Y:S01]  /*1840*/  SEL R33, RZ, 0x1, P1 ;  /* 0x00000001ff217807 */ /* 0x000fe20000800000 */
[----:B------:R2:W-:Y:S01]  /*1850*/  LDGSTS.E.BYPASS.LTC128B.128 [R240+0x11080], [R8.64], !P6 ;  /* 0x1108000008f07fae */ /* 0x0005e2000f101d56 */
[----:B---3--:R-:W-:Y:S01]  /*1860*/  SEL R34, RZ, 0x1, P3 ;  /* 0x00000001ff227807 */ /* 0x008fe20001800000 */
[----:B------:R-:W-:Y:S01]  /*1870*/  CS2R R50, SRZ ;  /* 0x0000000000327805 */ /* 0x000fe2000001ff00 */
[----:B------:R-:W-:Y:S01]  /*1880*/  ISETP.GE.AND P3, PT, R24, c[0x0][0x16c], PT ;  /* 0x00005b0018007a0c */ /* 0x000fe20003f66270 */
[----:B------:R2:W-:Y:S01]  /*1890*/  LDGSTS.E.BYPASS.LTC128B.128 [R240+0x13080], [R8.64+0x80], !P2 ;  /* 0x1308008008f07fae */ /* 0x0005e2000d101d56 */
[----:B------:R-:W-:Y:S01]  /*18a0*/  ISETP.GE.AND P6, PT, R4, c[0x0][0x1fc], PT ;  /* 0x00007f0004007a0c */ /* 0x000fe20003fc6270 */
[----:B------:R-:W-:Y:S01]  /*18b0*/  CS2R R48, SRZ ;  /* 0x0000000000307805 */ /* 0x000fe2000001ff00 */
[----:B------:R-:W-:Y:S01]  /*18c0*/  SEL R243, RZ, 0x8, P3 ;  /* 0x00000008fff37807 */ /* 0x000fe20001800000 */
[----:B------:R2:W-:Y:S01]  /*18d0*/  LDGSTS.E.BYPASS.LTC128B.128 [R240+0x15080], [R8.64+0x100], !P5 ;  /* 0x1508010008f07fae */ /* 0x0005e2000e901d56 */
[----:B------:R-:W-:Y:S01]  /*18e0*/  ISETP.GE.AND P3, PT, R21, c[0x0][0x1fc], PT ;  /* 0x00007f0015007a0c */ /* 0x000fe20003f66270 */
[----:B------:R-:W-:Y:S01]  /*18f0*/  CS2R R46, SRZ ;  /* 0x00000000002e7805 */ /* 0x000fe2000001ff00 */
[C---:B------:R-:W-:Y:S01]  /*1900*/  ISETP.GE.AND P5, PT, R20.reuse, c[0x0][0x1fc], PT ;  /* 0x00007f0014007a0c */ /* 0x040fe20003fa6270 */
[----:B------:R2:W-:Y:S01]  /*1910*/  LDGSTS.E.BYPASS.LTC128B.128 [R240+0x17080], [R8.64+0x180], !P4 ;  /* 0x1708018008f07fae */ /* 0x0005e2000e101d56 */
[----:B------:R-:W-:Y:S01]  /*1920*/  ISETP.GE.AND P4, PT, R20, c[0x0][0x16c], PT ;  /* 0x00005b0014007a0c */ /* 0x000fe20003f86270 */
[----:B------:R-:W-:Y:S01]  /*1930*/  CS2R R44, SRZ ;  /* 0x00000000002c7805 */ /* 0x000fe2000001ff00 */
[----:B------:R-:W-:Y:S01]  /*1940*/  CS2R R42, SRZ ;  /* 0x00000000002a7805 */ /* 0x000fe2000001ff00 */
[----:B------:R-:W-:Y:S01]  /*1950*/  CS2R R40, SRZ ;  /* 0x0000000000287805 */ /* 0x000fe2000001ff00 */
[----:B------:R-:W-:Y:S01]  /*1960*/  CS2R R38, SRZ ;  /* 0x0000000000267805 */ /* 0x000fe2000001ff00 */
[----:B------:R-:W-:-:S02]  /*1970*/  USHF.L.U64.HI UR7, UR6, 0x5, UR7 ;  /* 0x0000000506077899 */ /* 0x000fc40008010207 */
[----:B------:R-:W-:Y:S01]  /*1980*/  UISETP.GT.AND UP1, UPT, UR11, -0x1, UPT ;  /* 0xffffffff0b00788c */ /* 0x000fe2000bf24270 */
[----:B----4-:R-:W-:Y:S02]  /*1990*/  SHF.R.S32.HI R3, RZ, 0x4, R15 ;  /* 0x00000004ff037819 */ /* 0x010fe4000001140f */
[----:B------:R-:W-:Y:S02]  /*19a0*/  SHF.R.S32.HI R2, RZ, 0x2, R17 ;  /* 0x00000002ff027819 */ /* 0x000fe40000011411 */
[----:B------:R-:W-:Y:S02]  /*19b0*/  LEA.HI R11, R15, R3, RZ, 0x1 ;  /* 0x000000030f0b7211 */ /* 0x000fe400078f08ff */
[----:B------:R-:W-:Y:S02]  /*19c0*/  LEA.HI R13, R13, R2, RZ, 0x3 ;  /* 0x000000020d0d7211 */ /* 0x000fe400078f18ff */
[----:B------:R-:W-:Y:S02]  /*19d0*/  LOP3.LUT R12, R11, 0xfffffffe, RZ, 0xc0, !PT ;  /* 0xfffffffe0b0c7812 */ /* 0x000fe400078ec0ff */
[----:B------:R-:W-:-:S03]  /*19e0*/  LEA.HI R11, R0, R0, RZ, 0x1 ;  /* 0x00000000000b7211 */ /* 0x000fc600078f08ff */
[----:B------:R-:W-:Y:S01]  /*19f0*/  IMAD.IADD R236, R3, 0x1, -R12 ;  /* 0x0000000103ec7824 */ /* 0x000fe200078e0a0c */
[----:B------:R-:W-:Y:S01]  /*1a00*/  LOP3.LUT R11, R11, 0xfffffffe, RZ, 0xc0, !PT ;  /* 0xfffffffe0b0b7812 */ /* 0x000fe200078ec0ff */
[----:B------:R-:W-:Y:S01]  /*1a10*/  IMAD R3, R251, c[0x0][0x208], RZ ;  /* 0x00008200fb037a24 */ /* 0x000fe200078e02ff */
[----:B------:R-:W-:-:S03]  /*1a20*/  LOP3.LUT R12, R13, 0xfffffff8, RZ, 0xc0, !PT ;  /* 0xfffffff80d0c7812 */ /* 0x000fc600078ec0ff */
[----:B-1----:R-:W-:Y:S02]  /*1a30*/  IMAD.IADD R23, R0, 0x1, -R11 ;  /* 0x0000000100177824 */ /* 0x002fe400078e0a0b */
[----:B------:R-:W-:Y:S01]  /*1a40*/  IMAD.IADD R22, R2, 0x1, -R12 ;  /* 0x0000000102167824 */ /* 0x000fe200078e0a0c */
[C---:B------:R-:W-:Y:S01]  /*1a50*/  @!P0 LEA R12, P2, R25.reuse, c[0x0][0x258], 0x2 ;  /* 0x00009600190c8a11 */ /* 0x040fe200078410ff */
[C---:B------:R-:W-:Y:S02]  /*1a60*/  IMAD R0, R250.reuse, c[0x0][0x20c], R3 ;  /* 0x00008300fa007a24 */ /* 0x040fe400078e0203 */
[----:B------:R-:W-:Y:S01]  /*1a70*/  IMAD.WIDE.U32 R2, R250, c[0x0][0x208], R4 ;  /* 0x00008200fa027a25 */ /* 0x000fe200078e0004 */
[----:B------:R-:W-:Y:S02]  /*1a80*/  @!P0 LEA.HI.X R13, R25, c[0x0][0x25c], R28, 0x2, P2 ;  /* 0x00009700190d8a11 */ /* 0x000fe400010f141c */
[----:B------:R-:W-:Y:S01]  /*1a90*/  SEL R28, RZ, 0xffffffff, P4 ;  /* 0xffffffffff1c7807 */ /* 0x000fe20002000000 */
[----:B------:R-:W-:Y:S01]  /*1aa0*/  IMAD.IADD R3, R3, 0x1, R0 ;  /* 0x0000000103037824 */ /* 0x000fe200078e0200 */
[----:B------:R-:W-:Y:S01]  /*1ab0*/  ISETP.GE.AND P4, PT, R21, c[0x0][0x16c], PT ;  /* 0x00005b0015007a0c */ /* 0x000fe20003f86270 */
[----:B------:R-:W-:Y:S01]  /*1ac0*/  IMAD R0, R30, c[0x0][0x210], RZ ;  /* 0x000084001e007a24 */ /* 0x000fe200078e02ff */
[----:B------:R-:W-:Y:S01]  /*1ad0*/  SEL R30, RZ, 0x4, P3 ;  /* 0x00000004ff1e7807 */ /* 0x000fe20001800000 */
[----:B------:R-:W-:Y:S01]  /*1ae0*/  IMAD.WIDE.U32 R2, R84, c[0x0][0x210], R2 ;  /* 0x0000840054027a25 */ /* 0x000fe200078e0002 */
[----:B------:R-:W-:-:S02]  /*1af0*/  ISETP.LT.OR P3, PT, R10, 0x1, P6 ;  /* 0x000000010a00780c */ /* 0x000fc40003761670 */
[----:B------:R-:W-:Y:S01]  /*1b00*/  ISETP.GE.AND P2, PT, R20, c[0x0][0x1fc], PT ;  /* 0x00007f0014007a0c */ /* 0x000fe20003f46270 */
[----:B------:R-:W-:Y:S01]  /*1b10*/  IMAD R0, R84, c[0x0][0x214], R0 ;  /* 0x0000850054007a24 */ /* 0x000fe200078e0200 */
[C---:B------:R-:W-:Y:S01]  /*1b20*/  ISETP.LT.OR P6, PT, R10.reuse, 0x21, P6 ;  /* 0x000000210a00780c */ /* 0x040fe200037c1670 */
[----:B------:R-:W-:Y:S01]  /*1b30*/  CS2R R84, SRZ ;  /* 0x0000000000547805 */ /* 0x000fe2000001ff00 */
[----:B------:R-:W-:Y:S01]  /*1b40*/  SEL R25, RZ, 0xffffffff, P2 ;  /* 0xffffffffff197807 */ /* 0x000fe20001000000 */
[----:B------:R-:W-:Y:S01]  /*1b50*/  IMAD.IADD R3, R3, 0x1, R0 ;  /* 0x0000000103037824 */ /* 0x000fe200078e0200 */
[C---:B------:R-:W-:Y:S01]  /*1b60*/  ISETP.LT.OR P2, PT, R10.reuse, 0x1, P5 ;  /* 0x000000010a00780c */ /* 0x040fe20002f41670 */
[----:B------:R-:W-:Y:S01]  /*1b70*/  IMAD.U32 R0, RZ, RZ, UR17 ;  /* 0x00000011ff007e24 */ /* 0x000fe2000f8e00ff */
[----:B------:R-:W-:Y:S01]  /*1b80*/  ISETP.LT.OR P5, PT, R10, 0x21, P5 ;  /* 0x000000210a00780c */ /* 0x000fe20002fa1670 */
[----:B------:R-:W-:Y:S01]  /*1b90*/  IMAD.WIDE.U32 R36, R31, c[0x0][0x218], R2 ;  /* 0x000086001f247a25 */ /* 0x000fe200078e0002 */
[----:B------:R-:W-:-:S02]  /*1ba0*/  SEL R31, RZ, 0x4, P4 ;  /* 0x00000004ff1f7807 */ /* 0x000fc40002000000 */
[----:B------:R-:W-:Y:S01]  /*1bb0*/  ISETP.GE.AND P4, PT, R21, c[0x0][0x1fc], PT ;  /* 0x00007f0015007a0c */ /* 0x000fe20003f86270 */
[----:B------:R-:W-:Y:S01]  /*1bc0*/  IMAD.U32 R2, RZ, RZ, UR24 ;  /* 0x00000018ff027e24 */ /* 0x000fe2000f8e00ff */
[----:B------:R-:W-:Y:S01]  /*1bd0*/  IADD3 R35, R37, UR4, RZ ;  /* 0x0000000425237c10 */ /* 0x000fe2000fffe0ff */
[----:B------:R-:W-:Y:S01]  /*1be0*/  IMAD.U32 R3, RZ, RZ, UR25 ;  /* 0x00000019ff037e24 */ /* 0x000fe2000f8e00ff */
[----:B------:R-:W-:Y:S01]  /*1bf0*/  ULDC.64 UR4, c[0x0][0x240] ;  /* 0x0000900000047ab9 */ /* 0x000fe20000000a00 */
[----:B------:R1:W-:Y:S01]  /*1c00*/  STL.64 [R1+0x10], R36 ;  /* 0x0000102401007387 */ /* 0x0003e20000100a00 */
[C---:B------:R-:W-:Y:S01]  /*1c10*/  LEA R3, P1, R2.reuse, R36, 0x6 ;  /* 0x0000002402037211 */ /* 0x040fe200078230ff */
[----:B------:R-:W-:Y:S02]  /*1c20*/  UIMAD UR4, UR10, UR4, URZ ;  /* 0x000000040a0472a4 */ /* 0x000fe4000f8e023f */
[----:B------:R3:W-:Y:S01]  /*1c30*/  STL [R1+0x24], R35 ;  /* 0x0000242301007387 */ /* 0x0007e20000100800 */
[----:B------:R-:W-:Y:S01]  /*1c40*/  LEA.HI.X R0, R2, R35, R0, 0x6, P1 ;  /* 0x0000002302007211 */ /* 0x000fe200008f3400 */
[----:B------:R-:W-:Y:S01]  /*1c50*/  UIMAD UR12, UR12, UR5, UR4 ;  /* 0x000000050c0c72a4 */ /* 0x000fe2000f8e0204 */
[----:B------:R-:W-:Y:S01]  /*1c60*/  LEA R4, P1, R3, c[0x0][0x1f0], 0x1 ;  /* 0x00007c0003047a11 */ /* 0x000fe200078208ff */
[----:B------:R-:W-:Y:S01]  /*1c70*/  UMOV UR10, 0x1 ;  /* 0x00000001000a7882 */ /* 0x000fe20000000000 */
[----:B------:R-:W-:Y:S01]  /*1c80*/  LOP3.LUT R2, R15, 0xfffffff0, RZ, 0xc0, !PT ;  /* 0xfffffff00f027812 */ /* 0x000fe200078ec0ff */
[----:B------:R-:W-:Y:S01]  /*1c90*/  ULDC UR5, c[0x0][0x198] ;  /* 0x0000660000057ab9 */ /* 0x000fe20000000800 */
[----:B------:R-:W-:Y:S01]  /*1ca0*/  LEA.HI.X R5, R3, c[0x0][0x1f4], R0, 0x1, P1 ;  /* 0x00007d0003057a11 */ /* 0x000fe200008f0c00 */
[----:B------:R-:W-:Y:S01]  /*1cb0*/  @!P0 IMAD.SHL.U32 R0, R248, 0x10, RZ ;  /* 0x00000010f8008824 */ /* 0x000fe200078e00ff */
[----:B------:R-:W-:Y:S01]  /*1cc0*/  ISETP.GE.AND P1, PT, R24, c[0x0][0x1fc], PT ;  /* 0x00007f0018007a0c */ /* 0x000fe20003f26270 */
[----:B------:R-:W-:Y:S01]  /*1cd0*/  IMAD.U32 R3, RZ, RZ, UR6 ;  /* 0x00000006ff037e24 */ /* 0x000fe2000f8e00ff */
[----:B------:R-:W-:-:S02]  /*1ce0*/  UIADD3 UR5, -UR15, UR5, UR10 ;  /* 0x000000050f057290 */ /* 0x000fc4000fffe10a */
[----:B------:R4:W-:Y:S01]  /*1cf0*/  @!P0 LDGSTS.E.BYPASS.LTC128B.128 [R0+0x20080], [R12.64] ;  /* 0x200800000c008fae */ /* 0x0009e2000b901d56 */
[----:B------:R-:W-:Y:S01]  /*1d00*/  SEL R242, RZ, 0x8, P1 ;  /* 0x00000008fff27807 */ /* 0x000fe20000800000 */
[----:B------:R-:W-:Y:S01]  /*1d10*/  ULDC UR4, c[0x0][0x2a0] ;  /* 0x0000a80000047ab9 */ /* 0x000fe20000000800 */
[C---:B------:R-:W-:Y:S01]  /*1d20*/  ISETP.LT.OR P1, PT, R10.reuse, 0x1, P4 ;  /* 0x000000010a00780c */ /* 0x040fe20002721670 */
[----:B------:R-:W0:Y:S01]  /*1d30*/  LDGDEPBAR ;  /* 0x00000000000079af */ /* 0x000e220000000000 */
[----:B------:R-:W-:Y:S01]  /*1d40*/  ISETP.LT.OR P4, PT, R10, 0x21, P4 ;  /* 0x000000210a00780c */ /* 0x000fe20002781670 */
[----:B------:R-:W-:Y:S02]  /*1d50*/  ULOP3.LUT UR4, URZ, UR4, URZ, 0x33, !UPT ;  /* 0x000000043f047292 */ /* 0x000fe4000f8e333f */
[----:B------:R5:W-:Y:S01]  /*1d60*/  LDGSTS.E.BYPASS.LTC128B.128 [R240+0x18080], [R4.64], !P3 ;  /* 0x1808000004f07fae */ /* 0x000be2000d901d56 */
[----:B------:R-:W-:Y:S01]  /*1d70*/  USHF.L.U32 UR6, UR6, 0x5, URZ ;  /* 0x0000000506067899 */ /* 0x000fe2000800063f */
[----:B-1----:R-:W-:-:S02]  /*1d80*/  CS2R R36, SRZ ;  /* 0x0000000000247805 */ /* 0x002fc4000001ff00 */
[----:B------:R5:W-:Y:S01]  /*1d90*/  LDGSTS.E.BYPASS.LTC128B.128 [R240+0x1a080], [R4.64+0x80], !P2 ;  /* 0x1a08008004f07fae */ /* 0x000be2000d101d56 */
[----:B------:R-:W-:-:S03]  /*1da0*/  LEA R20, P2, R27, c[0x0][0x280], 0x2 ;  /* 0x0000a0001b147a11 */ /* 0x000fc600078410ff */
[----:B------:R5:W-:Y:S01]  /*1db0*/  LDGSTS.E.BYPASS.LTC128B.128 [R240+0x1c080], [R4.64+0x100], !P1 ;  /* 0x1c08010004f07fae */ /* 0x000be2000c901d56 */
[----:B------:R-:W-:Y:S01]  /*1dc0*/  LEA.HI.X R21, R27, c[0x0][0x284], R32, 0x2, P2 ;  /* 0x0000a1001b157a11 */ /* 0x000fe200010f1420 */
[----:B----4-:R-:W-:Y:S01]  /*1dd0*/  IMAD.IADD R0, R248, 0x1, -R2 ;  /* 0x00000001f8007824 */ /* 0x010fe200078e0a02 */
[----:B------:R-:W-:-:S04]  /*1de0*/  LEA R12, P3, R3, R4, 0x6 ;  /* 0x00000004030c7211 */ /* 0x000fc800078630ff */
[----:B------:R-:W-:Y:S02]  /*1df0*/  SHF.R.S32.HI R2, RZ, 0x1f, R0 ;  /* 0x0000001fff027819 */ /* 0x000fe40000011400 */
[----:B------:R-:W-:Y:S01]  /*1e00*/  LEA.HI.X R13, R3, R5, R6, 0x6, P3 ;  /* 0x00000005030d7211 */ /* 0x000fe200018f3406 */
[----:B------:R-:W-:Y:S01]  /*1e10*/  IMAD.SHL.U32 R3, R250, 0x8, RZ ;  /* 0x00000008fa037824 */ /* 0x000fe200078e00ff */
[----:B------:R-:W-:Y:S02]  /*1e20*/  LEA.HI R230, R2, R0, RZ, 0x3 ;  /* 0x0000000002e67211 */ /* 0x000fe400078f18ff */
[----:B------:R-:W-:Y:S02]  /*1e30*/  LOP3.LUT R6, R16, 0xffffffe0, RZ, 0xc0, !PT ;  /* 0xffffffe010067812 */ /* 0x000fe400078ec0ff */
[C---:B------:R-:W-:Y:S01]  /*1e40*/  LOP3.LUT R2, R230.reuse, 0xfffffff8, RZ, 0xc0, !PT ;  /* 0xfffffff8e6027812 */ /* 0x040fe200078ec0ff */
[----:B------:R-:W-:Y:S01]  /*1e50*/  IMAD.SHL.U32 R230, R230, 0x40, RZ ;  /* 0x00000040e6e67824 */ /* 0x000fe200078e00ff */
[----:B------:R-:W-:Y:S01]  /*1e60*/  ISETP.GE.AND P3, PT, R24, c[0x0][0x1fc], PT ;  /* 0x00007f0018007a0c */ /* 0x000fe20003f66270 */
[----:B------:R-:W-:Y:S01]  /*1e70*/  IMAD.IADD R6, R248, 0x1, -R6 ;  /* 0x00000001f8067824 */ /* 0x000fe200078e0a06 */
[----:B------:R-:W-:Y:S01]  /*1e80*/  LOP3.LUT R3, R3, 0x8, RZ, 0xc0, !PT ;  /* 0x0000000803037812 */ /* 0x000fe200078ec0ff */
[----:B------:R-:W-:Y:S01]  /*1e90*/  IMAD.IADD R11, R0, 0x1, -R2 ;  /* 0x00000001000b7824 */ /* 0x000fe200078e0a02 */
[----:B------:R-:W-:Y:S01]  /*1ea0*/  ISETP.LT.OR P1, PT, R10, 0x1, P3 ;  /* 0x000000010a00780c */ /* 0x000fe20001f21670 */
[----:B------:R-:W-:Y:S01]  /*1eb0*/  IMAD.SHL.U32 R0, R29, 0x40, RZ ;  /* 0x000000401d007824 */ /* 0x000fe200078e00ff */
[----:B------:R-:W-:-:S02]  /*1ec0*/  SHF.R.S32.HI R7, RZ, 0x1f, R6 ;  /* 0x0000001fff077819 */ /* 0x000fc40000011406 */
[----:B------:R-:W-:Y:S02]  /*1ed0*/  ISETP.LT.OR P3, PT, R10, 0x21, P3 ;  /* 0x000000210a00780c */ /* 0x000fe40001f61670 */
[----:B------:R-:W-:Y:S02]  /*1ee0*/  LEA.HI R2, R18, R248, RZ, 0x7 ;  /* 0x000000f812027211 */ /* 0x000fe400078f38ff */
[----:B------:R-:W-:Y:S02]  /*1ef0*/  LOP3.LUT R0, R0, 0x1c0, RZ, 0xc0, !PT ;  /* 0x000001c000007812 */ /* 0x000fe400078ec0ff */
[----:B------:R-:W-:Y:S01]  /*1f00*/  LEA.HI R10, R7, R6, RZ, 0x2 ;  /* 0x00000006070a7211 */ /* 0x000fe200078f10ff */
[----:B------:R-:W-:Y:S01]  /*1f10*/  IMAD.SHL.U32 R7, R23, 0x10, RZ ;  /* 0x0000001017077824 */ /* 0x000fe200078e00ff */
[----:B------:R-:W-:Y:S01]  /*1f20*/  SHF.R.S32.HI R16, RZ, 0x7, R2 ;  /* 0x00000007ff107819 */ /* 0x000fe20000011402 */
[----:B------:R5:W-:Y:S01]  /*1f30*/  LDGSTS.E.BYPASS.LTC128B.128 [R240+0x1e080], [R4.64+0x180], !P1 ;  /* 0x1e08018004f07fae */ /* 0x000be2000c901d56 */
[----:B------:R-:W-:-:S02]  /*1f40*/  SHF.R.U32.HI R2, RZ, 0x3, R0 ;  /* 0x00000003ff027819 */ /* 0x000fc40000011600 */
[----:B--2---:R-:W-:Y:S01]  /*1f50*/  LOP3.LUT R9, R10, 0x7ffffffc, RZ, 0xc0, !PT ;  /* 0x7ffffffc0a097812 */ /* 0x004fe200078ec0ff */
[----:B------:R-:W-:Y:S01]  /*1f60*/  IMAD R8, R236, 0x2, R16 ;  /* 0x00000002ec087824 */ /* 0x000fe200078e0210 */
[----:B------:R-:W-:Y:S01]  /*1f70*/  LOP3.LUT R7, R0, 0x10, R7, 0xf8, !PT ;  /* 0x0000001000077812 */ /* 0x000fe200078ef807 */
[----:B------:R1:W-:Y:S01]  /*1f80*/  LDGSTS.E.BYPASS.LTC128B.128 [R240+0x19080], [R12.64], !P6 ;  /* 0x190800000cf07fae */ /* 0x0003e2000f101d56 */
[----:B------:R-:W-:Y:S01]  /*1f90*/  LOP3.LUT R0, R2, R3, R0, 0x1e, !PT ;  /* 0x0000000302007212 */ /* 0x000fe200078e1e00 */
[----:B------:R-:W-:Y:S01]  /*1fa0*/  IMAD.IADD R14, R6, 0x1, -R9 ;  /* 0x00000001060e7824 */ /* 0x000fe200078e0a09 */
[C---:B------:R-:W-:Y:S01]  /*1fb0*/  LEA.HI R6, R16.reuse, R16, RZ, 0x1 ;  /* 0x0000001010067211 */ /* 0x040fe200078f08ff */
[----:B------:R-:W-:Y:S01]  /*1fc0*/  IMAD.SHL.U32 R9, R16, 0x8, RZ ;  /* 0x0000000810097824 */ /* 0x000fe200078e00ff */
[----:B------:R-:W-:Y:S01]  /*1fd0*/  LOP3.LUT R15, R2, R7, R3, 0x1e, !PT ;  /* 0x00000007020f7212 */ /* 0x000fe200078e1e03 */
[----:B------:R-:W-:Y:S01]  /*1fe0*/  IMAD.U32 R2, R8, 0x200, R0 ;  /* 0x0000020008027824 */ /* 0x000fe200078e0000 */
[----:B------:R-:W-:Y:S01]  /*1ff0*/  LOP3.LUT R8, R6, 0x1ffffffe, RZ, 0xc0, !PT ;  /* 0x1ffffffe06087812 */ /* 0x000fe200078ec0ff */
[----:B------:R-:W-:Y:S01]  /*2000*/  IMAD.SHL.U32 R0, R236, 0x20, RZ ;  /* 0x00000020ec007824 */ /* 0x000fe200078e00ff */
[----:B------:R-:W-:Y:S01]  /*2010*/  R2P PR, R11, 0x6 ;  /* 0x000000060b007804 */ /* 0x000fe20000000000 */
[----:B------:R-:W-:Y:S01]  /*2020*/  IMAD.SHL.U32 R6, R22, 0x40, RZ ;  /* 0x0000004016067824 */ /* 0x000fe200078e00ff */
[----:B------:R-:W-:Y:S01]  /*2030*/  LOP3.LUT R230, R230, 0xfffffe00, RZ, 0xc0, !PT ;  /* 0xfffffe00e6e67812 */ /* 0x000fe200078ec0ff */
[----:B------:R-:W-:Y:S01]  /*2040*/  IMAD.SHL.U32 R7, R26, 0x8, RZ ;  /* 0x000000081a077824 */ /* 0x000fe200078e00ff */
[----:B------:R-:W-:Y:S01]  /*2050*/  LOP3.LUT R3, R0, 0x20, RZ, 0xc0, !PT ;  /* 0x0000002000037812 */ /* 0x000fe200078ec0ff */
[----:B------:R-:W-:Y:S01]  /*2060*/  IMAD.IADD R8, R16, 0x1, -R8 ;  /* 0x0000000110087824 */ /* 0x000fe200078e0a08 */
[----:B------:R-:W-:Y:S01]  /*2070*/  LOP3.LUT R0, R6, 0x1c0, RZ, 0xc0, !PT ;  /* 0x000001c006007812 */ /* 0x000fe200078ec0ff */
[----:B------:R-:W-:Y:S01]  /*2080*/  IMAD.SHL.U32 R6, R25, 0x2, RZ ;  /* 0x0000000219067824 */ /* 0x000fe200078e00ff */
[----:B------:R-:W-:Y:S01]  /*2090*/  LOP3.LUT R16, R3, 0x18, R7, 0xf8, !PT ;  /* 0x0000001803107812 */ /* 0x000fe200078ef807 */
[----:B------:R-:W-:Y:S01]  /*20a0*/  IMAD.SHL.U32 R7, R28, 0x2, RZ ;  /* 0x000000021c077824 */ /* 0x000fe200078e00ff */
[----:B------:R-:W-:Y:S01]  /*20b0*/  LOP3.LUT R3, R0, 0x8, R9, 0xf8, !PT ;  /* 0x0000000800037812 */ /* 0x000fe200078ef809 */
[----:B------:R-:W-:Y:S01]  /*20c0*/  IMAD R14, R8, 0x4, R14 ;  /* 0x00000004080e7824 */ /* 0x000fe200078e020e */
[----:B------:R-:W-:Y:S01]  /*20d0*/  SHF.R.U32.HI R0, RZ, 0x3, R0 ;  /* 0x00000003ff007819 */ /* 0x000fe20000011600 */
[----:B------:R-:W-:Y:S01]  /*20e0*/  IMAD.SHL.U32 R8, R19, 0x400, RZ ;  /* 0x0000040013087824 */ /* 0x000fe200078e00ff */
[----:B------:R-:W-:Y:S01]  /*20f0*/  LOP3.LUT R7, R7, 0x2, R33, 0xe2, !PT ;  /* 0x0000000207077812 */ /* 0x000fe200078ee221 */
[----:B------:R1:W-:Y:S01]  /*2100*/  LDGSTS.E.BYPASS.LTC128B.128 [R240+0x1b080], [R12.64+0x80], !P5 ;  /* 0x1b0800800cf07fae */ /* 0x0003e2000e901d56 */
[----:B------:R-:W-:Y:S01]  /*2110*/  LOP3.LUT R9, R3, R0, RZ, 0x3c, !PT ;  /* 0x0000000003097212 */ /* 0x000fe200078e3cff */
[----:B------:R-:W-:Y:S01]  /*2120*/  IMAD.SHL.U32 R148, R14, 0x2, RZ ;  /* 0x000000020e947824 */ /* 0x000fe200078e00ff */
[----:B------:R-:W-:Y:S01]  /*2130*/  SHF.R.S32.HI R3, RZ, 0x2, R10 ;  /* 0x00000002ff037819 */ /* 0x000fe2000001140a */
[----:B------:R1:W-:Y:S01]  /*2140*/  LDGSTS.E.BYPASS.LTC128B.128 [R240+0x1d080], [R12.64+0x100], !P4 ;  /* 0x1d0801000cf07fae */ /* 0x0003e2000e101d56 */
[----:B------:R-:W-:Y:S01]  /*2150*/  LOP3.LUT R0, R17, 0x3ffffffc, RZ, 0xc0, !PT ;  /* 0x3ffffffc11007812 */ /* 0x000fe200078ec0ff */
[----:B------:R-:W-:Y:S01]  /*2160*/  IMAD.MOV.U32 R17, RZ, RZ, 0x10 ;  /* 0x00000010ff117424 */ /* 0x000fe200078e00ff */
[----:B------:R-:W-:Y:S01]  /*2170*/  LOP3.LUT R6, R6, 0x2, R34, 0xe2, !PT ;  /* 0x0000000206067812 */ /* 0x000fe200078ee222 */
[----:B------:R-:W-:Y:S01]  /*2180*/  IMAD R241, R19, 0x10, R3 ;  /* 0x0000001013f17824 */ /* 0x000fe200078e0203 */
[----:B------:R-:W-:Y:S01]  /*2190*/  LOP3.LUT R243, R243, R7, R31, 0xfe, !PT ;  /* 0x00000007f3f37212 */ /* 0x000fe200078efe1f */
[----:B------:R-:W-:Y:S01]  /*21a0*/  IMAD.SHL.U32 R3, R11, 0x40, RZ ;  /* 0x000000400b037824 */ /* 0x000fe200078e00ff */
[----:B------:R-:W-:Y:S01]  /*21b0*/  LOP3.LUT R242, R242, R6, R30, 0xfe, !PT ;  /* 0x00000006f2f27212 */ /* 0x000fe200078efe1e */
[----:B-----5:R-:W-:Y:S01]  /*21c0*/  IMAD.IADD R4, R248, 0x1, -R0 ;  /* 0x00000001f8047824 */ /* 0x020fe200078e0a00 */
[----:B------:R-:W-:Y:S01]  /*21d0*/  SEL R5, R17, 0xfffffff0, !P1 ;  /* 0xfffffff011057807 */ /* 0x000fe20004800000 */
[----:B------:R-:W-:Y:S01]  /*21e0*/  IMAD R0, R236, 0x200, R15 ;  /* 0x00000200ec007824 */ /* 0x000fe200078e020f */
[----:B------:R-:W-:Y:S01]  /*21f0*/  LOP3.LUT R3, R3, 0x1c0, RZ, 0xc0, !PT ;  /* 0x000001c003037812 */ /* 0x000fe200078ec0ff */
[----:B------:R-:W-:Y:S01]  /*2200*/  IMAD R7, R4, 0x2, R8 ;  /* 0x0000000204077824 */ /* 0x000fe200078e0208 */
[----:B------:R-:W-:Y:S01]  /*2210*/  SEL R4, R246, 0xffffffe0, !P2 ;  /* 0xffffffe0f6047807 */ /* 0x000fe20005000000 */
[----:B------:R-:W-:Y:S01]  /*2220*/  IMAD.SHL.U32 R236, R236, 0x8, RZ ;  /* 0x00000008ecec7824 */ /* 0x000fe200078e00ff */
[----:B------:R-:W-:Y:S01]  /*2230*/  SHF.R.U32.HI R6, RZ, 0x3, R3 ;  /* 0x00000003ff067819 */ /* 0x000fe20000011603 */
[----:B------:R-:W-:Y:S01]  /*2240*/  IMAD.IADD R10, R9, 0x1, R7 ;  /* 0x00000001090a7824 */ /* 0x000fe200078e0207 */
[----:B------:R-:W-:Y:S01]  /*2250*/  R2P PR, R29, 0x6 ;  /* 0x000000061d007804 */ /* 0x000fe20000000000 */
[----:B------:R1:W-:Y:S01]  /*2260*/  LDGSTS.E.BYPASS.LTC128B.128 [R240+0x1f080], [R12.64+0x180], !P3 ;  /* 0x1f0801800cf07fae */ /* 0x0003e2000d901d56 */
[----:B------:R-:W-:Y:S01]  /*2270*/  LOP3.LUT R236, R3, 0x8, R236, 0xf8, !PT ;  /* 0x0000000803ec7812 */ /* 0x000fe200078ef8ec */
[----:B------:R-:W-:Y:S01]  /*2280*/  IMAD.SHL.U32 R244, R10, 0x2, RZ ;  /* 0x000000020af47824 */ /* 0x000fe200078e00ff */
[----:B------:R-:W-:Y:S01]  /*2290*/  LOP3.LUT R7, R6, R16, R3, 0x1e, !PT ;  /* 0x0000001006077212 */ /* 0x000fe200078e1e03 */
[----:B------:R-:W-:Y:S01]  /*22a0*/  IMAD R9, R23, 0x400, R230 ;  /* 0x0000040017097824 */ /* 0x000fe200078e02e6 */
[----:B------:R-:W-:Y:S01]  /*22b0*/  SEL R3, R17, 0xfffffff0, !P1 ;  /* 0xfffffff011037807 */ /* 0x000fe20004800000 */
[----:B------:R-:W-:Y:S01]  /*22c0*/  STL [R1+0x8], R148 ;  /* 0x0000089401007387 */ /* 0x000fe20000100800 */
[----:B------:R-:W-:Y:S01]  /*22d0*/  SEL R228, R246, 0xffffffe0, !P2 ;  /* 0xffffffe0f6e47807 */ /* 0x000fe20005000000 */
[----:B------:R-:W-:Y:S01]  /*22e0*/  IMAD.SHL.U32 R2, R2, 0x2, RZ ;  /* 0x0000000202027824 */ /* 0x000fe200078e00ff */
[----:B------:R-:W-:Y:S01]  /*22f0*/  R2P PR, R22, 0x6 ;  /* 0x0000000616007804 */ /* 0x000fe20000000000 */
[----:B------:R-:W-:Y:S01]  /*2300*/  IMAD.SHL.U32 R235, R0, 0x2, RZ ;  /* 0x0000000200eb7824 */ /* 0x000fe200078e00ff */
[----:B------:R-:W-:Y:S01]  /*2310*/  ISETP.GE.AND P6, PT, R248, 0x10, PT ;  /* 0x00000010f800780c */ /* 0x000fe20003fc6270 */
[----:B------:R-:W-:Y:S01]  /*2320*/  IMAD R3, R3, 0x2, R2 ;  /* 0x0000000203037824 */ /* 0x000fe200078e0202 */
[----:B------:R-:W-:Y:S01]  /*2330*/  LOP3.LUT R236, R236, R6, RZ, 0x3c, !PT ;  /* 0x00000006ecec7212 */ /* 0x000fe200078e3cff */
[----:B------:R-:W-:Y:S01]  /*2340*/  IMAD.IADD R232, R0, 0x1, R228 ;  /* 0x0000000100e87824 */ /* 0x000fe200078e02e4 */
[-C--:B------:R-:W-:Y:S01]  /*2350*/  LOP3.LUT R6, R7, R230.reuse, RZ, 0xfc, !PT ;  /* 0x000000e607067212 */ /* 0x080fe200078efcff */
[----:B------:R-:W-:Y:S01]  /*2360*/  IMAD R229, R228, 0x2, R2 ;  /* 0x00000002e4e57824 */ /* 0x000fe200078e0202 */
[C---:B------:R-:W-:Y:S01]  /*2370*/  IADD3 R7, R244.reuse, 0x20280, RZ ;  /* 0x00020280f4077810 */ /* 0x040fe20007ffe0ff */
[----:B---3--:R-:W-:Y:S01]  /*2380*/  CS2R R34, SRZ ;  /* 0x0000000000227805 */ /* 0x008fe2000001ff00 */
[----:B------:R-:W-:Y:S01]  /*2390*/  IADD3 R245, R244, 0x202c0, RZ ;  /* 0x000202c0f4f57810 */ /* 0x000fe20007ffe0ff */
[----:B------:R-:W-:Y:S01]  /*23a0*/  CS2R R32, SRZ ;  /* 0x0000000000207805 */ /* 0x000fe2000001ff00 */
[C---:B------:R-:W-:Y:S01]  /*23b0*/  IADD3 R230, R236.reuse, R230, R8 ;  /* 0x000000e6ece67210 */ /* 0x040fe20007ffe008 */
[----:B------:R-:W-:Y:S01]  /*23c0*/  IMAD.IADD R236, R236, 0x1, R9 ;  /* 0x00000001ecec7824 */ /* 0x000fe200078e0209 */
[----:B------:R-:W-:Y:S01]  /*23d0*/  @P2 IADD3 R245, R7, -0x40, RZ ;  /* 0xffffffc007f52810 */ /* 0x000fe20007ffe0ff */
[----:B------:R-:W-:Y:S01]  /*23e0*/  @!P6 IMAD.SHL.U32 R7, R248, 0x10, RZ ;  /* 0x00000010f807e824 */ /* 0x000fe200078e00ff */
[----:B------:R-:W-:Y:S01]  /*23f0*/  IADD3 R8, R151, UR12, RZ ;  /* 0x0000000c97087c10 */ /* 0x000fe2000fffe0ff */
[----:B------:R-:W-:Y:S01]  /*2400*/  IMAD.SHL.U32 R230, R230, 0x2, RZ ;  /* 0x00000002e6e67824 */ /* 0x000fe200078e00ff */
[----:B------:R-:W-:Y:S01]  /*2410*/  LEA R236, R236, 0x22280, 0x1 ;  /* 0x00022280ecec7811 */ /* 0x000fe200078e08ff */
[----:B------:R-:W-:Y:S01]  /*2420*/  CS2R R30, SRZ ;  /* 0x00000000001e7805 */ /* 0x000fe2000001ff00 */
[----:B------:R2:W-:Y:S01]  /*2430*/  @!P6 LDGSTS.E.BYPASS.LTC128B.128 [R7+0x20180], [R20.64] ;  /* 0x201800001407efae */ /* 0x0005e2000b901d56 */
[----:B------:R-:W-:Y:S01]  /*2440*/  SEL R246, R246, 0xffffffe0, !P1 ;  /* 0xffffffe0f6f67807 */ /* 0x000fe20004800000 */
[C---:B------:R-:W-:Y:S01]  /*2450*/  IMAD R231, R5.reuse, 0x2, R230 ;  /* 0x0000000205e77824 */ /* 0x040fe200078e02e6 */
[----:B------:R-:W-:Y:S01]  /*2460*/  CS2R R28, SRZ ;  /* 0x00000000001c7805 */ /* 0x000fe2000001ff00 */
[----:B------:R3:W-:Y:S01]  /*2470*/  STL [R1+0x2c], R8 ;  /* 0x00002c0801007387 */ /* 0x0007e20000100800 */
[----:B------:R-:W-:Y:S01]  /*2480*/  IMAD R237, R5, 0x2, R236 ;  /* 0x0000000205ed7824 */ /* 0x000fe200078e02ec */
[----:B------:R-:W-:Y:S01]  /*2490*/  CS2R R26, SRZ ;  /* 0x00000000001a7805 */ /* 0x000fe2000001ff00 */
[----:B------:R-:W-:Y:S01]  /*24a0*/  IMAD.IADD R247, R244, 0x1, R246 ;  /* 0x00000001f4f77824 */ /* 0x000fe200078e02f6 */
[----:B------:R-:W0:Y:S01]  /*24b0*/  LDGDEPBAR ;  /* 0x00000000000079af */ /* 0x000e220000000000 */
[----:B------:R-:W-:Y:S01]  /*24c0*/  CS2R R24, SRZ ;  /* 0x0000000000187805 */ /* 0x000fe2000001ff00 */
[----:B------:R-:W-:Y:S01]  /*24d0*/  CS2R R22, SRZ ;  /* 0x0000000000167805 */ /* 0x000fe2000001ff00 */
[----:B------:R-:W-:Y:S01]  /*24e0*/  ISETP.LE.AND P2, PT, R149, c[0x0][0x2a8], PT ;  /* 0x0000aa0095007a0c */ /* 0x000fe20003f43270 */
[----:B------:R-:W-:-:S02]  /*24f0*/  IMAD.SHL.U32 R0, R6, 0x2, RZ ;  /* 0x0000000206007824 */ /* 0x000fc400078e00ff */
[----:B------:R-:W-:Y:S02]  /*2500*/  IMAD R228, R228, 0x2, R3 ;  /* 0x00000002e4e47824 */ /* 0x000fe400078e0203 */
[----:B------:R-:W-:Y:S02]  /*2510*/  IMAD.SHL.U32 R232, R232, 0x2, RZ ;  /* 0x00000002e8e87824 */ /* 0x000fe400078e00ff */
[----:B------:R-:W-:Y:S02]  /*2520*/  IMAD.IADD R246, R246, 0x1, R245 ;  /* 0x00000001f6f67824 */ /* 0x000fe400078e02f5 */
[C---:B------:R-:W-:Y:S02]  /*2530*/  IMAD R234, R4.reuse, 0x2, R230 ;  /* 0x0000000204ea7824 */ /* 0x040fe400078e02e6 */
[C---:B------:R-:W-:Y:S02]  /*2540*/  IMAD R239, R4.reuse, 0x2, R236 ;  /* 0x0000000204ef7824 */ /* 0x040fe400078e02ec */
[----:B------:R-:W-:-:S02]  /*2550*/  IMAD R233, R4, 0x2, R231 ;  /* 0x0000000204e97824 */ /* 0x000fc400078e02e7 */
[----:B------:R-:W-:Y:S01]  /*2560*/  IMAD R238, R4, 0x2, R237 ;  /* 0x0000000204ee7824 */ /* 0x000fe200078e02ed */
[----:B--2---:R-:W-:Y:S01]  /*2570*/  CS2R R20, SRZ ;  /* 0x0000000000147805 */ /* 0x004fe2000001ff00 */
[----:B------:R-:W-:Y:S01]  /*2580*/  IMAD.U32 R7, RZ, RZ, UR5 ;  /* 0x00000005ff077e24 */ /* 0x000fe2000f8e00ff */
[----:B---3--:R-:W-:-:S04]  /*2590*/  IADD3 R8, -R148, UR13, RZ ;  /* 0x0000000d94087c10 */ /* 0x008fc8000fffe1ff */
[----:B------:R-:W-:Y:S01]  /*25a0*/  IADD3 R7, R7, -c[0x0][0x168], -R148 ;  /* 0x80005a0007077a10 */ /* 0x000fe20007ffe894 */
[----:B------:R1:W-:Y:S03]  /*25b0*/  STL [R1+0x20], R8 ;  /* 0x0000200801007387 */ /* 0x0003e60000100800 */
[C---:B------:R-:W-:Y:S02]  /*25c0*/  IADD3 R252, R7.reuse, c[0x0][0x2a4], RZ ;  /* 0x0000a90007fc7a10 */ /* 0x040fe40007ffe0ff */
[----:B------:R-:W-:-:S05]  /*25d0*/  IADD3 R7, R7, UR4, RZ ;  /* 0x0000000407077c10 */ /* 0x000fca000fffe0ff */
[----:B------:R1:W-:Y:S02]  /*25e0*/  STL [R1+0xc], R7 ;  /* 0x00000c0701007387 */ /* 0x0003e40000100800 */
.L_x_707:
[----:B------:R-:W-:Y:S04]  /*25f0*/  DEPBAR.LE SB0, 0x0 ;  /* 0x000080000000791a */ /* 0x000fe80000000000 */
[----:B------:R-:W-:Y:S06]  /*2600*/  BAR.SYNC.DEFER_BLOCKING 0x0 ;  /* 0x0000000000007b1d */ /* 0x000fec0000010000 */
[----:B-1----:R-:W-:Y:S01]  /*2610*/  LDSM.16.M88.4 R16, [R230+0x10080] ;  /* 0x01008000e610783b */ /* 0x002fe20000000200 */
[----:B------:R-:W-:Y:S04]  /*2620*/  UMOV UR10, UR14 ;  /* 0x0000000e000a7c82 */ /* 0x000fe80008000000 */
[----:B-1----:R-:W1:Y:S05]  /*2630*/  LDSM.16.M88.4 R8, [R2+0x80] ;  /* 0x000080000208783b */ /* 0x002e6a0000000200 */
[----:B------:R-:W2:Y:S05]  /*2640*/  LDSM.16.M88.4 R148, [R2+0x1080] ;  /* 0x001080000294783b */ /* 0x000eaa0000000200 */
[----:B------:R-:W-:Y:S05]  /*2650*/  LDSM.16.M88.4 R152, [R231+0x10080] ;  /* 0x01008000e798783b */ /* 0x000fea0000000200 */
[----:B------:R-:W3:Y:S05]  /*2660*/  LDSM.16.M88.4 R156, [R3+0x80] ;  /* 0x00008000039c783b */ /* 0x000eea0000000200 */
[----:B------:R-:W4:Y:S05]  /*2670*/  LDL R183, [R1+0xc] ;  /* 0x00000c0001b77983 */ /* 0x000f2a0000100800 */
[----:B------:R-:W5:Y:S05]  /*2680*/  LDSM.16.M88.4 R160, [R3+0x1080] ;  /* 0x0010800003a0783b */ /* 0x000f6a0000000200 */
[----:B------:R-:W4:Y:S05]  /*2690*/  LDL R182, [R1+0x20] ;  /* 0x0000200001b67983 */ /* 0x000f2a0000100800 */
[----:B------:R-:W-:Y:S01]  /*26a0*/  LDSM.16.M88.4 R164, [R234+0x10080] ;  /* 0x01008000eaa4783b */ /* 0x000fe20000000200 */
[C---:B-1----:R-:W-:Y:S04]  /*26b0*/  HMMA.16816.F32.BF16 R4, R16.reuse, R8, RZ ;  /* 0x000000081004723c */ /* 0x042fe800000418ff */
[----:B------:R-:W1:Y:S05]  /*26c0*/  LDSM.16.M88.4 R168, [R229+0x80] ;  /* 0x00008000e5a8783b */ /* 0x000e6a0000000200 */
[----:B------:R-:W-:Y:S01]  /*26d0*/  LDSM.16.M88.4 R172, [R233+0x10080] ;  /* 0x01008000e9ac783b */ /* 0x000fe20000000200 */
[C---:B------:R-:W-:Y:S04]  /*26e0*/  HMMA.16816.F32.BF16 R8, R16.reuse, R10, RZ ;  /* 0x0000000a1008723c */ /* 0x040fe800000418ff */
[----:B------:R-:W-:Y:S04]  /*26f0*/  LDSM.16.M88.4 R176, [R228+0x80] ;  /* 0x00008000e4b0783b */ /* 0x000fe80000000200 */
[C---:B--2---:R-:W-:Y:S01]  /*2700*/  HMMA.16816.F32.BF16 R12, R16.reuse, R148, RZ ;  /* 0x00000094100c723c */ /* 0x044fe200000418ff */
[----:B------:R-:W-:Y:S05]  /*2710*/  LDS R180, [R241.X4+0x20080] ;  /* 0x02008000f1b47984 */ /* 0x000fea0000004800 */
[----:B------:R-:W-:Y:S02]  /*2720*/  LDS R181, [R241.X4+0x200a0] ;  /* 0x0200a000f1b57984 */ /* 0x000fe40000004800 */
[----:B------:R-:W-:Y:S03]  /*2730*/  HMMA.16816.F32.BF16 R16, R16, R150, RZ ;  /* 0x000000961010723c */ /* 0x000fe600000418ff */
[----:B------:R-:W2:Y:S05]  /*2740*/  LDSM.16.M88.4 R148, [R229+0x1080] ;  /* 0x00108000e594783b */ /* 0x000eaa0000000200 */
[C---:B---3--:R-:W-:Y:S08]  /*2750*/  HMMA.16816.F32.BF16 R4, R152.reuse, R156, R4 ;  /* 0x0000009c9804723c */ /* 0x048ff00000041804 */
[C---:B------:R-:W-:Y:S01]  /*2760*/  HMMA.16816.F32.BF16 R8, R152.reuse, R158, R8 ;  /* 0x0000009e9808723c */ /* 0x040fe20000041808 */
[----:B------:R-:W-:Y:S07]  /*2770*/  LDSM.16.M88.4 R156, [R230+0x12080] ;  /* 0x01208000e69c783b */ /* 0x000fee0000000200 */
[C---:B-----5:R-:W-:Y:S08]  /*2780*/  HMMA.16816.F32.BF16 R12, R152.reuse, R160, R12 ;  /* 0x000000a0980c723c */ /* 0x060ff0000004180c */
[----:B------:R-:W-:Y:S01]  /*2790*/  HMMA.16816.F32.BF16 R16, R152, R162, R16 ;  /* 0x000000a29810723c */ /* 0x000fe20000041810 */
[----:B------:R-:W3:Y:S05]  /*27a0*/  LDSM.16.M88.4 R152, [R228+0x1080] ;  /* 0x00108000e498783b */ /* 0x000eea0000000200 */
[----:B------:R-:W5:Y:S02]  /*27b0*/  LDSM.16.M88.4 R160, [R2+0x2080] ;  /* 0x0020800002a0783b */ /* 0x000f640000000200 */
[C---:B-1----:R-:W-:Y:S08]  /*27c0*/  HMMA.16816.F32.BF16 R4, R164.reuse, R168, R4 ;  /* 0x000000a8a404723c */ /* 0x042ff00000041804 */
[C---:B------:R-:W-:Y:S01]  /*27d0*/  HMMA.16816.F32.BF16 R8, R164.reuse, R170, R8 ;  /* 0x000000aaa408723c */ /* 0x040fe20000041808 */
[----:B------:R-:W-:Y:S07]  /*27e0*/  LDSM.16.M88.4 R168, [R3+0x2080] ;  /* 0x0020800003a8783b */ /* 0x000fee0000000200 */
[C---:B--2---:R-:W-:Y:S08]  /*27f0*/  HMMA.16816.F32.BF16 R12, R164.reuse, R148, R12 ;  /* 0x00000094a40c723c */ /* 0x044ff0000004180c */
[----:B------:R-:W-:Y:S01]  /*2800*/  HMMA.16816.F32.BF16 R16, R164, R150, R16 ;  /* 0x00000096a410723c */ /* 0x000fe20000041810 */
[----:B------:R-:W1:Y:S05]  /*2810*/  LDSM.16.M88.4 R148, [R2+0x3080] ;  /* 0x003080000294783b */ /* 0x000e6a0000000200 */
[----:B------:R-:W2:Y:S02]  /*2820*/  LDSM.16.M88.4 R164, [R231+0x12080] ;  /* 0x01208000e7a4783b */ /* 0x000ea40000000200 */
[C---:B------:R-:W-:Y:S08]  /*2830*/  HMMA.16816.F32.BF16 R4, R172.reuse, R176, R4 ;  /* 0x000000b0ac04723c */ /* 0x040ff00000041804 */
[C---:B------:R-:W-:Y:S01]  /*2840*/  HMMA.16816.F32.BF16 R8, R172.reuse, R178, R8 ;  /* 0x000000b2ac08723c */ /* 0x040fe20000041808 */
[----:B------:R-:W-:Y:S07]  /*2850*/  LDSM.16.M88.4 R176, [R229+0x2080] ;  /* 0x00208000e5b0783b */ /* 0x000fee0000000200 */
[C---:B---3--:R-:W-:Y:S08]  /*2860*/  HMMA.16816.F32.BF16 R12, R172.reuse, R152, R12 ;  /* 0x00000098ac0c723c */ /* 0x048ff0000004180c */
[----:B------:R-:W-:Y:S01]  /*2870*/  HMMA.16816.F32.BF16 R16, R172, R154, R16 ;  /* 0x0000009aac10723c */ /* 0x000fe20000041810 */
[----:B------:R-:W3:Y:S05]  /*2880*/  LDSM.16.M88.4 R152, [R3+0x3080] ;  /* 0x003080000398783b */ /* 0x000eea0000000200 */
[----:B------:R-:W3:Y:S02]  /*2890*/  LDSM.16.M88.4 R172, [R234+0x12080] ;  /* 0x01208000eaac783b */ /* 0x000ee40000000200 */
[C---:B-----5:R-:W-:Y:S08]  /*28a0*/  HMMA.16816.F32.BF16 R4, R156.reuse, R160, R4 ;  /* 0x000000a09c04723c */ /* 0x060ff00000041804 */
[C---:B------:R-:W-:Y:S01]  /*28b0*/  HMMA.16816.F32.BF16 R8, R156.reuse, R162, R8 ;  /* 0x000000a29c08723c */ /* 0x040fe20000041808 */
[----:B------:R-:W-:Y:S07]  /*28c0*/  LDSM.16.M88.4 R160, [R228+0x2080] ;  /* 0x00208000e4a0783b */ /* 0x000fee0000000200 */
[C---:B-1----:R-:W-:Y:S08]  /*28d0*/  HMMA.16816.F32.BF16 R12, R156.reuse, R148, R12 ;  /* 0x000000949c0c723c */ /* 0x042ff0000004180c */
[----:B------:R-:W-:Y:S01]  /*28e0*/  HMMA.16816.F32.BF16 R16, R156, R150, R16 ;  /* 0x000000969c10723c */ /* 0x000fe20000041810 */
[----:B------:R-:W1:Y:S05]  /*28f0*/  LDSM.16.M88.4 R148, [R229+0x3080] ;  /* 0x00308000e594783b */ /* 0x000e6a0000000200 */
[----:B------:R-:W5:Y:S02]  /*2900*/  LDSM.16.M88.4 R156, [R233+0x12080] ;  /* 0x01208000e99c783b */ /* 0x000f640000000200 */
[C---:B--2---:R-:W-:Y:S08]  /*2910*/  HMMA.16816.F32.BF16 R4, R164.reuse, R168, R4 ;  /* 0x000000a8a404723c */ /* 0x044ff00000041804 */
[C---:B------:R-:W-:Y:S01]  /*2920*/  HMMA.16816.F32.BF16 R8, R164.reuse, R170, R8 ;  /* 0x000000aaa408723c */ /* 0x040fe20000041808 */
[----:B------:R-:W-:Y:S07]  /*2930*/  LDSM.16.M88.4 R168, [R2+0x4080] ;  /* 0x0040800002a8783b */ /* 0x000fee0000000200 */
[C---:B---3--:R-:W-:Y:S08]  /*2940*/  HMMA.16816.F32.BF16 R12, R164.reuse, R152, R12 ;  /* 0x00000098a40c723c */ /* 0x048ff0000004180c */
[----:B------:R-:W-:Y:S01]  /*2950*/  HMMA.16816.F32.BF16 R16, R164, R154, R16 ;  /* 0x0000009aa410723c */ /* 0x000fe20000041810 */
[----:B------:R-:W2:Y:S05]  /*2960*/  LDSM.16.M88.4 R152, [R228+0x3080] ;  /* 0x00308000e498783b */ /* 0x000eaa0000000200 */
[----:B------:R-:W3:Y:S02]  /*2970*/  LDSM.16.M88.4 R164, [R230+0x14080] ;  /* 0x01408000e6a4783b */ /* 0x000ee40000000200 */
[C---:B------:R-:W-:Y:S08]  /*2980*/  HMMA.16816.F32.BF16 R4, R172.reuse, R176, R4 ;  /* 0x000000b0ac04723c */ /* 0x040ff00000041804 */
[C---:B------:R-:W-:Y:S01]  /*2990*/  HMMA.16816.F32.BF16 R8, R172.reuse, R178, R8 ;  /* 0x000000b2ac08723c */ /* 0x040fe20000041808 */
[----:B------:R-:W-:Y:S07]  /*29a0*/  LDSM.16.M88.4 R176, [R3+0x4080] ;  /* 0x0040800003b0783b */ /* 0x000fee0000000200 */
[C---:B-1----:R-:W-:Y:S08]  /*29b0*/  HMMA.16816.F32.BF16 R12, R172.reuse, R148, R12 ;  /* 0x00000094ac0c723c */ /* 0x042ff0000004180c */
[----:B------:R-:W-:Y:S01]  /*29c0*/  HMMA.16816.F32.BF16 R16, R172, R150, R16 ;  /* 0x00000096ac10723c */ /* 0x000fe20000041810 */
[----:B------:R-:W1:Y:S05]  /*29d0*/  LDSM.16.M88.4 R148, [R2+0x5080] ;  /* 0x005080000294783b */ /* 0x000e6a0000000200 */
[----:B------:R-:W1:Y:S02]  /*29e0*/  LDSM.16.M88.4 R172, [R231+0x14080] ;  /* 0x01408000e7ac783b */ /* 0x000e640000000200 */
[C---:B-----5:R-:W-:Y:S08]  /*29f0*/  HMMA.16816.F32.BF16 R4, R156.reuse, R160, R4 ;  /* 0x000000a09c04723c */ /* 0x060ff00000041804 */
[C---:B------:R-:W-:Y:S01]  /*2a00*/  HMMA.16816.F32.BF16 R8, R156.reuse, R162, R8 ;  /* 0x000000a29c08723c */ /* 0x040fe20000041808 */
[----:B------:R-:W-:Y:S07]  /*2a10*/  LDSM.16.M88.4 R160, [R229+0x4080] ;  /* 0x00408000e5a0783b */ /* 0x000fee0000000200 */
[C---:B--2---:R-:W-:Y:S08]  /*2a20*/  HMMA.16816.F32.BF16 R12, R156.reuse, R152, R12 ;  /* 0x000000989c0c723c */ /* 0x044ff0000004180c */
[----:B------:R-:W-:Y:S01]  /*2a30*/  HMMA.16816.F32.BF16 R16, R156, R154, R16 ;  /* 0x0000009a9c10723c */ /* 0x000fe20000041810 */
[----:B------:R-:W2:Y:S05]  /*2a40*/  LDSM.16.M88.4 R152, [R3+0x5080] ;  /* 0x005080000398783b */ /* 0x000eaa0000000200 */
[----:B------:R-:W5:Y:S02]  /*2a50*/  LDSM.16.M88.4 R156, [R234+0x14080] ;  /* 0x01408000ea9c783b */ /* 0x000f640000000200 */
[C---:B---3--:R-:W-:Y:S08]  /*2a60*/  HMMA.16816.F32.BF16 R4, R164.reuse, R168, R4 ;  /* 0x000000a8a404723c */ /* 0x048ff00000041804 */
[C---:B------:R-:W-:Y:S01]  /*2a70*/  HMMA.16816.F32.BF16 R8, R164.reuse, R170, R8 ;  /* 0x000000aaa408723c */ /* 0x040fe20000041808 */
[----:B------:R-:W-:Y:S07]  /*2a80*/  LDSM.16.M88.4 R168, [R228+0x4080] ;  /* 0x00408000e4a8783b */ /* 0x000fee0000000200 */
[C---:B-1----:R-:W-:Y:S08]  /*2a90*/  HMMA.16816.F32.BF16 R12, R164.reuse, R148, R12 ;  /* 0x00000094a40c723c */ /* 0x042ff0000004180c */
[----:B------:R-:W-:Y:S01]  /*2aa0*/  HMMA.16816.F32.BF16 R16, R164, R150, R16 ;  /* 0x00000096a410723c */ /* 0x000fe20000041810 */
[----:B------:R-:W1:Y:S05]  /*2ab0*/  LDSM.16.M88.4 R148, [R229+0x5080] ;  /* 0x00508000e594783b */ /* 0x000e6a0000000200 */
[----:B------:R-:W3:Y:S02]  /*2ac0*/  LDSM.16.M88.4 R164, [R233+0x14080] ;  /* 0x01408000e9a4783b */ /* 0x000ee40000000200 */
[C---:B------:R-:W-:Y:S08]  /*2ad0*/  HMMA.16816.F32.BF16 R4, R172.reuse, R176, R4 ;  /* 0x000000b0ac04723c */ /* 0x040ff00000041804 */
[C---:B------:R-:W-:Y:S01]  /*2ae0*/  HMMA.16816.F32.BF16 R8, R172.reuse, R178, R8 ;  /* 0x000000b2ac08723c */ /* 0x040fe20000041808 */
[----:B------:R-:W-:Y:S07]  /*2af0*/  LDSM.16.M88.4 R176, [R2+0x6080] ;  /* 0x0060800002b0783b */ /* 0x000fee0000000200 */
[C---:B--2---:R-:W-:Y:S08]  /*2b00*/  HMMA.16816.F32.BF16 R12, R172.reuse, R152, R12 ;  /* 0x00000098ac0c723c */ /* 0x044ff0000004180c */
[----:B------:R-:W-:Y:S01]  /*2b10*/  HMMA.16816.F32.BF16 R16, R172, R154, R16 ;  /* 0x0000009aac10723c */ /* 0x000fe20000041810 */
[----:B------:R-:W2:Y:S05]  /*2b20*/  LDSM.16.M88.4 R152, [R228+0x5080] ;  /* 0x00508000e498783b */ /* 0x000eaa0000000200 */
[----:B------:R-:W2:Y:S02]  /*2b30*/  LDSM.16.M88.4 R172, [R230+0x16080] ;  /* 0x01608000e6ac783b */ /* 0x000ea40000000200 */
[C---:B-----5:R-:W-:Y:S08]  /*2b40*/  HMMA.16816.F32.BF16 R4, R156.reuse, R160, R4 ;  /* 0x000000a09c04723c */ /* 0x060ff00000041804 */
[C---:B------:R-:W-:Y:S01]  /*2b50*/  HMMA.16816.F32.BF16 R8, R156.reuse, R162, R8 ;  /* 0x000000a29c08723c */ /* 0x040fe20000041808 */
[----:B------:R-:W-:Y:S07]  /*2b60*/  LDSM.16.M88.4 R160, [R3+0x6080] ;  /* 0x0060800003a0783b */ /* 0x000fee0000000200 */
[C---:B-1----:R-:W-:Y:S08]  /*2b70*/  HMMA.16816.F32.BF16 R12, R156.reuse, R148, R12 ;  /* 0x000000949c0c723c */ /* 0x042ff0000004180c */
[----:B------:R-:W-:Y:S01]  /*2b80*/  HMMA.16816.F32.BF16 R16, R156, R150, R16 ;  /* 0x000000969c10723c */ /* 0x000fe20000041810 */
[----:B------:R-:W1:Y:S05]  /*2b90*/  LDSM.16.M88.4 R148, [R2+0x7080] ;  /* 0x007080000294783b */ /* 0x000e6a0000000200 */
[----:B------:R-:W5:Y:S02]  /*2ba0*/  LDSM.16.M88.4 R156, [R231+0x16080] ;  /* 0x01608000e79c783b */ /* 0x000f640000000200 */
[C---:B---3--:R-:W-:Y:S08]  /*2bb0*/  HMMA.16816.F32.BF16 R4, R164.reuse, R168, R4 ;  /* 0x000000a8a404723c */ /* 0x048ff00000041804 */
[C---:B------:R-:W-:Y:S01]  /*2bc0*/  HMMA.16816.F32.BF16 R8, R164.reuse, R170, R8 ;  /* 0x000000aaa408723c */ /* 0x040fe20000041808 */
[----:B------:R-:W-:Y:S07]  /*2bd0*/  LDSM.16.M88.4 R168, [R229+0x6080] ;  /* 0x00608000e5a8783b */ /* 0x000fee0000000200 */
[C---:B--2---:R-:W-:Y:S08]  /*2be0*/  HMMA.16816.F32.BF16 R12, R164.reuse, R152, R12 ;  /* 0x00000098a40c723c */ /* 0x044ff0000004180c */
        /* <DEDUP_REMOVED lines=11> */
[C---:B------:R-:W-:Y:S08]  /*2ca0*/  HMMA.16816.F32.BF16 R8, R156.reuse, R162, R8 ;  /* 0x000000a29c08723c */ /* 0x040ff00000041808 */
[C---:B--2---:R-:W-:Y:S08]  /*2cb0*/  HMMA.16816.F32.BF16 R12, R156.reuse, R152, R12 ;  /* 0x000000989c0c723c */ /* 0x044ff0000004180c */
[----:B------:R-:W-:Y:S08]  /*2cc0*/  HMMA.16816.F32.BF16 R16, R156, R154, R16 ;  /* 0x0000009a9c10723c */ /* 0x000ff00000041810 */
[C---:B---3--:R-:W-:Y:S08]  /*2cd0*/  HMMA.16816.F32.BF16 R4, R164.reuse, R168, R4 ;  /* 0x000000a8a404723c */ /* 0x048ff00000041804 */
[C---:B------:R-:W-:Y:S08]  /*2ce0*/  HMMA.16816.F32.BF16 R8, R164.reuse, R170, R8 ;  /* 0x000000aaa408723c */ /* 0x040ff00000041808 */
[C---:B-1----:R-:W-:Y:S08]  /*2cf0*/  HMMA.16816.F32.BF16 R12, R164.reuse, R148, R12 ;  /* 0x00000094a40c723c */ /* 0x042ff0000004180c */
[----:B------:R-:W-:Y:S01]  /*2d00*/  HMMA.16816.F32.BF16 R16, R164, R150, R16 ;  /* 0x00000096a410723c */ /* 0x000fe20000041810 */
[----:B------:R-:W1:Y:S07]  /*2d10*/  LDSM.16.M88.4 R148, [R228+0x7080] ;  /* 0x00708000e494783b */ /* 0x000e6e0000000200 */
[C---:B------:R-:W-:Y:S08]  /*2d20*/  HMMA.16816.F32.BF16 R4, R172.reuse, R176, R4 ;  /* 0x000000b0ac04723c */ /* 0x040ff00000041804 */
[C---:B------:R-:W-:Y:S11]  /*2d30*/  HMMA.16816.F32.BF16 R8, R172.reuse, R178, R8 ;  /* 0x000000b2ac08723c */ /* 0x040ff60000041808 */
[----:B------:R-:W-:Y:S05]  /*2d40*/  @!UPT UIADD3 URZ, URZ, URZ, URZ ;  /* 0x0000003f3f3ff290 */ /* 0x000fea000fffe03f */
[----:B------:R-:W-:Y:S02]  /*2d50*/  FMUL.FTZ R5, R5, c[0x0][0x2b4] ;  /* 0x0000ad0005057a20 */ /* 0x000fe40000410000 */
[----:B------:R-:W-:Y:S02]  /*2d60*/  FMUL.FTZ R4, R4, c[0x0][0x2b4] ;  /* 0x0000ad0004047a20 */ /* 0x000fe40000410000 */
[----:B------:R2:W3:Y:S01]  /*2d70*/  MUFU.TANH R189, R5 ;  /* 0x0000000500bd7308 */ /* 0x0004e20000002400 */
[----:B------:R-:W-:Y:S02]  /*2d80*/  FMUL.FTZ R6, R6, c[0x0][0x2b4] ;  /* 0x0000ad0006067a20 */ /* 0x000fe40000410000 */
[----:B------:R-:W-:Y:S01]  /*2d90*/  FMUL.FTZ R7, R7, c[0x0][0x2b4] ;  /* 0x0000ad0007077a20 */ /* 0x000fe20000410000 */
[C---:B-1----:R-:W-:Y:S03]  /*2da0*/  HMMA.16816.F32.BF16 R12, R172.reuse, R148, R12 ;  /* 0x00000094ac0c723c */ /* 0x042fe6000004180c */
[----:B------:R-:W-:Y:S03]  /*2db0*/  FMUL.FTZ R8, R8, c[0x0][0x2b4] ;  /* 0x0000ad0008087a20 */ /* 0x000fe60000410000 */
[----:B------:R1:W1:Y:S01]  /*2dc0*/  MUFU.TANH R190, R4 ;  /* 0x0000000400be7308 */ /* 0x0002620000002400 */
[----:B------:R-:W-:Y:S01]  /*2dd0*/  FMUL.FTZ R9, R9, c[0x0][0x2b4] ;  /* 0x0000ad0009097a20 */ /* 0x000fe20000410000 */
[----:B------:R-:W-:Y:S04]  /*2de0*/  HMMA.16816.F32.BF16 R16, R172, R150, R16 ;  /* 0x00000096ac10723c */ /* 0x000fe80000041810 */
[----:B------:R-:W-:Y:S02]  /*2df0*/  FMUL.FTZ R10, R10, c[0x0][0x2b4] ;  /* 0x0000ad000a0a7a20 */ /* 0x000fe40000410000 */
[----:B------:R-:W-:Y:S02]  /*2e00*/  FMUL.FTZ R11, R11, c[0x0][0x2b4] ;  /* 0x0000ad000b0b7a20 */ /* 0x000fe40000410000 */
[----:B------:R1:W1:Y:S01]  /*2e10*/  MUFU.TANH R199, R6 ;  /* 0x0000000600c77308 */ /* 0x0002620000002400 */
[----:B--2---:R-:W-:Y:S07]  /*2e20*/  MOV R5, UR14 ;  /* 0x0000000e00057c02 */ /* 0x004fee0008000f00 */
[----:B------:R-:W-:Y:S02]  /*2e30*/  FMUL.FTZ R12, R12, c[0x0][0x2b4] ;  /* 0x0000ad000c0c7a20 */ /* 0x000fe40000410000 */
[----:B------:R2:W1:Y:S01]  /*2e40*/  MUFU.TANH R198, R7 ;  /* 0x0000000700c67308 */ /* 0x0004620000002400 */
[----:B------:R-:W-:Y:S01]  /*2e50*/  FMUL.FTZ R13, R13, c[0x0][0x2b4] ;  /* 0x0000ad000d0d7a20 */ /* 0x000fe20000410000 */
[----:B------:R-:W-:Y:S01]  /*2e60*/  LEA R5, R5, R241, 0x6 ;  /* 0x000000f105057211 */ /* 0x000fe200078e30ff */
[----:B------:R-:W-:Y:S02]  /*2e70*/  FMUL.FTZ R14, R14, c[0x0][0x2b4] ;  /* 0x0000ad000e0e7a20 */ /* 0x000fe40000410000 */
[----:B------:R-:W-:Y:S01]  /*2e80*/  FMUL.FTZ R15, R15, c[0x0][0x2b4] ;  /* 0x0000ad000f0f7a20 */ /* 0x000fe20000410000 */
[C---:B------:R-:W-:Y:S01]  /*2e90*/  IADD3 R177, R5.reuse, R252, RZ ;  /* 0x000000fc05b17210 */ /* 0x040fe20007ffe0ff */
[----:B------:R-:W-:Y:S01]  /*2ea0*/  FMUL.FTZ R16, R16, c[0x0][0x2b4] ;  /* 0x0000ad0010107a20 */ /* 0x000fe20000410000 */
[----:B----4-:R-:W-:Y:S01]  /*2eb0*/  IADD3 R176, R5, R183, RZ ;  /* 0x000000b705b07210 */ /* 0x010fe20007ffe0ff */
[----:B------:R-:W-:Y:S01]  /*2ec0*/  FMUL.FTZ R17, R17, c[0x0][0x2b4] ;  /* 0x0000ad0011117a20 */ /* 0x000fe20000410000 */
[----:B------:R2:W4:Y:S01]  /*2ed0*/  MUFU.TANH R191, R8 ;  /* 0x0000000800bf7308 */ /* 0x0005220000002400 */
[----:B------:R-:W-:Y:S01]  /*2ee0*/  FMUL.FTZ R18, R18, c[0x0][0x2b4] ;  /* 0x0000ad0012127a20 */ /* 0x000fe20000410000 */
[----:B------:R-:W-:Y:S01]  /*2ef0*/  IMNMX R177, R182, R177, PT ;  /* 0x000000b1b6b17217 */ /* 0x000fe20003800200 */
[----:B------:R-:W-:Y:S07]  /*2f00*/  FMUL.FTZ R19, R19, c[0x0][0x2b4] ;  /* 0x0000ad0013137a20 */ /* 0x000fee0000410000 */
[----:B------:R2:W1:Y:S10]  /*2f10*/  MUFU.TANH R188, R9 ;  /* 0x0000000900bc7308 */ /* 0x0004740000002400 */
        /* <DEDUP_REMOVED lines=9> */
[----:B------:R2:W1:Y:S01]  /*2fb0*/  MUFU.TANH R192, R19 ;  /* 0x0000001300c07308 */ /* 0x0004620000002400 */
[----:B------:R-:W-:-:S05]  /*2fc0*/  @!P2 BRA `(.L_x_697) ;  /* 0x000001900000a947 */ /* 0x000fca0003800000 */
[----:B-1-34-:R-:W-:Y:S01]  /*2fd0*/  IMAD.MOV.U32 R4, RZ, RZ, c[0x0][0x168] ;  /* 0x00005a00ff047624 */ /* 0x01afe200078e00ff */
[----:B------:R-:W-:Y:S01]  /*2fe0*/  BSSY B0, `(.L_x_698) ;  /* 0x0000010000007945 */ /* 0x000fe20003800000 */
[----:B------:R-:W-:Y:S03]  /*2ff0*/  IMAD.MOV.U32 R200, RZ, RZ, 0x1 ;  /* 0x00000001ffc87424 */ /* 0x000fe600078e00ff */
[----:B------:R-:W-:Y:S04]  /*3000*/  IADD3 R4, R5, c[0x0][0x198], -R4 ;  /* 0x0000660005047a10 */ /* 0x000fe80007ffe804 */
[----:B------:R-:W-:Y:S11]  /*3010*/  ISETP.GT.AND P1, PT, R4, -0x1, PT ;  /* 0xffffffff0400780c */ /* 0x000ff60003f24270 */
[----:B------:R-:W-:Y:S02]  /*3020*/  @!UPT UIADD3 URZ, URZ, URZ, URZ ;  /* 0x0000003f3f3ff290 */ /* 0x000fe4000fffe03f */
[----:B------:R-:W-:-:S05]  /*3030*/  @P1 BRA `(.L_x_699) ;  /* 0x0000006000001947 */ /* 0x000fca0003800000 */
[----:B------:R-:W-:Y:S02]  /*3040*/  ISETP.NE.AND P1, PT, R200, c[0x0][0x2a8], PT ;  /* 0x0000aa00c8007a0c */ /* 0x000fe40003f25270 */
[----:B------:R-:W-:Y:S11]  /*3050*/  LOP3.LUT R4, RZ, R4, RZ, 0x33, !PT ;  /* 0x00000004ff047212 */ /* 0x000ff600078e33ff */
[----:B------:R-:W-:Y:S05]  /*3060*/  @P1 IMAD.HI.U32 R6, R4, c[0x0][0x2ac], RZ ;  /* 0x0000ab0004061a27 */ /* 0x000fea00078e00ff */
[----:B------:R-:W-:Y:S04]  /*3070*/  @P1 SHF.R.U32.HI R4, RZ, c[0x0][0x2b0], R6 ;  /* 0x0000ac00ff041a19 */ /* 0x000fe80000011606 */
[----:B------:R-:W-:Y:S01]  /*3080*/  LOP3.LUT R4, RZ, R4, RZ, 0x33, !PT ;  /* 0x00000004ff047212 */ /* 0x000fe200078e33ff */
[----:B------:R-:W-:-:S05]  /*3090*/  BRA `(.L_x_700) ;  /* 0x0000004000007947 */ /* 0x000fca0003800000 */
.L_x_699:
[----:B------:R-:W-:Y:S11]  /*30a0*/  ISETP.NE.AND P1, PT, R200, c[0x0][0x2a8], PT ;  /* 0x0000aa00c8007a0c */ /* 0x000ff60003f25270 */
[----:B------:R-:W-:Y:S02]  /*30b0*/  @!UPT UIADD3 URZ, URZ, URZ, URZ ;  /* 0x0000003f3f3ff290 */ /* 0x000fe4000fffe03f */
[----:B------:R-:W-:Y:S05]  /*30c0*/  @P1 IMAD.HI.U32 R6, R4, c[0x0][0x2ac], RZ ;  /* 0x0000ab0004061a27 */ /* 0x000fea00078e00ff */
[----:B------:R-:W-:Y:S02]  /*30d0*/  @P1 SHF.R.U32.HI R4, RZ, c[0x0][0x2b0], R6 ;  /* 0x0000ac00ff041a19 */ /* 0x000fe40000011606 */
.L_x_700:
[----:B------:R-:W-:Y:S05]  /*30e0*/  BSYNC B0 ;  /* 0x0000000000007941 */ /* 0x000fea0003800000 */
.L_x_698:
[----:B--2---:R-:W2:Y:S01]  /*30f0*/  LDL R7, [R1+0x8] ;  /* 0x0000080001077983 */ /* 0x004ea20000100800 */
[----:B------:R-:W-:Y:S04]  /*3100*/  IMAD.MOV.U32 R6, RZ, RZ, c[0x0][0x2a8] ;  /* 0x0000aa00ff067624 */ /* 0x000fe800078e00ff */
[----:B------:R-:W-:Y:S04]  /*3110*/  IMAD R4, R4, R6, -UR15 ;  /* 0x8000000f04047e24 */ /* 0x000fe8000f8e0206 */
[----:B--2---:R-:W-:Y:S05]  /*3120*/  IMAD.IADD R4, R4, 0x1, -R7 ;  /* 0x0000000104047824 */ /* 0x004fea00078e0a07 */
[----:B------:R-:W-:Y:S02]  /*3130*/  IADD3 R6, R4, c[0x0][0x2a8], RZ ;  /* 0x0000aa0004067a10 */ /* 0x000fe40007ffe0ff */
[----:B------:R-:W-:Y:S02]  /*3140*/  IMNMX R176, R176, R4, !PT ;  /* 0x00000004b0b07217 */ /* 0x000fe40007800200 */
[----:B------:R-:W-:Y:S02]  /*3150*/  IMNMX R177, R177, R6, PT ;  /* 0x00000006b1b17217 */ /* 0x000fe40003800200 */
.L_x_697:
[----:B-1-34-:R-:W-:Y:S05]  /*3160*/  IADD3 R4, R5, 0x8, RZ ;  /* 0x0000000805047810 */ /* 0x01afea0007ffe0ff */
[--C-:B------:R-:W-:Y:S02]  /*3170*/  IMAD.IADD R179, R252, 0x1, R4.reuse ;  /* 0x00000001fcb37824 */ /* 0x100fe400078e0204 */
[----:B------:R-:W-:Y:S03]  /*3180*/  IMAD.IADD R178, R183, 0x1, R4 ;  /* 0x00000001b7b27824 */ /* 0x000fe600078e0204 */
[----:B------:R-:W-:Y:S01]  /*3190*/  IMNMX R179, R182, R179, PT ;  /* 0x000000b3b6b37217 */ /* 0x000fe20003800200 */
[----:B------:R-:W-:-:S05]  /*31a0*/  @!P2 BRA `(.L_x_701) ;  /* 0x000001900000a947 */ /* 0x000fca0003800000 */
[----:B------:R-:W-:Y:S01]  /*31b0*/  IMAD.MOV.U32 R5, RZ, RZ, c[0x0][0x168] ;  /* 0x00005a00ff057624 */ /* 0x000fe200078e00ff */
        /* <DEDUP_REMOVED lines=12> */
.L_x_703:
[----:B------:R-:W-:Y:S11]  /*3280*/  ISETP.NE.AND P1, PT, R6, c[0x0][0x2a8], PT ;  /* 0x0000aa0006007a0c */ /* 0x000ff60003f25270 */
[----:B------:R-:W-:Y:S02]  /*3290*/  @!UPT UIADD3 URZ, URZ, URZ, URZ ;  /* 0x0000003f3f3ff290 */ /* 0x000fe4000fffe03f */
[----:B------:R-:W-:Y:S05]  /*32a0*/  @P1 IMAD.HI.U32 R5, R4, c[0x0][0x2ac], RZ ;  /* 0x0000ab0004051a27 */ /* 0x000fea00078e00ff */
[----:B------:R-:W-:Y:S02]  /*32b0*/  @P1 SHF.R.U32.HI R4, RZ, c[0x0][0x2b0], R5 ;  /* 0x0000ac00ff041a19 */ /* 0x000fe40000011605 */
.L_x_704:
[----:B------:R-:W-:Y:S05]  /*32c0*/  BSYNC B0 ;  /* 0x0000000000007941 */ /* 0x000fea0003800000 */
.L_x_702:
[----:B------:R-:W3:Y:S01]  /*32d0*/  LDL R6, [R1+0x8] ;  /* 0x0000080001067983 */ /* 0x000ee20000100800 */
[----:B------:R-:W-:Y:S04]  /*32e0*/  IMAD.MOV.U32 R5, RZ, RZ, c[0x0][0x2a8] ;  /* 0x0000aa00ff057624 */ /* 0x000fe800078e00ff */
[----:B------:R-:W-:Y:S04]  /*32f0*/  IMAD R4, R4, R5, -UR15 ;  /* 0x8000000f04047e24 */ /* 0x000fe8000f8e0205 */
[----:B---3--:R-:W-:Y:S05]  /*3300*/  IMAD.IADD R4, R4, 0x1, -R6 ;  /* 0x0000000104047824 */ /* 0x008fea00078e0a06 */
[----:B------:R-:W-:Y:S02]  /*3310*/  IADD3 R5, R4, c[0x0][0x2a8], RZ ;  /* 0x0000aa0004057a10 */ /* 0x000fe40007ffe0ff */
[----:B------:R-:W-:Y:S02]  /*3320*/  IMNMX R178, R178, R4, !PT ;  /* 0x00000004b2b27217 */ /* 0x000fe40007800200 */
[----:B------:R-:W-:Y:S02]  /*3330*/  IMNMX R179, R179, R5, PT ;  /* 0x00000005b3b37217 */ /* 0x000fe40003800200 */
.L_x_701:
[----:B------:R-:W-:Y:S04]  /*3340*/  DEPBAR.LE SB0, 0x0 ;  /* 0x000080000000791a */ /* 0x000fe80000000000 */
[----:B------:R-:W-:Y:S01]  /*3350*/  BAR.SYNC.DEFER_BLOCKING 0x0 ;  /* 0x0000000000007b1d */ /* 0x000fe20000010000 */
[----:B------:R-:W-:Y:S01]  /*3360*/  PLOP3.LUT P1, PT, PT, PT, UP1, 0x80, 0x0 ;  /* 0x000000000000781c */ /* 0x000fe20003f2f018 */
[----:B------:R-:W-:Y:S03]  /*3370*/  UIADD3 UR14, UR14, 0x1, URZ ;  /* 0x000000010e0e7890 */ /* 0x000fe6000fffe03f */
[----:B------:R-:W-:Y:S01]  /*3380*/  ISETP.GT.AND P3, PT, R176, RZ, P1 ;  /* 0x000000ffb000720c */ /* 0x000fe20000f64270 */
[----:B------:R-:W-:Y:S01]  /*3390*/  UISETP.GE.AND UP0, UPT, UR14, UR16, UPT ;  /* 0x000000100e00728c */ /* 0x000fe2000bf06270 */
[C---:B------:R-:W-:Y:S02]  /*33a0*/  ISETP.GT.AND P4, PT, R178.reuse, 0x21, P1 ;  /* 0x00000021b200780c */ /* 0x040fe40000f84270 */
[----:B------:R-:W-:Y:S02]  /*33b0*/  ISETP.LT.OR P3, PT, R177, 0x1, P3 ;  /* 0x00000001b100780c */ /* 0x000fe40001f61670 */
[----:B------:R-:W-:Y:S02]  /*33c0*/  ISETP.GT.AND P5, PT, R178, 0x20, P1 ;  /* 0x00000020b200780c */ /* 0x000fe40000fa4270 */
[C---:B------:R-:W-:Y:S02]  /*33d0*/  ISETP.LT.OR P4, PT, R179.reuse, 0x22, P4 ;  /* 0x00000022b300780c */ /* 0x040fe40002781670 */
[----:B------:R-:W-:Y:S01]  /*33e0*/  ISETP.LT.OR P5, PT, R179, 0x21, P5 ;  /* 0x00000021b300780c */ /* 0x000fe20002fa1670 */
[----:B--2---:R-:W-:Y:S06]  /*33f0*/  LDSM.16.M88.4 R16, [R230+0x18080] ;  /* 0x01808000e610783b */ /* 0x004fec0000000200 */
[----:B------:R-:W1:Y:S06]  /*3400*/  LDSM.16.M88.4 R8, [R2+0x8080] ;  /* 0x008080000208783b */ /* 0x000e6c0000000200 */
[----:B------:R-:W2:Y:S06]  /*3410*/  LDSM.16.M88.4 R148, [R2+0x9080] ;  /* 0x009080000294783b */ /* 0x000eac0000000200 */
[----:B------:R-:W-:Y:S06]  /*3420*/  LDSM.16.M88.4 R152, [R231+0x18080] ;  /* 0x01808000e798783b */ /* 0x000fec0000000200 */
[----:B------:R-:W3:Y:S06]  /*3430*/  LDSM.16.M88.4 R156, [R3+0x8080] ;  /* 0x00808000039c783b */ /* 0x000eec0000000200 */
[----:B------:R-:W4:Y:S06]  /*3440*/  LDSM.16.M88.4 R160, [R3+0x9080] ;  /* 0x0090800003a0783b */ /* 0x000f2c0000000200 */
[----:B------:R-:W-:Y:S06]  /*3450*/  LDSM.16.M88.4 R164, [R234+0x18080] ;  /* 0x01808000eaa4783b */ /* 0x000fec0000000200 */
[----:B------:R-:W4:Y:S01]  /*3460*/  LDSM.16.M88.4 R168, [R229+0x8080] ;  /* 0x00808000e5a8783b */ /* 0x000f220000000200 */
[C---:B-1----:R-:W-:Y:S05]  /*3470*/  HMMA.16816.F32.BF16 R4, R16.reuse, R8, RZ ;  /* 0x000000081004723c */ /* 0x042fea00000418ff */
[----:B------:R-:W-:Y:S03]  /*3480*/  LDSM.16.M88.4 R172, [R228+0x8080] ;  /* 0x00808000e4ac783b */ /* 0x000fe60000000200 */
[C---:B------:R-:W-:Y:S03]  /*3490*/  HMMA.16816.F32.BF16 R8, R16.reuse, R10, RZ ;  /* 0x0000000a1008723c */ /* 0x040fe600000418ff */
[----:B------:R1:W5:Y:S05]  /*34a0*/  LDL.64 R224, [R1] ;  /* 0x0000000001e07983 */ /* 0x00036a0000100a00 */
        /* <DEDUP_REMOVED lines=8> */
[----:B------:R-:W4:Y:S06]  /*3530*/  LDSM.16.M88.4 R152, [R228+0x9080] ;  /* 0x00908000e498783b */ /* 0x000f2c0000000200 */
[----:B------:R-:W-:Y:S01]  /*3540*/  LDSM.16.M88.4 R160, [R230+0x1a080] ;  /* 0x01a08000e6a0783b */ /* 0x000fe20000000200 */
[C---:B------:R-:W-:Y:S08]  /*3550*/  HMMA.16816.F32.BF16 R4, R164.reuse, R168, R4 ;  /* 0x000000a8a404723c */ /* 0x040ff00000041804 */
[C---:B------:R-:W-:Y:S01]  /*3560*/  HMMA.16816.F32.BF16 R8, R164.reuse, R170, R8 ;  /* 0x000000aaa408723c */ /* 0x040fe20000041808 */
[----:B------:R-:W1:Y:S07]  /*3570*/  LDSM.16.M88.4 R168, [R2+0xa080] ;  /* 0x00a0800002a8783b */ /* 0x000e6e0000000200 */
[C---:B--2---:R-:W-:Y:S08]  /*3580*/  HMMA.16816.F32.BF16 R12, R164.reuse, R148, R12 ;  /* 0x00000094a40c723c */ /* 0x044ff0000004180c */
[----:B------:R-:W-:Y:S01]  /*3590*/  HMMA.16816.F32.BF16 R16, R164, R150, R16 ;  /* 0x00000096a410723c */ /* 0x000fe20000041810 */
[----:B------:R-:W2:Y:S06]  /*35a0*/  LDSM.16.M88.4 R148, [R2+0xb080] ;  /* 0x00b080000294783b */ /* 0x000eac0000000200 */
[----:B------:R-:W-:Y:S01]  /*35b0*/  LDSM.16.M88.4 R164, [R231+0x1a080] ;  /* 0x01a08000e7a4783b */ /* 0x000fe20000000200 */
[C---:B---3--:R-:W-:Y:S08]  /*35c0*/  HMMA.16816.F32.BF16 R4, R156.reuse, R172, R4 ;  /* 0x000000ac9c04723c */ /* 0x048ff00000041804 */
[C---:B------:R-:W-:Y:S01]  /*35d0*/  HMMA.16816.F32.BF16 R8, R156.reuse, R174, R8 ;  /* 0x000000ae9c08723c */ /* 0x040fe20000041808 */
[----:B------:R-:W3:Y:S07]  /*35e0*/  LDSM.16.M88.4 R172, [R3+0xa080] ;  /* 0x00a0800003ac783b */ /* 0x000eee0000000200 */
[C---:B----4-:R-:W-:Y:S08]  /*35f0*/  HMMA.16816.F32.BF16 R12, R156.reuse, R152, R12 ;  /* 0x000000989c0c723c */ /* 0x050ff0000004180c */
[----:B------:R-:W-:Y:S01]  /*3600*/  HMMA.16816.F32.BF16 R16, R156, R154, R16 ;  /* 0x0000009a9c10723c */ /* 0x000fe20000041810 */
[----:B------:R-:W4:Y:S06]  /*3610*/  LDSM.16.M88.4 R152, [R3+0xb080] ;  /* 0x00b080000398783b */ /* 0x000f2c0000000200 */
[----:B------:R-:W-:Y:S01]  /*3620*/  LDSM.16.M88.4 R156, [R234+0x1a080] ;  /* 0x01a08000ea9c783b */ /* 0x000fe20000000200 */
[C---:B-1----:R-:W-:Y:S08]  /*3630*/  HMMA.16816.F32.BF16 R4, R160.reuse, R168, R4 ;  /* 0x000000a8a004723c */ /* 0x042ff00000041804 */
        /* <DEDUP_REMOVED lines=43> */
[----:B------:R-:W-:Y:S07]  /*38f0*/  LDSM.16.M88.4 R168, [R231+0x1e080] ;  /* 0x01e08000e7a8783b */ /* 0x000fee0000000200 */
[C---:B--2---:R-:W-:Y:S08]  /*3900*/  HMMA.16816.F32.BF16 R12, R160.reuse, R148, R12 ;  /* 0x00000094a00c723c */ /* 0x044ff0000004180c */
[----:B------:R-:W-:Y:S01]  /*3910*/  HMMA.16816.F32.BF16 R16, R160, R150, R16 ;  /* 0x00000096a010723c */ /* 0x000fe20000041810 */
[----:B------:R-:W1:Y:S06]  /*3920*/  LDSM.16.M88.4 R148, [R230+0x1e080] ;  /* 0x01e08000e694783b */ /* 0x000e6c0000000200 */
[----:B------:R-:W2:Y:S01]  /*3930*/  LDSM.16.M88.4 R160, [R2+0xf080] ;  /* 0x00f0800002a0783b */ /* 0x000ea20000000200 */
[C---:B---3--:R-:W-:Y:S08]  /*3940*/  HMMA.16816.F32.BF16 R4, R164.reuse, R172, R4 ;  /* 0x000000aca404723c */ /* 0x048ff00000041804 */
[C---:B------:R-:W-:Y:S01]  /*3950*/  HMMA.16816.F32.BF16 R8, R164.reuse, R174, R8 ;  /* 0x000000aea408723c */ /* 0x040fe20000041808 */
[----:B------:R-:W3:Y:S07]  /*3960*/  LDSM.16.M88.4 R172, [R3+0xe080] ;  /* 0x00e0800003ac783b */ /* 0x000eee0000000200 */
[C---:B----4-:R-:W-:Y:S08]  /*3970*/  HMMA.16816.F32.BF16 R12, R164.reuse, R152, R12 ;  /* 0x00000098a40c723c */ /* 0x050ff0000004180c */
[----:B------:R-:W-:Y:S01]  /*3980*/  HMMA.16816.F32.BF16 R16, R164, R154, R16 ;  /* 0x0000009aa410723c */ /* 0x000fe20000041810 */
[----:B------:R-:W4:Y:S06]  /*3990*/  LDSM.16.M88.4 R152, [R3+0xf080] ;  /* 0x00f080000398783b */ /* 0x000f2c0000000200 */
[----:B------:R-:W-:Y:S01]  /*39a0*/  LDSM.16.M88.4 R164, [R228+0xe080] ;  /* 0x00e08000e4a4783b */ /* 0x000fe20000000200 */
[C---:B-1----:R-:W-:Y:S07]  /*39b0*/  HMMA.16816.F32.BF16 R4, R148.reuse, R156, R4 ;  /* 0x0000009c9404723c */ /* 0x042fee0000041804 */
[----:B------:R-:W-:Y:S01]  /*39c0*/  FSEL R156, R190, -INF , !P3 ;  /* 0xff800000be9c7808 */ /* 0x000fe20005800000 */
[C---:B------:R-:W-:Y:S03]  /*39d0*/  HMMA.16816.F32.BF16 R8, R148.reuse, R158, R8 ;  /* 0x0000009e9408723c */ /* 0x040fe60000041808 */
[C---:B------:R-:W-:Y:S04]  /*39e0*/  ISETP.GT.AND P3, PT, R176.reuse, 0x1, P1 ;  /* 0x00000001b000780c */ /* 0x040fe80000f64270 */
[----:B------:R-:W-:Y:S01]  /*39f0*/  ISETP.LT.OR P3, PT, R177, 0x2, P3 ;  /* 0x00000002b100780c */ /* 0x000fe20001f61670 */
[C---:B--2---:R-:W-:Y:S07]  /*3a00*/  HMMA.16816.F32.BF16 R12, R148.reuse, R160, R12 ;  /* 0x000000a0940c723c */ /* 0x044fee000004180c */
[----:B------:R-:W-:Y:S01]  /*3a10*/  FSEL R160, R189, -INF , !P3 ;  /* 0xff800000bda07808 */ /* 0x000fe20005800000 */
[----:B------:R-:W-:Y:S03]  /*3a20*/  HMMA.16816.F32.BF16 R16, R148, R162, R16 ;  /* 0x000000a29410723c */ /* 0x000fe60000041810 */
[----:B------:R-:W-:Y:S01]  /*3a30*/  ISETP.GT.AND P3, PT, R176, 0x10, P1 ;  /* 0x00000010b000780c */ /* 0x000fe20000f64270 */
[--C-:B------:R-:W-:Y:S03]  /*3a40*/  FFMA.FTZ R160, R160, c[0x0][0x29c], -R180.reuse ;  /* 0x0000a700a0a07a23 */ /* 0x100fe600000108b4 */
[----:B------:R-:W-:Y:S01]  /*3a50*/  ISETP.LT.OR P3, PT, R177, 0x11, P3 ;  /* 0x00000011b100780c */ /* 0x000fe20001f61670 */
[C---:B---3--:R-:W-:Y:S01]  /*3a60*/  HMMA.16816.F32.BF16 R4, R168.reuse, R172, R4 ;  /* 0x000000aca804723c */ /* 0x048fe20000041804 */
[----:B------:R1:W-:Y:S04]  /*3a70*/  MUFU.EX2 R182, R160 ;  /* 0x000000a000b67308 */ /* 0x0003e80000000800 */
[--C-:B------:R-:W-:Y:S02]  /*3a80*/  FFMA.FTZ R148, R156, c[0x0][0x29c], -R180.reuse ;  /* 0x0000a7009c947a23 */ /* 0x100fe400000108b4 */
[----:B------:R-:W-:Y:S01]  /*3a90*/  LDSM.16.M88.4 R156, [R229+0xe080] ;  /* 0x00e08000e59c783b */ /* 0x000fe20000000200 */
[C---:B------:R-:W-:Y:S03]  /*3aa0*/  HMMA.16816.F32.BF16 R8, R168.reuse, R174, R8 ;  /* 0x000000aea808723c */ /* 0x040fe60000041808 */
[----:B------:R2:W3:Y:S05]  /*3ab0*/  MUFU.EX2 R183, R148 ;  /* 0x0000009400b77308 */ /* 0x0004ea0000000800 */
[C---:B----4-:R-:W-:Y:S08]  /*3ac0*/  HMMA.16816.F32.BF16 R12, R168.reuse, R152, R12 ;  /* 0x00000098a80c723c */ /* 0x050ff0000004180c */
[----:B------:R-:W-:Y:S04]  /*3ad0*/  HMMA.16816.F32.BF16 R16, R168, R154, R16 ;  /* 0x0000009aa810723c */ /* 0x000fe80000041810 */
[----:B-1----:R-:W-:Y:S02]  /*3ae0*/  FSEL R160, R191, -INF , !P3 ;  /* 0xff800000bfa07808 */ /* 0x002fe40005800000 */
[----:B------:R-:W-:Y:S03]  /*3af0*/  ISETP.GT.AND P3, PT, R176, 0x11, P1 ;  /* 0x00000011b000780c */ /* 0x000fe60000f64270 */
[--C-:B------:R-:W-:Y:S01]  /*3b00*/  FFMA.FTZ R160, R160, c[0x0][0x29c], -R180.reuse ;  /* 0x0000a700a0a07a23 */ /* 0x100fe200000108b4 */
[C---:B------:R-:W-:Y:S01]  /*3b10*/  ISETP.LT.OR P3, PT, R177.reuse, 0x12, P3 ;  /* 0x00000012b100780c */ /* 0x040fe20001f61670 */
[----:B--2---:R-:W1:Y:S02]  /*3b20*/  LDSM.16.M88.4 R148, [R234+0x1e080] ;  /* 0x01e08000ea94783b */ /* 0x004e640000000200 */
[----:B------:R2:W4:Y:S02]  /*3b30*/  MUFU.EX2 R173, R160 ;  /* 0x000000a000ad7308 */ /* 0x0005240000000800 */
[----:B--2---:R-:W-:Y:S02]  /*3b40*/  FSEL R160, R188, -INF , !P3 ;  /* 0xff800000bca07808 */ /* 0x004fe40005800000 */
[----:B------:R-:W-:Y:S03]  /*3b50*/  ISETP.GT.AND P3, PT, R176, 0x20, P1 ;  /* 0x00000020b000780c */ /* 0x000fe60000f64270 */
[--C-:B------:R-:W-:Y:S01]  /*3b60*/  FFMA.FTZ R152, R160, c[0x0][0x29c], -R180.reuse ;  /* 0x0000a700a0987a23 */ /* 0x100fe200000108b4 */
[----:B------:R-:W-:Y:S01]  /*3b70*/  ISETP.LT.OR P3, PT, R177, 0x21, P3 ;  /* 0x00000021b100780c */ /* 0x000fe20001f61670 */
[----:B------:R-:W2:Y:S02]  /*3b80*/  LDSM.16.M88.4 R160, [R229+0xf080] ;  /* 0x00f08000e5a0783b */ /* 0x000ea40000000200 */
[----:B------:R3:W-:Y:S01]  /*3b90*/  MUFU.EX2 R172, R152 ;  /* 0x0000009800ac7308 */ /* 0x0007e20000000800 */
[C---:B-1----:R-:W-:Y:S08]  /*3ba0*/  HMMA.16816.F32.BF16 R4, R148.reuse, R156, R4 ;  /* 0x0000009c9404723c */ /* 0x042ff00000041804 */
[C---:B------:R-:W-:Y:S04]  /*3bb0*/  HMMA.16816.F32.BF16 R8, R148.reuse, R158, R8 ;  /* 0x0000009e9408723c */ /* 0x040fe80000041808 */
[----:B---3--:R-:W-:Y:S02]  /*3bc0*/  FSEL R152, R187, -INF , !P3 ;  /* 0xff800000bb987808 */ /* 0x008fe40005800000 */
[----:B------:R-:W-:Y:S03]  /*3bd0*/  ISETP.GT.AND P3, PT, R176, 0x21, P1 ;  /* 0x00000021b000780c */ /* 0x000fe60000f64270 */
[--C-:B------:R-:W-:Y:S01]  /*3be0*/  FFMA.FTZ R152, R152, c[0x0][0x29c], -R180.reuse ;  /* 0x0000a70098987a23 */ /* 0x100fe200000108b4 */
[----:B------:R-:W-:Y:S03]  /*3bf0*/  ISETP.LT.OR P3, PT, R177, 0x22, P3 ;  /* 0x00000022b100780c */ /* 0x000fe60001f61670 */
[----:B------:R1:W-:Y:S01]  /*3c00*/  MUFU.EX2 R170, R152 ;  /* 0x0000009800aa7308 */ /* 0x0003e20000000800 */
[C---:B--2---:R-:W-:Y:S08]  /*3c10*/  HMMA.16816.F32.BF16 R12, R148.reuse, R160, R12 ;  /* 0x000000a0940c723c */ /* 0x044ff0000004180c */
[----:B------:R-:W-:Y:S01]  /*3c20*/  HMMA.16816.F32.BF16 R16, R148, R162, R16 ;  /* 0x000000a29410723c */ /* 0x000fe20000041810 */
[----:B------:R-:W-:Y:S06]  /*3c30*/  LDS R148, [R241.X4+0x20180] ;  /* 0x02018000f1947984 */ /* 0x000fec0000004800 */
[----:B------:R-:W-:Y:S02]  /*3c40*/  FSEL R151, R195, -INF , !P4 ;  /* 0xff800000c3977808 */ /* 0x000fe40006000000 */
[----:B-1----:R-:W-:Y:S02]  /*3c50*/  FSEL R152, R186, -INF , !P3 ;  /* 0xff800000ba987808 */ /* 0x002fe40005800000 */
[----:B------:R-:W-:Y:S03]  /*3c60*/  ISETP.GT.AND P3, PT, R176, 0x30, P1 ;  /* 0x00000030b000780c */ /* 0x000fe60000f64270 */
[--C-:B------:R-:W-:Y:S01]  /*3c70*/  FFMA.FTZ R156, R152, c[0x0][0x29c], -R180.reuse ;  /* 0x0000a700989c7a23 */ /* 0x100fe200000108b4 */
[----:B------:R-:W-:Y:S01]  /*3c80*/  ISETP.LT.OR P3, PT, R177, 0x31, P3 ;  /* 0x00000031b100780c */ /* 0x000fe20001f61670 */
[----:B------:R-:W1:Y:S02]  /*3c90*/  LDSM.16.M88.4 R152, [R233+0x1e080] ;  /* 0x01e08000e998783b */ /* 0x000e640000000200 */
[----:B------:R2:W-:Y:S02]  /*3ca0*/  MUFU.EX2 R169, R156 ;  /* 0x0000009c00a97308 */ /* 0x0005e40000000800 */
[----:B--2---:R-:W-:Y:S02]  /*3cb0*/  FSEL R156, R185, -INF , !P3 ;  /* 0xff800000b99c7808 */ /* 0x004fe40005800000 */
[----:B------:R-:W-:Y:S03]  /*3cc0*/  ISETP.GT.AND P3, PT, R176, 0x31, P1 ;  /* 0x00000031b000780c */ /* 0x000fe60000f64270 */
[----:B------:R-:W-:Y:S01]  /*3cd0*/  FFMA.FTZ R156, R156, c[0x0][0x29c], -R180 ;  /* 0x0000a7009c9c7a23 */ /* 0x000fe200000108b4 */
[----:B------:R-:W-:Y:S03]  /*3ce0*/  ISETP.LT.OR P3, PT, R177, 0x32, P3 ;  /* 0x00000032b100780c */ /* 0x000fe60001f61670 */
[----:B------:R2:W-:Y:S01]  /*3cf0*/  MUFU.EX2 R168, R156 ;  /* 0x0000009c00a87308 */ /* 0x0005e20000000800 */
[C---:B-1----:R-:W-:Y:S08]  /*3d00*/  HMMA.16816.F32.BF16 R4, R152.reuse, R164, R4 ;  /* 0x000000a49804723c */ /* 0x042ff00000041804 */
[C---:B------:R-:W-:Y:S04]  /*3d10*/  HMMA.16816.F32.BF16 R8, R152.reuse, R166, R8 ;  /* 0x000000a69808723c */ /* 0x040fe80000041808 */
[----:B--2---:R-:W-:Y:S02]  /*3d20*/  FSEL R156, R184, -INF , !P3 ;  /* 0xff800000b89c7808 */ /* 0x004fe40005800000 */
[----:B------:R-:W-:Y:S10]  /*3d30*/  ISETP.GT.AND P3, PT, R178, RZ, P1 ;  /* 0x000000ffb200720c */ /* 0x000ff40000f64270 */
[----:B------:R-:W-:Y:S01]  /*3d40*/  FADD.FTZ R5, R5, -R148 ;  /* 0x8000009405057221 */ /* 0x000fe20000010000 */
[----:B------:R-:W-:Y:S01]  /*3d50*/  ISETP.LT.OR P3, PT, R179, 0x1, P3 ;  /* 0x00000001b300780c */ /* 0x000fe20001f61670 */
[----:B------:R-:W-:Y:S02]  /*3d60*/  FFMA.FTZ R180, R156, c[0x0][0x29c], -R180 ;  /* 0x0000a7009cb47a23 */ /* 0x000fe400000108b4 */
[----:B------:R-:W1:Y:S01]  /*3d70*/  LDSM.16.M88.4 R156, [R228+0xf080] ;  /* 0x00f08000e49c783b */ /* 0x000e620000000200 */
[----:B------:R-:W-:Y:S01]  /*3d80*/  FSEL R160, R199, -INF , !P3 ;  /* 0xff800000c7a07808 */ /* 0x000fe20005800000 */
[--C-:B------:R-:W-:Y:S01]  /*3d90*/  FADD.FTZ R4, R4, -R148.reuse ;  /* 0x8000009404047221 */ /* 0x100fe20000010000 */
[----:B------:R-:W-:Y:S01]  /*3da0*/  ISETP.GT.AND P3, PT, R178, 0x1, P1 ;  /* 0x00000001b200780c */ /* 0x000fe20000f64270 */
[----:B------:R-:W2:Y:S01]  /*3db0*/  MUFU.EX2 R180, R180 ;  /* 0x000000b400b47308 */ /* 0x000ea20000000800 */
[--C-:B------:R-:W-:Y:S02]  /*3dc0*/  FADD.FTZ R8, R8, -R148.reuse ;  /* 0x8000009408087221 */ /* 0x100fe40000010000 */
[----:B------:R-:W-:Y:S01]  /*3dd0*/  ISETP.LT.OR P3, PT, R179, 0x2, P3 ;  /* 0x00000002b300780c */ /* 0x000fe20001f61670 */
[--C-:B------:R-:W-:Y:S02]  /*3de0*/  FFMA.FTZ R160, R160, c[0x0][0x29c], -R181.reuse ;  /* 0x0000a700a0a07a23 */ /* 0x100fe400000108b5 */
[--C-:B------:R-:W-:Y:S01]  /*3df0*/  FADD.FTZ R9, R9, -R148.reuse ;  /* 0x8000009409097221 */ /* 0x100fe20000010000 */
[----:B------:R-:W-:Y:S02]  /*3e00*/  FSEL R149, R198, -INF , !P3 ;  /* 0xff800000c6957808 */ /* 0x000fe40005800000 */
[C---:B------:R-:W-:Y:S01]  /*3e10*/  ISETP.GT.AND P3, PT, R178.reuse, 0x10, P1 ;  /* 0x00000010b200780c */ /* 0x040fe20000f64270 */
[----:B------:R-:W-:Y:S02]  /*3e20*/  MUFU.EX2 R163, R160 ;  /* 0x000000a000a37308 */ /* 0x000fe40000000800 */
[--C-:B------:R-:W-:Y:S01]  /*3e30*/  FFMA.FTZ R149, R149, c[0x0][0x29c], -R181.reuse ;  /* 0x0000a70095957a23 */ /* 0x100fe200000108b5 */
[----:B------:R-:W-:Y:S07]  /*3e40*/  ISETP.LT.OR P3, PT, R179, 0x11, P3 ;  /* 0x00000011b300780c */ /* 0x000fee0001f61670 */
[----:B------:R3:W2:Y:S01]  /*3e50*/  MUFU.EX2 R162, R149 ;  /* 0x0000009500a27308 */ /* 0x0006a20000000800 */
[C---:B-1----:R-:W-:Y:S08]  /*3e60*/  HMMA.16816.F32.BF16 R12, R152.reuse, R156, R12 ;  /* 0x0000009c980c723c */ /* 0x042ff0000004180c */
[----:B------:R-:W-:Y:S04]  /*3e70*/  HMMA.16816.F32.BF16 R16, R152, R158, R16 ;  /* 0x0000009e9810723c */ /* 0x000fe80000041810 */
[----:B---3--:R-:W-:Y:S02]  /*3e80*/  FSEL R149, R197, -INF , !P3 ;  /* 0xff800000c5957808 */ /* 0x008fe40005800000 */
[----:B------:R-:W-:Y:S01]  /*3e90*/  ISETP.GT.AND P3, PT, R178, 0x11, P1 ;  /* 0x00000011b200780c */ /* 0x000fe20000f64270 */
[--C-:B------:R-:W-:Y:S01]  /*3ea0*/  FFMA.FTZ R152, R151, c[0x0][0x29c], -R181.reuse ;  /* 0x0000a70097987a23 */ /* 0x100fe200000108b5 */
[C---:B------:R-:W-:Y:S01]  /*3eb0*/  F2FP.BF16.PACK_AB R151, R182.reuse, R183 ;  /* 0x000000b7b697723e */ /* 0x040fe200000010ff */
[--C-:B------:R-:W-:Y:S01]  /*3ec0*/  FFMA.FTZ R149, R149, c[0x0][0x29c], -R181.reuse ;  /* 0x0000a70095957a23 */ /* 0x100fe200000108b5 */
[----:B------:R-:W-:Y:S01]  /*3ed0*/  ISETP.LT.OR P3, PT, R179, 0x12, P3 ;  /* 0x00000012b300780c */ /* 0x000fe20001f61670 */
[----:B------:R1:W-:Y:S01]  /*3ee0*/  MUFU.EX2 R158, R152 ;  /* 0x00000098009e7308 */ /* 0x0003e20000000800 */
[----:B------:R-:W-:Y:S02]  /*3ef0*/  FMUL.FTZ R154, R182, R5 ;  /* 0x00000005b69a7220 */ /* 0x000fe40000410000 */
[----:B------:R-:W-:Y:S02]  /*3f00*/  FFMA.FTZ R5, -R189, R189, 1 ;  /* 0x3f800000bd057423 */ /* 0x000fe400000101bd */
[----:B----4-:R-:W-:Y:S02]  /*3f10*/  FMUL.FTZ R153, R173, R8 ;  /* 0x00000008ad997220 */ /* 0x010fe40000410000 */
[----:B------:R-:W-:Y:S02]  /*3f20*/  FMUL.FTZ R154, R154, R5 ;  /* 0x000000059a9a7220 */ /* 0x000fe40000410000 */
[----:B------:R-:W-:Y:S01]  /*3f30*/  FFMA.FTZ R8, -R191, R191, 1 ;  /* 0x3f800000bf087423 */ /* 0x000fe200000101bf */
[----:B------:R3:W-:Y:S01]  /*3f40*/  MUFU.EX2 R161, R149 ;  /* 0x0000009500a17308 */ /* 0x0007e20000000800 */
[----:B------:R-:W-:Y:S02]  /*3f50*/  FFMA.FTZ R5, -R188, R188, 1 ;  /* 0x3f800000bc057423 */ /* 0x000fe400000101bc */
[--C-:B------:R-:W-:Y:S02]  /*3f60*/  FADD.FTZ R16, R16, -R148.reuse ;  /* 0x8000009410107221 */ /* 0x100fe40000010000 */
[--C-:B------:R-:W-:Y:S02]  /*3f70*/  FADD.FTZ R17, R17, -R148.reuse ;  /* 0x8000009411117221 */ /* 0x100fe40000010000 */
[----:B------:R-:W-:Y:S02]  /*3f80*/  FMUL.FTZ R155, R183, R4 ;  /* 0x00000004b79b7220 */ /* 0x000fe40000410000 */
[----:B------:R-:W-:Y:S02]  /*3f90*/  FFMA.FTZ R4, -R190, R190, 1 ;  /* 0x3f800000be047423 */ /* 0x000fe400000101be */
[----:B------:R-:W-:Y:S02]  /*3fa0*/  FMUL.FTZ R153, R153, R8 ;  /* 0x0000000899997220 */ /* 0x000fe40000410000 */
[----:B--2---:R-:W-:Y:S02]  /*3fb0*/  FMUL.FTZ R17, R180, R17 ;  /* 0x00000011b4117220 */ /* 0x004fe40000410000 */
[----:B-1----:R-:W-:Y:S01]  /*3fc0*/  FMUL.FTZ R152, R172, R9 ;  /* 0x00000009ac987220 */ /* 0x002fe20000410000 */
[----:B------:R-:W-:Y:S01]  /*3fd0*/  F2FP.BF16.PACK_AB R9, R169, R170 ;  /* 0x000000aaa909723e */ /* 0x000fe200000010ff */
[----:B------:R-:W-:Y:S02]  /*3fe0*/  FFMA.FTZ R8, -R185, R185, 1 ;  /* 0x3f800000b9087423 */ /* 0x000fe400000101b9 */
[----:B------:R-:W-:Y:S02]  /*3ff0*/  FMUL.FTZ R152, R152, R5 ;  /* 0x0000000598987220 */ /* 0x000fe40000410000 */
[----:B------:R-:W-:Y:S02]  /*4000*/  FFMA.FTZ R5, -R184, R184, 1 ;  /* 0x3f800000b8057423 */ /* 0x000fe400000101b8 */
[--C-:B------:R-:W-:Y:S01]  /*4010*/  FADD.FTZ R12, R12, -R148.reuse ;  /* 0x800000940c0c7221 */ /* 0x100fe20000010000 */
[----:B---3--:R-:W-:Y:S01]  /*4020*/  FSEL R149, R196, -INF , !P3 ;  /* 0xff800000c4957808 */ /* 0x008fe20005800000 */
[----:B------:R-:W-:Y:S01]  /*4030*/  FADD.FTZ R13, R13, -R148 ;  /* 0x800000940d0d7221 */ /* 0x000fe20000010000 */
[----:B------:R-:W-:Y:S01]  /*4040*/  ISETP.GT.AND P3, PT, R178, 0x30, P1 ;  /* 0x00000030b200780c */ /* 0x000fe20000f64270 */
[----:B------:R-:W-:Y:S01]  /*4050*/  FMUL.FTZ R148, R168, R16 ;  /* 0x00000010a8947220 */ /* 0x000fe20000410000 */
[----:B------:R-:W-:Y:S01]  /*4060*/  ISETP.GT.AND P1, PT, R178, 0x31, P1 ;  /* 0x00000031b200780c */ /* 0x000fe20000f24270 */
[--C-:B------:R-:W-:Y:S01]  /*4070*/  FFMA.FTZ R149, R149, c[0x0][0x29c], -R181.reuse ;  /* 0x0000a70095957a23 */ /* 0x100fe200000108b5 */
[----:B------:R-:W-:Y:S01]  /*4080*/  ISETP.LT.OR P3, PT, R179, 0x31, P3 ;  /* 0x00000031b300780c */ /* 0x000fe20001f61670 */
[----:B------:R-:W-:Y:S01]  /*4090*/  FMUL.FTZ R155, R155, R4 ;  /* 0x000000049b9b7220 */ /* 0x000fe20000410000 */
[----:B------:R-:W-:Y:S01]  /*40a0*/  ISETP.LT.OR P1, PT, R179, 0x32, P1 ;  /* 0x00000032b300780c */ /* 0x000fe20000f21670 */
[----:B------:R1:W-:Y:S01]  /*40b0*/  MUFU.EX2 R160, R149 ;  /* 0x0000009500a07308 */ /* 0x0003e20000000800 */
[----:B------:R-:W2:Y:S01]  /*40c0*/  LDS R4, [R241.X4+0x201a0] ;  /* 0x0201a000f1047984 */ /* 0x000ea20000004800 */
[----:B------:R-:W-:Y:S02]  /*40d0*/  FMUL.FTZ R8, R148, R8 ;  /* 0x0000000894087220 */ /* 0x000fe40000410000 */
[----:B------:R-:W-:Y:S01]  /*40e0*/  FMUL.FTZ R148, R17, R5 ;  /* 0x0000000511947220 */ /* 0x000fe20000410000 */
[----:B------:R-:W-:Y:S01]  /*40f0*/  F2FP.BF16.PACK_AB R5, R162, R163 ;  /* 0x000000a3a205723e */ /* 0x000fe200000010ff */
[----:B------:R-:W-:Y:S01]  /*4100*/  FMUL.FTZ R156, R169, R13 ;  /* 0x0000000da99c7220 */ /* 0x000fe20000410000 */
[----:B------:R-:W-:Y:S01]  /*4110*/  STS [R244+0x20280], R151 ;  /* 0x02028097f4007388 */ /* 0x000fe20000000800 */
[----:B------:R-:W-:Y:S01]  /*4120*/  FFMA.FTZ R16, -R187, R187, 1 ;  /* 0x3f800000bb107423 */ /* 0x000fe200000101bb */
[----:B------:R-:W-:Y:S02]  /*4130*/  F2FP.BF16.PACK_AB R148, R148, R8 ;  /* 0x000000089494723e */ /* 0x000fe400000010ff */
[----:B------:R-:W-:Y:S02]  /*4140*/  F2FP.BF16.PACK_AB R13, R180, R168 ;  /* 0x000000a8b40d723e */ /* 0x000fe400000010ff */
[----:B------:R3:W-:Y:S01]  /*4150*/  STS [R244+0x20680], R5 ;  /* 0x02068005f4007388 */ /* 0x0007e20000000800 */
[----:B------:R-:W-:Y:S02]  /*4160*/  F2FP.BF16.PACK_AB R17, R152, R153 ;  /* 0x000000999811723e */ /* 0x000fe400000010ff */
[----:B-1----:R-:W-:Y:S05]  /*4170*/  FSEL R149, R194, -INF , !P5 ;  /* 0xff800000c2957808 */ /* 0x002fea0006800000 */
[--C-:B------:R-:W-:Y:S01]  /*4180*/  FFMA.FTZ R150, R149, c[0x0][0x29c], -R181.reuse ;  /* 0x0000a70095967a23 */ /* 0x100fe200000108b5 */
[----:B------:R-:W-:Y:S03]  /*4190*/  FSEL R149, R193, -INF , !P3 ;  /* 0xff800000c1957808 */ /* 0x000fe60005800000 */
[----:B------:R1:W4:Y:S02]  /*41a0*/  MUFU.EX2 R159, R150 ;  /* 0x00000096009f7308 */ /* 0x0003240000000800 */
[--C-:B------:R-:W-:Y:S02]  /*41b0*/  FFMA.FTZ R149, R149, c[0x0][0x29c], -R181.reuse ;  /* 0x0000a70095957a23 */ /* 0x100fe400000108b5 */
[--C-:B--2---:R-:W-:Y:S06]  /*41c0*/  FADD.FTZ R6, R6, -R4.reuse ;  /* 0x8000000406067221 */ /* 0x104fec0000010000 */
[----:B------:R2:W2:Y:S01]  /*41d0*/  MUFU.EX2 R157, R149 ;  /* 0x00000095009d7308 */ /* 0x0004a20000000800 */
[--C-:B------:R-:W-:Y:S02]  /*41e0*/  FADD.FTZ R7, R7, -R4.reuse ;  /* 0x8000000407077221 */ /* 0x100fe40000010000 */
[--C-:B------:R-:W-:Y:S02]  /*41f0*/  FADD.FTZ R11, R11, -R4.reuse ;  /* 0x800000040b0b7221 */ /* 0x100fe40000010000 */
[--C-:B------:R-:W-:Y:S02]  /*4200*/  FADD.FTZ R14, R14, -R4.reuse ;  /* 0x800000040e0e7221 */ /* 0x100fe40000010000 */
[--C-:B------:R-:W-:Y:S02]  /*4210*/  FADD.FTZ R15, R15, -R4.reuse ;  /* 0x800000040f0f7221 */ /* 0x100fe40000010000 */
[--C-:B------:R-:W-:Y:S02]  /*4220*/  FADD.FTZ R10, R10, -R4.reuse ;  /* 0x800000040a0a7221 */ /* 0x100fe40000010000 */
[--C-:B------:R-:W-:Y:S02]  /*4230*/  FADD.FTZ R18, R18, -R4.reuse ;  /* 0x8000000412127221 */ /* 0x100fe40000010000 */
[----:B------:R-:W-:Y:S01]  /*4240*/  FADD.FTZ R19, R19, -R4 ;  /* 0x8000000413137221 */ /* 0x000fe20000010000 */
[----:B-1----:R-:W-:Y:S01]  /*4250*/  FSEL R150, R192, -INF , !P1 ;  /* 0xff800000c0967808 */ /* 0x002fe20004800000 */
[----:B------:R-:W-:Y:S01]  /*4260*/  FFMA.FTZ R4, -R196, R196, 1 ;  /* 0x3f800000c4047423 */ /* 0x000fe200000101c4 */
[----:B----4-:R-:W-:Y:S02]  /*4270*/  F2FP.BF16.PACK_AB R8, R158, R159 ;  /* 0x0000009f9e08723e */ /* 0x010fe400000010ff */
[----:B------:R-:W-:Y:S01]  /*4280*/  PLOP3.LUT P1, PT, PT, PT, UP0, 0x80, 0x0 ;  /* 0x000000000000781c */ /* 0x000fe20003f2f008 */
[----:B------:R-:W-:Y:S01]  /*4290*/  FFMA.FTZ R181, R150, c[0x0][0x29c], -R181 ;  /* 0x0000a70096b57a23 */ /* 0x000fe200000108b5 */
[----:B------:R-:W-:Y:S01]  /*42a0*/  F2FP.BF16.PACK_AB R150, R172, R173 ;  /* 0x000000adac96723e */ /* 0x000fe200000010ff */
[----:B--2---:R-:W-:Y:S04]  /*42b0*/  FMUL.FTZ R149, R170, R12 ;  /* 0x0000000caa957220 */ /* 0x004fe80000410000 */
[----:B------:R-:W3:Y:S01]  /*42c0*/  MUFU.EX2 R181, R181 ;  /* 0x000000b500b57308 */ /* 0x000ee20000000800 */
[----:B------:R-:W-:Y:S01]  /*42d0*/  FFMA.FTZ R12, -R186, R186, 1 ;  /* 0x3f800000ba0c7423 */ /* 0x000fe200000101ba */
[----:B------:R-:W-:Y:S01]  /*42e0*/  STS [R247+0x20280], R150 ;  /* 0x02028096f7007388 */ /* 0x000fe20000000800 */
[----:B------:R-:W-:Y:S01]  /*42f0*/  FMUL.FTZ R149, R149, R16 ;  /* 0x0000001095957220 */ /* 0x000fe20000410000 */
[----:B------:R-:W-:Y:S01]  /*4300*/  F2FP.BF16.PACK_AB R16, R154, R155 ;  /* 0x0000009b9a10723e */ /* 0x000fe200000010ff */
[----:B------:R-:W-:Y:S02]  /*4310*/  FMUL.FTZ R12, R156, R12 ;  /* 0x0000000c9c0c7220 */ /* 0x000fe40000410000 */
[----:B------:R-:W-:Y:S03]  /*4320*/  FMUL.FTZ R18, R157, R18 ;  /* 0x000000129d127220 */ /* 0x000fe60000410000 */
[----:B------:R-:W-:Y:S02]  /*4330*/  F2FP.BF16.PACK_AB R149, R12, R149 ;  /* 0x000000950c95723e */ /* 0x000fe400000010ff */
[C---:B------:R-:W-:Y:S05]  /*4340*/  F2FP.BF16.PACK_AB R12, R160.reuse, R161 ;  /* 0x000000a1a00c723e */ /* 0x040fea00000010ff */
[----:B------:R1:W-:Y:S06]  /*4350*/  STS [R247+0x20680], R12 ;  /* 0x0206800cf7007388 */ /* 0x0003ec0000000800 */
[----:B------:R2:W-:Y:S01]  /*4360*/  STS [R245], R9 ;  /* 0x00000009f5007388 */ /* 0x0005e20000000800 */
[C---:B---3--:R-:W-:Y:S01]  /*4370*/  F2FP.BF16.PACK_AB R5, R181.reuse, R157 ;  /* 0x0000009db505723e */ /* 0x048fe200000010ff */
[----:B------:R-:W-:Y:S04]  /*4380*/  FMUL.FTZ R19, R181, R19 ;  /* 0x00000013b5137220 */ /* 0x000fe80000410000 */
[----:B------:R3:W-:Y:S06]  /*4390*/  STS [R245+0x400], R8 ;  /* 0x00040008f5007388 */ /* 0x0007ec0000000800 */
[----:B------:R4:W-:Y:S06]  /*43a0*/  STS [R246+0x400], R5 ;  /* 0x00040005f6007388 */ /* 0x0009ec0000000800 */
[----:B------:R4:W-:Y:S01]  /*43b0*/  STS [R246], R13 ;  /* 0x0000000df6007388 */ /* 0x0009e20000000800 */
[----:B-1----:R-:W-:Y:S05]  /*43c0*/  FMUL.FTZ R12, R160, R11 ;  /* 0x0000000ba00c7220 */ /* 0x002fea0000410000 */
[----:B------:R-:W-:Y:S01]  /*43d0*/  BAR.SYNC.DEFER_BLOCKING 0x0 ;  /* 0x0000000000007b1d */ /* 0x000fe20000010000 */
[----:B--2---:R-:W-:Y:S02]  /*43e0*/  FMUL.FTZ R9, R163, R6 ;  /* 0x00000006a3097220 */ /* 0x004fe40000410000 */
[----:B------:R-:W-:Y:S02]  /*43f0*/  FFMA.FTZ R6, -R199, R199, 1 ;  /* 0x3f800000c7067423 */ /* 0x000fe400000101c7 */
[----:B---3--:R-:W-:Y:S02]  /*4400*/  FMUL.FTZ R8, R162, R7 ;  /* 0x00000007a2087220 */ /* 0x008fe40000410000 */
[----:B------:R-:W-:Y:S02]  /*4410*/  FMUL.FTZ R7, R9, R6 ;  /* 0x0000000609077220 */ /* 0x000fe40000410000 */
[----:B------:R-:W-:Y:S02]  /*4420*/  FMUL.FTZ R9, R158, R15 ;  /* 0x0000000f9e097220 */ /* 0x000fe40000410000 */
[----:B----4-:R-:W-:Y:S04]  /*4430*/  FFMA.FTZ R5, -R198, R198, 1 ;  /* 0x3f800000c6057423 */ /* 0x010fe800000101c6 */
[----:B------:R-:W-:Y:S02]  /*4440*/  FMUL.FTZ R6, R8, R5 ;  /* 0x0000000508067220 */ /* 0x000fe40000410000 */
[----:B------:R-:W-:Y:S02]  /*4450*/  FMUL.FTZ R8, R12, R4 ;  /* 0x000000040c087220 */ /* 0x000fe40000410000 */
[----:B------:R-:W-:Y:S01]  /*4460*/  FMUL.FTZ R13, R161, R10 ;  /* 0x0000000aa10d7220 */ /* 0x000fe20000410000 */
[----:B------:R-:W-:Y:S01]  /*4470*/  F2FP.BF16.PACK_AB R4, R6, R7 ;  /* 0x000000070604723e */ /* 0x000fe200000010ff */
[----:B------:R-:W-:Y:S01]  /*4480*/  FFMA.FTZ R5, -R197, R197, 1 ;  /* 0x3f800000c5057423 */ /* 0x000fe200000101c5 */
[----:B------:R-:W-:Y:S01]  /*4490*/  STS [R244+0x22280], R16 ;  /* 0x02228010f4007388 */ /* 0x000fe20000000800 */
[----:B------:R-:W-:Y:S02]  /*44a0*/  FFMA.FTZ R6, -R195, R195, 1 ;  /* 0x3f800000c3067423 */ /* 0x000fe400000101c3 */
[----:B------:R-:W-:Y:S02]  /*44b0*/  FMUL.FTZ R11, R13, R5 ;  /* 0x000000050d0b7220 */ /* 0x000fe40000410000 */
[----:B------:R-:W-:Y:S01]  /*44c0*/  FMUL.FTZ R10, R159, R14 ;  /* 0x0000000e9f0a7220 */ /* 0x000fe20000410000 */
[----:B------:R1:W-:Y:S01]  /*44d0*/  STS [R244+0x22680], R4 ;  /* 0x02268004f4007388 */ /* 0x0003e20000000800 */
[----:B------:R-:W-:Y:S02]  /*44e0*/  FFMA.FTZ R5, -R194, R194, 1 ;  /* 0x3f800000c2057423 */ /* 0x000fe400000101c2 */
[----:B------:R-:W-:Y:S01]  /*44f0*/  FMUL.FTZ R9, R9, R6 ;  /* 0x0000000609097220 */ /* 0x000fe20000410000 */
[----:B------:R-:W-:Y:S01]  /*4500*/  F2FP.BF16.PACK_AB R6, R8, R11 ;  /* 0x0000000b0806723e */ /* 0x000fe200000010ff */
[----:B------:R-:W-:Y:S01]  /*4510*/  FMUL.FTZ R10, R10, R5 ;  /* 0x000000050a0a7220 */ /* 0x000fe20000410000 */
[----:B------:R-:W-:Y:S01]  /*4520*/  STS [R247+0x22280], R17 ;  /* 0x02228011f7007388 */ /* 0x000fe20000000800 */
[----:B------:R-:W-:Y:S02]  /*4530*/  FFMA.FTZ R7, -R193, R193, 1 ;  /* 0x3f800000c1077423 */ /* 0x000fe400000101c1 */
[----:B------:R-:W-:Y:S02]  /*4540*/  FFMA.FTZ R5, -R192, R192, 1 ;  /* 0x3f800000c0057423 */ /* 0x000fe400000101c0 */
[----:B------:R-:W-:Y:S01]  /*4550*/  FMUL.FTZ R8, R18, R7 ;  /* 0x0000000712087220 */ /* 0x000fe20000410000 */
[----:B------:R-:W-:Y:S01]  /*4560*/  STS [R247+0x22680], R6 ;  /* 0x02268006f7007388 */ /* 0x000fe20000000800 */
[----:B------:R-:W-:Y:S01]  /*4570*/  FMUL.FTZ R7, R19, R5 ;  /* 0x0000000513077220 */ /* 0x000fe20000410000 */
[----:B------:R-:W-:Y:S04]  /*4580*/  F2FP.BF16.PACK_AB R5, R9, R10 ;  /* 0x0000000a0905723e */ /* 0x000fe800000010ff */
[----:B------:R-:W-:Y:S06]  /*4590*/  STS [R245+0x2000], R149 ;  /* 0x00200095f5007388 */ /* 0x000fec0000000800 */
[----:B------:R-:W-:Y:S01]  /*45a0*/  STS [R245+0x2400], R5 ;  /* 0x00240005f5007388 */ /* 0x000fe20000000800 */
[----:B-1----:R-:W-:Y:S05]  /*45b0*/  F2FP.BF16.PACK_AB R4, R7, R8 ;  /* 0x000000080704723e */ /* 0x002fea00000010ff */
[----:B------:R-:W-:Y:S06]  /*45c0*/  STS [R246+0x2000], R148 ;  /* 0x00200094f6007388 */ /* 0x000fec0000000800 */
[----:B------:R-:W-:Y:S06]  /*45d0*/  STS [R246+0x2400], R4 ;  /* 0x00240004f6007388 */ /* 0x000fec0000000800 */
[----:B------:R-:W-:Y:S06]  /*45e0*/  LDSM.16.MT88.4 R4, [R235+0x20280] ;  /* 0x02028000eb04783b */ /* 0x000fec0000004200 */
[----:B------:R-:W1:Y:S06]  /*45f0*/  LDSM.16.MT88.4 R8, [R0+0x18080] ;  /* 0x018080000008783b */ /* 0x000e6c0000004200 */
[----:B------:R-:W2:Y:S06]  /*4600*/  LDSM.16.MT88.4 R12, [R232+0x20280] ;  /* 0x02028000e80c783b */ /* 0x000eac0000004200 */
[----:B------:R-:W3:Y:S06]  /*4610*/  LDSM.16.MT88.4 R16, [R0+0x1a080] ;  /* 0x01a080000010783b */ /* 0x000eec0000004200 */
[----:B------:R-:W4:Y:S06]  /*4620*/  LDSM.16.MT88.4 R148, [R0+0x1c080] ;  /* 0x01c080000094783b */ /* 0x000f2c0000004200 */
[----:B------:R-:W3:Y:S06]  /*4630*/  LDSM.16.MT88.4 R152, [R0+0x1e080] ;  /* 0x01e080000098783b */ /* 0x000eec0000004200 */
[----:B------:R-:W-:Y:S06]  /*4640*/  LDSM.16.MT88.4 R156, [R235+0x20a80] ;  /* 0x020a8000eb9c783b */ /* 0x000fec0000004200 */
[----:B------:R-:W4:Y:S01]  /*4650*/  LDSM.16.MT88.4 R160, [R0+0x18880] ;  /* 0x0188800000a0783b */ /* 0x000f220000004200 */
[-C--:B-1----:R-:W-:Y:S05]  /*4660*/  HMMA.16816.F32.BF16 R20, R4, R8.reuse, R20 ;  /* 0x000000080414723c */ /* 0x082fea0000041814 */
[----:B------:R-:W1:Y:S03]  /*4670*/  LDSM.16.MT88.4 R164, [R232+0x20a80] ;  /* 0x020a8000e8a4783b */ /* 0x000e660000004200 */
[C---:B--2---:R-:W-:Y:S03]  /*4680*/  HMMA.16816.F32.BF16 R24, R12.reuse, R8, R24 ;  /* 0x000000080c18723c */ /* 0x044fe60000041818 */
[----:B------:R-:W2:Y:S06]  /*4690*/  LDSM.16.MT88.4 R168, [R0+0x1a880] ;  /* 0x01a8800000a8783b */ /* 0x000eac0000004200 */
[----:B------:R-:W-:Y:S01]  /*46a0*/  LDSM.16.MT88.4 R172, [R0+0x19880] ;  /* 0x0198800000ac783b */ /* 0x000fe20000004200 */
[-C--:B------:R-:W-:Y:S05]  /*46b0*/  HMMA.16816.F32.BF16 R28, R12, R10.reuse, R28 ;  /* 0x0000000a0c1c723c */ /* 0x080fea000004181c */
[----:B------:R-:W-:Y:S03]  /*46c0*/  LDSM.16.MT88.4 R176, [R232+0x21a80] ;  /* 0x021a8000e8b0783b */ /* 0x000fe60000004200 */
[C---:B------:R-:W-:Y:S03]  /*46d0*/  HMMA.16816.F32.BF16 R32, R4.reuse, R10, R32 ;  /* 0x0000000a0420723c */ /* 0x040fe60000041820 */
[----:B------:R-:W1:Y:S05]  /*46e0*/  LDSM.16.MT88.4 R8, [R0+0x1c880] ;  /* 0x01c880000008783b */ /* 0x000e6a0000004200 */
        /* <DEDUP_REMOVED lines=15> */
[----:B------:R-:W4:Y:S06]  /*47e0*/  LDSM.16.MT88.4 R4, [R235+0x21280] ;  /* 0x02128000eb04783b */ /* 0x000f2c0000004200 */
[----:B------:R-:W3:Y:S01]  /*47f0*/  LDSM.16.MT88.4 R152, [R0+0x1b080] ;  /* 0x01b080000098783b */ /* 0x000ee20000004200 */
[-C--:B------:R-:W-:Y:S08]  /*4800*/  HMMA.16816.F32.BF16 R20, R156, R160.reuse, R20 ;  /* 0x000000a09c14723c */ /* 0x080ff00000041814 */
[C---:B-1----:R-:W-:Y:S08]  /*4810*/  HMMA.16816.F32.BF16 R24, R164.reuse, R160, R24 ;  /* 0x000000a0a418723c */ /* 0x042ff00000041818 */
        /* <DEDUP_REMOVED lines=8> */
[-C--:B------:R-:W-:Y:S08]  /*48a0*/  HMMA.16816.F32.BF16 R52, R156, R8.reuse, R52 ;  /* 0x000000089c34723c */ /* 0x080ff00000041834 */
[C---:B------:R-:W-:Y:S08]  /*48b0*/  HMMA.16816.F32.BF16 R56, R164.reuse, R8, R56 ;  /* 0x00000008a438723c */ /* 0x040ff00000041838 */
[-C--:B------:R-:W-:Y:S08]  /*48c0*/  HMMA.16816.F32.BF16 R60, R164, R10.reuse, R60 ;  /* 0x0000000aa43c723c */ /* 0x080ff0000004183c */
[C---:B------:R-:W-:Y:S01]  /*48d0*/  HMMA.16816.F32.BF16 R64, R156.reuse, R10, R64 ;  /* 0x0000000a9c40723c */ /* 0x040fe20000041840 */
[----:B------:R-:W1:Y:S07]  /*48e0*/  LDSM.16.MT88.4 R8, [R235+0x21a80] ;  /* 0x021a8000eb08783b */ /* 0x000e6e0000004200 */
        /* <DEDUP_REMOVED lines=10> */
[----:B------:R-:W4:Y:S06]  /*4990*/  LDSM.16.MT88.4 R16, [R0+0x1f880] ;  /* 0x01f880000010783b */ /* 0x000f2c0000004200 */
[----:B------:R-:W-:Y:S01]  /*49a0*/  BAR.SYNC.DEFER_BLOCKING 0x0 ;  /* 0x0000000000007b1d */ /* 0x000fe20000010000 */
[-C--:B------:R-:W-:Y:S08]  /*49b0*/  HMMA.16816.F32.BF16 R36, R4, R152.reuse, R36 ;  /* 0x000000980424723c */ /* 0x080ff00000041824 */
[C---:B------:R-:W-:Y:S08]  /*49c0*/  HMMA.16816.F32.BF16 R40, R148.reuse, R152, R40 ;  /* 0x000000989428723c */ /* 0x040ff00000041828 */
[-C--:B------:R-:W-:Y:S08]  /*49d0*/  HMMA.16816.F32.BF16 R44, R148, R154.reuse, R44 ;  /* 0x0000009a942c723c */ /* 0x080ff0000004182c */
[C---:B------:R-:W-:Y:S08]  /*49e0*/  HMMA.16816.F32.BF16 R48, R4.reuse, R154, R48 ;  /* 0x0000009a0430723c */ /* 0x040ff00000041830 */
[-C--:B-1----:R-:W-:Y:S08]  /*49f0*/  HMMA.16816.F32.BF16 R52, R4, R160.reuse, R52 ;  /* 0x000000a00434723c */ /* 0x082ff00000041834 */
[C---:B------:R-:W-:Y:S08]  /*4a00*/  HMMA.16816.F32.BF16 R56, R148.reuse, R160, R56 ;  /* 0x000000a09438723c */ /* 0x040ff00000041838 */
[-C--:B------:R-:W-:Y:S08]  /*4a10*/  HMMA.16816.F32.BF16 R60, R148, R162.reuse, R60 ;  /* 0x000000a2943c723c */ /* 0x080ff0000004183c */
[C---:B------:R-:W-:Y:S08]  /*4a20*/  HMMA.16816.F32.BF16 R64, R4.reuse, R162, R64 ;  /* 0x000000a20440723c */ /* 0x040ff00000041840 */
[-C--:B--2---:R-:W-:Y:S08]  /*4a30*/  HMMA.16816.F32.BF16 R68, R4, R168.reuse, R68 ;  /* 0x000000a80444723c */ /* 0x084ff00000041844 */
[C---:B------:R-:W-:Y:S08]  /*4a40*/  HMMA.16816.F32.BF16 R72, R148.reuse, R168, R72 ;  /* 0x000000a89448723c */ /* 0x040ff00000041848 */
[-C--:B------:R-:W-:Y:S01]  /*4a50*/  HMMA.16816.F32.BF16 R76, R148, R170.reuse, R76 ;  /* 0x000000aa944c723c */ /* 0x080fe2000004184c */
[----:B------:R1:W2:Y:S06]  /*4a60*/  LDSM.16.MT88.4 R152, [R232+0x22280] ;  /* 0x02228000e898783b */ /* 0x0002ac0000004200 */
[----:B------:R1:W1:Y:S01]  /*4a70*/  LDSM.16.MT88.4 R148, [R0+0x10080] ;  /* 0x010080000094783b */ /* 0x0002620000004200 */
[----:B------:R-:W-:Y:S05]  /*4a80*/  HMMA.16816.F32.BF16 R80, R4, R170, R80 ;  /* 0x000000aa0450723c */ /* 0x000fea0000041850 */
[----:B------:R1:W1:Y:S03]  /*4a90*/  LDSM.16.MT88.4 R4, [R235+0x22280] ;  /* 0x02228000eb04783b */ /* 0x0002660000004200 */
[-C--:B------:R-:W-:Y:S03]  /*4aa0*/  HMMA.16816.F32.BF16 R20, R8, R172.reuse, R20 ;  /* 0x000000ac0814723c */ /* 0x080fe60000041814 */
[----:B------:R1:W1:Y:S05]  /*4ab0*/  LDSM.16.MT88.4 R156, [R0+0x12080] ;  /* 0x01208000009c783b */ /* 0x00026a0000004200 */
[C---:B------:R-:W-:Y:S01]  /*4ac0*/  HMMA.16816.F32.BF16 R24, R176.reuse, R172, R24 ;  /* 0x000000acb018723c */ /* 0x040fe20000041818 */
[----:B------:R1:W1:Y:S06]  /*4ad0*/  LDSM.16.MT88.4 R160, [R0+0x14080] ;  /* 0x0140800000a0783b */ /* 0x00026c0000004200 */
[----:B------:R1:W1:Y:S01]  /*4ae0*/  LDSM.16.MT88.4 R168, [R0+0x16080] ;  /* 0x0160800000a8783b */ /* 0x0002620000004200 */
[-C--:B------:R-:W-:Y:S05]  /*4af0*/  HMMA.16816.F32.BF16 R28, R176, R174.reuse, R28 ;  /* 0x000000aeb01c723c */ /* 0x080fea000004181c */
[----:B------:R1:W1:Y:S03]  /*4b00*/  LDSM.16.MT88.4 R184, [R232+0x22a80] ;  /* 0x022a8000e8b8783b */ /* 0x0002660000004200 */
[C---:B------:R-:W-:Y:S03]  /*4b10*/  HMMA.16816.F32.BF16 R32, R8.reuse, R174, R32 ;  /* 0x000000ae0820723c */ /* 0x040fe60000041820 */
[----:B------:R1:W1:Y:S05]  /*4b20*/  LDSM.16.MT88.4 R172, [R235+0x22a80] ;  /* 0x022a8000ebac783b */ /* 0x00026a0000004200 */
[-C--:B---3--:R-:W-:Y:S01]  /*4b30*/  HMMA.16816.F32.BF16 R36, R8, R164.reuse, R36 ;  /* 0x000000a40824723c */ /* 0x088fe20000041824 */
[----:B------:R3:W1:Y:S06]  /*4b40*/  LDSM.16.MT88.4 R180, [R0+0x10880] ;  /* 0x0108800000b4783b */ /* 0x00066c0000004200 */
[----:B------:R3:W1:Y:S01]  /*4b50*/  LDSM.16.MT88.4 R188, [R0+0x12880] ;  /* 0x0128800000bc783b */ /* 0x0006620000004200 */
[C---:B------:R-:W-:Y:S05]  /*4b60*/  HMMA.16816.F32.BF16 R40, R176.reuse, R164, R40 ;  /* 0x000000a4b028723c */ /* 0x040fea0000041828 */
[----:B------:R3:W1:Y:S03]  /*4b70*/  LDSM.16.MT88.4 R192, [R0+0x14880] ;  /* 0x0148800000c0783b */ /* 0x0006660000004200 */
[-C--:B------:R-:W-:Y:S03]  /*4b80*/  HMMA.16816.F32.BF16 R44, R176, R166.reuse, R44 ;  /* 0x000000a6b02c723c */ /* 0x080fe6000004182c */
[----:B------:R3:W1:Y:S05]  /*4b90*/  LDSM.16.MT88.4 R196, [R0+0x16880] ;  /* 0x0168800000c4783b */ /* 0x00066a0000004200 */
[C---:B------:R-:W-:Y:S08]  /*4ba0*/  HMMA.16816.F32.BF16 R48, R8.reuse, R166, R48 ;  /* 0x000000a60830723c */ /* 0x040ff00000041830 */
        /* <DEDUP_REMOVED lines=11> */
[----:B------:R-:W-:Y:S01]  /*4c60*/  USHF.L.U32 UR17, UR14, 0x6, URZ ;  /* 0x000000060e117899 */ /* 0x000fe2000800063f */
[----:B-----5:R-:W-:Y:S01]  /*4c70*/  IMAD.MOV.U32 R8, RZ, RZ, R224 ;  /* 0x000000ffff087224 */ /* 0x020fe200078e00e0 */
[----:B------:R-:W-:Y:S01]  /*4c80*/  USHF.R.S32.HI UR12, URZ, 0x1f, UR14 ;  /* 0x0000001f3f0c7899 */ /* 0x000fe2000801140e */
[----:B------:R-:W3:Y:S01]  /*4c90*/  LDL R200, [R1+0x24] ;  /* 0x0000240001c87983 */ /* 0x000ee20000100800 */
[----:B------:R-:W-:Y:S01]  /*4ca0*/  IMAD.MOV.U32 R9, RZ, RZ, R225 ;  /* 0x000000ffff097224 */ /* 0x000fe200078e00e1 */
[----:B------:R-:W-:Y:S01]  /*4cb0*/  USHF.R.S32.HI UR13, URZ, 0x1f, UR17 ;  /* 0x0000001f3f0d7899 */ /* 0x000fe20008011411 */
[----:B------:R-:W-:Y:S01]  /*4cc0*/  IMAD.U32 R15, RZ, RZ, UR17 ;  /* 0x00000011ff0f7e24 */ /* 0x000fe2000f8e00ff */
[----:B------:R-:W1:Y:S01]  /*4cd0*/  S2R R11, SR_CTAID.Y ;  /* 0x00000000000b7919 */ /* 0x000e620000002600 */
[----:B------:R-:W-:Y:S01]  /*4ce0*/  ULDC.64 UR4, c[0x0][0x208] ;  /* 0x0000820000047ab9 */ /* 0x000fe20000000a00 */
[----:B------:R-:W-:Y:S01]  /*4cf0*/  IMAD.U32 R16, RZ, RZ, UR7 ;  /* 0x00000007ff107e24 */ /* 0x000fe2000f8e00ff */
[----:B------:R-:W-:Y:S01]  /*4d00*/  UIMAD UR12, UR12, UR4, URZ ;  /* 0x000000040c0c72a4 */ /* 0x000fe2000f8e023f */
[----:B------:R-:W-:Y:S01]  /*4d10*/  IMAD.U32 R17, RZ, RZ, UR13 ;  /* 0x0000000dff117e24 */ /* 0x000fe2000f8e00ff */
[----:B------:R-:W-:Y:S02]  /*4d20*/  UIMAD.WIDE.U32 UR24, UR14, UR4, URZ ;  /* 0x000000040e1872a5 */ /* 0x000fe4000f8e003f */
[----:B------:R-:W-:Y:S02]  /*4d30*/  UIMAD UR12, UR14, UR5, UR12 ;  /* 0x000000050e0c72a4 */ /* 0x000fe4000f8e020c */
[----:B------:R-:W-:Y:S02]  /*4d40*/  USHF.L.U32 UR4, UR24, 0x6, URZ ;  /* 0x0000000618047899 */ /* 0x000fe4000800063f */
[----:B------:R-:W-:Y:S04]  /*4d50*/  UIADD3 UR12, UR25, UR12, URZ ;  /* 0x0000000c190c7290 */ /* 0x000fe8000fffe03f */
[----:B------:R-:W-:Y:S01]  /*4d60*/  USHF.L.U64.HI UR12, UR24, 0x6, UR12 ;  /* 0x00000006180c7899 */ /* 0x000fe2000801020c */
[----:B-1----:R-:W-:Y:S01]  /*4d70*/  SHF.R.S32.HI R10, RZ, 0x1f, R11 ;  /* 0x0000001fff0a7819 */ /* 0x002fe2000001140b */
[----:B------:R-:W-:Y:S04]  /*4d80*/  IMAD.WIDE.U32 R8, R11, c[0x0][0x288], R8 ;  /* 0x0000a2000b087a25 */ /* 0x000fe800078e0008 */
[----:B------:R-:W-:Y:S01]  /*4d90*/  IMAD R10, R10, c[0x0][0x288], RZ ;  /* 0x0000a2000a0a7a24 */ /* 0x000fe200078e02ff */
[----:B------:R-:W-:Y:S03]  /*4da0*/  IADD3 R15, P3, P1, R15, UR18, R8 ;  /* 0x000000120f0f7c10 */ /* 0x000fe6000f97e008 */
[----:B------:R-:W-:Y:S02]  /*4db0*/  IMAD R10, R11, c[0x0][0x28c], R10 ;  /* 0x0000a3000b0a7a24 */ /* 0x000fe400078e020a */
[----:B------:R-:W-:Y:S02]  /*4dc0*/  IMAD.U32 R11, RZ, RZ, UR6 ;  /* 0x00000006ff0b7e24 */ /* 0x000fe4000f8e00ff */
[----:B------:R-:W-:Y:S05]  /*4dd0*/  IMAD.IADD R8, R9, 0x1, R10 ;  /* 0x0000000109087824 */ /* 0x000fea00078e020a */
[----:B------:R-:W-:Y:S01]  /*4de0*/  IADD3.X R17, R17, UR9, R8, P3, P1 ;  /* 0x0000000911117c10 */ /* 0x000fe20009fe2408 */
[----:B------:R-:W-:Y:S05]  /*4df0*/  IMAD.U32 R8, RZ, RZ, UR17 ;  /* 0x00000011ff087e24 */ /* 0x000fea000f8e00ff */
[----:B------:R-:W-:Y:S04]  /*4e00*/  IADD3 R8, -R250, c[0x0][0x168], -R8 ;  /* 0x00005a00fa087a10 */ /* 0x000fe80007ffe908 */
[C---:B------:R-:W-:Y:S02]  /*4e10*/  ISETP.LT.OR P6, PT, R8.reuse, 0x1, !P5 ;  /* 0x000000010800780c */ /* 0x040fe40006fc1670 */
[----:B------:R-:W-:Y:S02]  /*4e20*/  ISETP.LT.OR P5, PT, R8, 0x21, !P5 ;  /* 0x000000210800780c */ /* 0x000fe40006fa1670 */
[C---:B--2---:R-:W-:Y:S02]  /*4e30*/  IADD3 R9, P4, R202.reuse, UR4, RZ ;  /* 0x00000004ca097c10 */ /* 0x044fe4000ff9e0ff */
[----:B------:R-:W-:Y:S02]  /*4e40*/  IADD3 R11, P3, P1, R202, UR4, R11 ;  /* 0x00000004ca0b7c10 */ /* 0x000fe4000f97e00b */
[C---:B---3--:R-:W-:Y:S02]  /*4e50*/  IADD3.X R13, R200.reuse, UR12, RZ, P4, !PT ;  /* 0x0000000cc80d7c10 */ /* 0x048fe4000a7fe4ff */
[----:B------:R-:W-:Y:S02]  /*4e60*/  LEA R12, P4, R9, c[0x0][0x1f0], 0x1 ;  /* 0x00007c00090c7a11 */ /* 0x000fe400078808ff */
[----:B------:R-:W-:Y:S02]  /*4e70*/  IADD3.X R16, R200, UR12, R16, P3, P1 ;  /* 0x0000000cc8107c10 */ /* 0x000fe40009fe2410 */
[----:B------:R-:W-:Y:S02]  /*4e80*/  LEA R10, P3, R11, c[0x0][0x1f0], 0x1 ;  /* 0x00007c000b0a7a11 */ /* 0x000fe400078608ff */
[----:B------:R-:W-:Y:S02]  /*4e90*/  LEA R14, P1, R15, c[0x0][0x280], 0x2 ;  /* 0x0000a0000f0e7a11 */ /* 0x000fe400078210ff */
[----:B------:R-:W-:Y:S02]  /*4ea0*/  LEA.HI.X R13, R9, c[0x0][0x1f4], R13, 0x1, P4 ;  /* 0x00007d00090d7a11 */ /* 0x000fe400020f0c0d */
[----:B------:R-:W-:Y:S02]  /*4eb0*/  LOP3.LUT P4, RZ, R242, 0x2, RZ, 0xc0, !PT ;  /* 0x00000002f2ff7812 */ /* 0x000fe4000788c0ff */
[----:B------:R-:W-:Y:S01]  /*4ec0*/  LEA.HI.X R11, R11, c[0x0][0x1f4], R16, 0x1, P3 ;  /* 0x00007d000b0b7a11 */ /* 0x000fe200018f0c10 */
[----:B------:R-:W-:Y:S01]  /*4ed0*/  @!PT LDS RZ, [RZ] ;  /* 0x00000000fffff984 */ /* 0x000fe20000000800 */
[----:B------:R-:W-:Y:S01]  /*4ee0*/  @!PT LDS RZ, [RZ] ;  /* 0x00000000fffff984 */ /* 0x000fe20000000800 */
[----:B------:R-:W-:Y:S01]  /*4ef0*/  @!PT LDS RZ, [RZ] ;  /* 0x00000000fffff984 */ /* 0x000fe20000000800 */
[----:B------:R1:W-:Y:S01]  /*4f00*/  LDGSTS.E.BYPASS.LTC128B.128 [R240+0x18080], [R12.64], !P6 ;  /* 0x180800000cf07fae */ /* 0x0003e2000f101d56 */
[----:B------:R-:W-:Y:S02]  /*4f10*/  LEA.HI.X R15, R15, c[0x0][0x284], R17, 0x2, P1 ;  /* 0x0000a1000f0f7a11 */ /* 0x000fe400008f1411 */
[----:B------:R-:W-:Y:S02]  /*4f20*/  ISETP.LT.OR P3, PT, R8, 0x1, !P4 ;  /* 0x000000010800780c */ /* 0x000fe40006761670 */
[----:B------:R-:W-:Y:S02]  /*4f30*/  LOP3.LUT P1, RZ, R242, 0x4, RZ, 0xc0, !PT ;  /* 0x00000004f2ff7812 */ /* 0x000fe4000782c0ff */
[C---:B------:R-:W-:Y:S02]  /*4f40*/  ISETP.LT.OR P4, PT, R8.reuse, 0x21, !P4 ;  /* 0x000000210800780c */ /* 0x040fe40006781670 */
[C---:B------:R-:W-:Y:S02]  /*4f50*/  ISETP.LT.OR P6, PT, R8.reuse, 0x1, !P1 ;  /* 0x000000010800780c */ /* 0x040fe40004fc1670 */
[----:B------:R-:W-:Y:S05]  /*4f60*/  ISETP.LT.OR P1, PT, R8, 0x21, !P1 ;  /* 0x000000210800780c */ /* 0x000fea0004f21670 */
[----:B------:R1:W-:Y:S01]  /*4f70*/  LDGSTS.E.BYPASS.LTC128B.128 [R240+0x1a080], [R12.64+0x80], !P3 ;  /* 0x1a0800800cf07fae */ /* 0x0003e2000d901d56 */
[----:B------:R-:W-:Y:S05]  /*4f80*/  LOP3.LUT P3, RZ, R242, 0x8, RZ, 0xc0, !PT ;  /* 0x00000008f2ff7812 */ /* 0x000fea000786c0ff */
[----:B------:R1:W-:Y:S01]  /*4f90*/  LDGSTS.E.BYPASS.LTC128B.128 [R240+0x1c080], [R12.64+0x100], !P6 ;  /* 0x1c0801000cf07fae */ /* 0x0003e2000f101d56 */
[C---:B------:R-:W-:Y:S02]  /*4fa0*/  ISETP.LT.OR P6, PT, R8.reuse, 0x1, !P3 ;  /* 0x000000010800780c */ /* 0x040fe40005fc1670 */
[----:B------:R-:W-:Y:S01]  /*4fb0*/  ISETP.LT.OR P3, PT, R8, 0x21, !P3 ;  /* 0x000000210800780c */ /* 0x000fe20005f61670 */
[----:B------:R-:W-:Y:S10]  /*4fc0*/  @!P0 IMAD.SHL.U32 R8, R248, 0x10, RZ ;  /* 0x00000010f8088824 */ /* 0x000ff400078e00ff */
[----:B------:R1:W-:Y:S04]  /*4fd0*/  LDGSTS.E.BYPASS.LTC128B.128 [R240+0x1e080], [R12.64+0x180], !P6 ;  /* 0x1e0801800cf07fae */ /* 0x0003e8000f101d56 */
[----:B------:R1:W-:Y:S04]  /*4fe0*/  LDGSTS.E.BYPASS.LTC128B.128 [R240+0x19080], [R10.64], !P5 ;  /* 0x190800000af07fae */ /* 0x0003e8000e901d56 */
[----:B------:R1:W-:Y:S04]  /*4ff0*/  LDGSTS.E.BYPASS.LTC128B.128 [R240+0x1b080], [R10.64+0x80], !P4 ;  /* 0x1b0800800af07fae */ /* 0x0003e8000e101d56 */
[----:B------:R1:W-:Y:S04]  /*5000*/  LDGSTS.E.BYPASS.LTC128B.128 [R240+0x1d080], [R10.64+0x100], !P1 ;  /* 0x1d0801000af07fae */ /* 0x0003e8000c901d56 */
[----:B------:R1:W-:Y:S04]  /*5010*/  LDGSTS.E.BYPASS.LTC128B.128 [R240+0x1f080], [R10.64+0x180], !P3 ;  /* 0x1f0801800af07fae */ /* 0x0003e8000d901d56 */
[----:B------:R1:W-:Y:S02]  /*5020*/  @!P0 LDGSTS.E.BYPASS.LTC128B.128 [R8+0x20180], [R14.64] ;  /* 0x201800000e088fae */ /* 0x0003e4000b901d56 */
.L_x_705:
[-C--:B-123--:R-:W-:Y:S01]  /*5030*/  HMMA.16816.F32.BF16 R84, R4, R148.reuse, R84 ;  /* 0x000000940454723c */ /* 0x08efe20000041854 */
[----:B------:R-:W-:Y:S01]  /*5040*/  LDSM.16.MT88.4 R8, [R0+0x11080] ;  /* 0x011080000008783b */ /* 0x000fe20000004200 */
[----:B------:R-:W-:Y:S06]  /*5050*/  PLOP3.LUT P1, PT, PT, PT, UP0, 0x80, 0x0 ;  /* 0x000000000000781c */ /* 0x000fec0003f2f008 */
        /* <DEDUP_REMOVED lines=91> */
[----:B-----5:R-:W-:Y:S01]  /*5610*/  IMAD.MOV.U32 R180, RZ, RZ, R224 ;  /* 0x000000ffffb47224 */ /* 0x020fe200078e00e0 */
[----:B------:R-:W-:Y:S01]  /*5620*/  USHF.R.S32.HI UR17, URZ, 0x1f, UR14 ;  /* 0x0000001f3f117899 */ /* 0x000fe2000801140e */
[----:B------:R-:W-:Y:S01]  /*5630*/  IMAD.MOV.U32 R181, RZ, RZ, R225 ;  /* 0x000000ffffb57224 */ /* 0x000fe200078e00e1 */
[----:B----4-:R-:W4:Y:S01]  /*5640*/  LDL R224, [R1+0x28] ;  /* 0x0000280001e07983 */ /* 0x010f220000100800 */
[----:B------:R-:W-:Y:S01]  /*5650*/  USHF.L.U32 UR13, UR14, 0x6, URZ ;  /* 0x000000060e0d7899 */ /* 0x000fe2000800063f */
[----:B------:R-:W-:Y:S01]  /*5660*/  IMAD.MOV.U32 R4, RZ, RZ, R180 ;  /* 0x000000ffff047224 */ /* 0x000fe200078e00b4 */
[----:B------:R-:W-:Y:S01]  /*5670*/  ULDC.64 UR4, c[0x0][0x178] ;  /* 0x00005e0000047ab9 */ /* 0x000fe20000000a00 */
[----:B------:R-:W3:Y:S01]  /*5680*/  S2R R7, SR_CTAID.Y ;  /* 0x0000000000077919 */ /* 0x000ee20000002600 */
[----:B------:R-:W-:Y:S01]  /*5690*/  IMAD.MOV.U32 R5, RZ, RZ, R181 ;  /* 0x000000ffff057224 */ /* 0x000fe200078e00b5 */
[----:B------:R-:W-:Y:S01]  /*56a0*/  UIMAD UR17, UR17, UR4, URZ ;  /* 0x00000004111172a4 */ /* 0x000fe2000f8e023f */
[----:B------:R-:W-:Y:S01]  /*56b0*/  IMAD.U32 R11, RZ, RZ, UR13 ;  /* 0x0000000dff0b7e24 */ /* 0x000fe2000f8e00ff */
[----:B------:R-:W-:Y:S02]  /*56c0*/  USHF.R.S32.HI UR12, URZ, 0x1f, UR13 ;  /* 0x0000001f3f0c7899 */ /* 0x000fe4000801140d */
[----:B------:R-:W-:Y:S02]  /*56d0*/  UIMAD.WIDE.U32 UR26, UR14, UR4, URZ ;  /* 0x000000040e1a72a5 */ /* 0x000fe4000f8e003f */
[----:B------:R-:W-:Y:S02]  /*56e0*/  UIMAD UR17, UR14, UR5, UR17 ;  /* 0x000000050e1172a4 */ /* 0x000fe4000f8e0211 */
[----:B------:R-:W-:Y:S01]  /*56f0*/  USHF.L.U32 UR24, UR26, 0x6, URZ ;  /* 0x000000061a187899 */ /* 0x000fe2000800063f */
[----:B------:R-:W-:Y:S01]  /*5700*/  IMAD.U32 R13, RZ, RZ, UR12 ;  /* 0x0000000cff0d7e24 */ /* 0x000fe2000f8e00ff */
[----:B------:R-:W-:Y:S02]  /*5710*/  UIADD3 UR17, UR27, UR17, URZ ;  /* 0x000000111b117290 */ /* 0x000fe4000fffe03f */
[----:B------:R-:W-:Y:S02]  /*5720*/  ULEA UR12, UP0, UR4, UR24, 0x5 ;  /* 0x00000018040c7291 */ /* 0x000fe4000f80283f */
[----:B------:R-:W-:Y:S04]  /*5730*/  USHF.L.U64.HI UR17, UR26, 0x6, UR17 ;  /* 0x000000061a117899 */ /* 0x000fe80008010211 */
[----:B------:R-:W-:Y:S01]  /*5740*/  ULEA.HI.X UR4, UR4, UR17, UR5, 0x5, UP0 ;  /* 0x0000001104047291 */ /* 0x000fe200080f2c05 */
[----:B---3--:R-:W-:Y:S01]  /*5750*/  SHF.R.S32.HI R6, RZ, 0x1f, R7 ;  /* 0x0000001fff067819 */ /* 0x008fe20000011407 */
[----:B------:R-:W-:Y:S04]  /*5760*/  IMAD.WIDE.U32 R4, R7, c[0x0][0x270], R4 ;  /* 0x00009c0007047a25 */ /* 0x000fe800078e0004 */
[----:B------:R-:W-:Y:S01]  /*5770*/  IMAD R6, R6, c[0x0][0x270], RZ ;  /* 0x00009c0006067a24 */ /* 0x000fe200078e02ff */
[----:B------:R-:W-:Y:S01]  /*5780*/  IADD3 R11, P3, P1, R11, UR20, R4 ;  /* 0x000000140b0b7c10 */ /* 0x000fe2000f97e004 */
[----:B------:R-:W-:Y:S02]  /*5790*/  IMAD.U32 R4, RZ, RZ, UR13 ;  /* 0x0000000dff047e24 */ /* 0x000fe4000f8e00ff */
[----:B------:R-:W-:Y:S03]  /*57a0*/  IMAD R6, R7, c[0x0][0x274], R6 ;  /* 0x00009d0007067a24 */ /* 0x000fe600078e0206 */
[----:B------:R-:W-:Y:S01]  /*57b0*/  IADD3 R4, -R250, c[0x0][0x168], -R4 ;  /* 0x00005a00fa047a10 */ /* 0x000fe20007ffe904 */
[----:B------:R-:W-:Y:S03]  /*57c0*/  IMAD.IADD R5, R5, 0x1, R6 ;  /* 0x0000000105057824 */ /* 0x000fe600078e0206 */
[C---:B------:R-:W-:Y:S02]  /*57d0*/  ISETP.LT.OR P6, PT, R4.reuse, 0x1, !P5 ;  /* 0x000000010400780c */ /* 0x040fe40006fc1670 */
[----:B------:R-:W-:Y:S02]  /*57e0*/  IADD3.X R13, R13, UR8, R5, P3, P1 ;  /* 0x000000080d0d7c10 */ /* 0x000fe40009fe2405 */
[----:B------:R-:W-:Y:S02]  /*57f0*/  ISETP.LT.OR P5, PT, R4, 0x21, !P5 ;  /* 0x000000210400780c */ /* 0x000fe40006fa1670 */
[C---:B--2---:R-:W-:Y:S02]  /*5800*/  IADD3 R5, P1, R226.reuse, UR24, RZ ;  /* 0x00000018e2057c10 */ /* 0x044fe4000ff3e0ff */
[----:B------:R-:W-:Y:S02]  /*5810*/  IADD3 R7, P3, R226, UR12, RZ ;  /* 0x0000000ce2077c10 */ /* 0x000fe4000ff7e0ff */
[----:B------:R-:W-:Y:S02]  /*5820*/  LEA R8, P4, R5, c[0x0][0x160], 0x1 ;  /* 0x0000580005087a11 */ /* 0x000fe400078808ff */
[C---:B----4-:R-:W-:Y:S02]  /*5830*/  IADD3.X R9, R224.reuse, UR17, RZ, P1, !PT ;  /* 0x00000011e0097c10 */ /* 0x050fe40008ffe4ff */
[----:B------:R-:W-:Y:S02]  /*5840*/  LEA R10, P1, R11, c[0x0][0x258], 0x2 ;  /* 0x000096000b0a7a11 */ /* 0x000fe400078210ff */
[----:B------:R-:W-:Y:S02]  /*5850*/  LEA.HI.X R9, R5, c[0x0][0x164], R9, 0x1, P4 ;  /* 0x0000590005097a11 */ /* 0x000fe400020f0c09 */
[----:B------:R-:W-:Y:S02]  /*5860*/  IADD3.X R12, R224, UR4, RZ, P3, !PT ;  /* 0x00000004e00c7c10 */ /* 0x000fe40009ffe4ff */
[----:B------:R-:W-:Y:S01]  /*5870*/  LEA R6, P3, R7, c[0x0][0x160], 0x1 ;  /* 0x0000580007067a11 */ /* 0x000fe200078608ff */
[----:B------:R-:W-:Y:S01]  /*5880*/  @!PT LDS RZ, [RZ] ;  /* 0x00000000fffff984 */ /* 0x000fe20000000800 */
[----:B------:R-:W-:Y:S01]  /*5890*/  @!PT LDS RZ, [RZ] ;  /* 0x00000000fffff984 */ /* 0x000fe20000000800 */
[----:B------:R-:W-:Y:S01]  /*58a0*/  @!PT LDS RZ, [RZ] ;  /* 0x00000000fffff984 */ /* 0x000fe20000000800 */
[----:B------:R2:W-:Y:S01]  /*58b0*/  LDGSTS.E.BYPASS.LTC128B.128 [R240+0x10080], [R8.64], !P6 ;  /* 0x1008000008f07fae */ /* 0x0005e2000f101d56 */
[----:B------:R-:W-:Y:S02]  /*58c0*/  LOP3.LUT P4, RZ, R243, 0x2, RZ, 0xc0, !PT ;  /* 0x00000002f3ff7812 */ /* 0x000fe4000788c0ff */
[----:B------:R-:W-:Y:S02]  /*58d0*/  LEA.HI.X R11, R11, c[0x0][0x25c], R13, 0x2, P1 ;  /* 0x000097000b0b7a11 */ /* 0x000fe400008f140d */
[----:B------:R-:W-:Y:S02]  /*58e0*/  LEA.HI.X R7, R7, c[0x0][0x164], R12, 0x1, P3 ;  /* 0x0000590007077a11 */ /* 0x000fe400018f0c0c */
[C---:B------:R-:W-:Y:S02]  /*58f0*/  ISETP.LT.OR P3, PT, R4.reuse, 0x1, !P4 ;  /* 0x000000010400780c */ /* 0x040fe40006761670 */
[C---:B------:R-:W-:Y:S02]  /*5900*/  LOP3.LUT P1, RZ, R243.reuse, 0x4, RZ, 0xc0, !PT ;  /* 0x00000004f3ff7812 */ /* 0x040fe4000782c0ff */
[C---:B------:R-:W-:Y:S02]  /*5910*/  ISETP.LT.OR P4, PT, R4.reuse, 0x21, !P4 ;  /* 0x000000210400780c */ /* 0x040fe40006781670 */
[C---:B------:R-:W-:Y:S02]  /*5920*/  ISETP.LT.OR P6, PT, R4.reuse, 0x1, !P1 ;  /* 0x000000010400780c */ /* 0x040fe40004fc1670 */
[C---:B------:R-:W-:Y:S05]  /*5930*/  ISETP.LT.OR P1, PT, R4.reuse, 0x21, !P1 ;  /* 0x000000210400780c */ /* 0x040fea0004f21670 */
        /* <DEDUP_REMOVED lines=12> */
.L_x_706:
[-C--:B--2---:R-:W-:Y:S01]  /*5a00*/  HMMA.16816.F32.BF16 R4, R192, R16.reuse, RZ ;  /* 0x00000010c004723c */ /* 0x084fe200000418ff */
[----:B-----5:R-:W-:Y:S01]  /*5a10*/  LDSM.16.MT88.4 R224, [R0+0x3080] ;  /* 0x0030800000e0783b */ /* 0x020fe20000004200 */
        /* <DEDUP_REMOVED lines=37> */
[----:B------:R-:W-:Y:S07]  /*5c70*/  LDSM.16.MT88.4 R208, [R0+0x1880] ;  /* 0x0018800000d0783b */ /* 0x000fee0000004200 */
[----:B------:R-:W-:Y:S01]  /*5c80*/  HMMA.16816.F32.BF16 R192, R200, R222, R192 ;  /* 0x000000dec8c0723c */ /* 0x000fe200000418c0 */
[----:B------:R-:W4:Y:S04]  /*5c90*/  LDSM.16.MT88.4 R200, [R0+0x7080] ;  /* 0x0070800000c8783b */ /* 0x000f280000004200 */
[----:B------:R-:W-:Y:S03]  /*5ca0*/  LDSM.16.M88.4 R220, [R238+0x1000] ;  /* 0x00100000eedc783b */ /* 0x000fe60000000200 */
[-C--:B-1----:R-:W-:Y:S08]  /*5cb0*/  HMMA.16816.F32.BF16 R4, R196, R204.reuse, R4 ;  /* 0x000000ccc404723c */ /* 0x082ff00000041804 */
[C---:B--2---:R-:W-:Y:S08]  /*5cc0*/  HMMA.16816.F32.BF16 R8, R212.reuse, R204, R8 ;  /* 0x000000ccd408723c */ /* 0x044ff00000041808 */
[-C--:B------:R-:W-:Y:S08]  /*5cd0*/  HMMA.16816.F32.BF16 R12, R212, R206.reuse, R12 ;  /* 0x000000ced40c723c */ /* 0x080ff0000004180c */
[C---:B------:R-:W-:Y:S01]  /*5ce0*/  HMMA.16816.F32.BF16 R16, R196.reuse, R206, R16 ;  /* 0x000000cec410723c */ /* 0x040fe20000041810 */
[----:B------:R-:W1:Y:S07]  /*5cf0*/  LDSM.16.M88.4 R204, [R238] ;  /* 0x00000000eecc783b */ /* 0x000e6e0000000200 */
[-C--:B------:R-:W-:Y:S08]  /*5d00*/  HMMA.16816.F32.BF16 R148, R196, R224.reuse, R148 ;  /* 0x000000e0c494723c */ /* 0x080ff00000041894 */
[C---:B------:R-:W-:Y:S08]  /*5d10*/  HMMA.16816.F32.BF16 R152, R212.reuse, R224, R152 ;  /* 0x000000e0d498723c */ /* 0x040ff00000041898 */
[-C--:B------:R-:W-:Y:S08]  /*5d20*/  HMMA.16816.F32.BF16 R156, R212, R226.reuse, R156 ;  /* 0x000000e2d49c723c */ /* 0x080ff0000004189c */
[C---:B------:R-:W-:Y:S01]  /*5d30*/  HMMA.16816.F32.BF16 R160, R196.reuse, R226, R160 ;  /* 0x000000e2c4a0723c */ /* 0x040fe200000418a0 */
[----:B------:R-:W2:Y:S07]  /*5d40*/  LDSM.16.MT88.4 R224, [R0+0x3880] ;  /* 0x0038800000e0783b */ /* 0x000eae0000004200 */
[-C--:B---3--:R-:W-:Y:S08]  /*5d50*/  HMMA.16816.F32.BF16 R164, R196, R216.reuse, R164 ;  /* 0x000000d8c4a4723c */ /* 0x088ff000000418a4 */
[C---:B------:R-:W-:Y:S08]  /*5d60*/  HMMA.16816.F32.BF16 R168, R212.reuse, R216, R168 ;  /* 0x000000d8d4a8723c */ /* 0x040ff000000418a8 */
[-C--:B------:R-:W-:Y:S08]  /*5d70*/  HMMA.16816.F32.BF16 R172, R212, R218.reuse, R172 ;  /* 0x000000dad4ac723c */ /* 0x080ff000000418ac */
[C---:B------:R-:W-:Y:S01]  /*5d80*/  HMMA.16816.F32.BF16 R176, R196.reuse, R218, R176 ;  /* 0x000000dac4b0723c */ /* 0x040fe200000418b0 */
[----:B------:R-:W3:Y:S07]  /*5d90*/  LDSM.16.MT88.4 R216, [R0+0x5880] ;  /* 0x0058800000d8783b */ /* 0x000eee0000004200 */
[-C--:B----4-:R-:W-:Y:S08]  /*5da0*/  HMMA.16816.F32.BF16 R180, R196, R200.reuse, R180 ;  /* 0x000000c8c4b4723c */ /* 0x090ff000000418b4 */
[C---:B------:R-:W-:Y:S01]  /*5db0*/  HMMA.16816.F32.BF16 R184, R212.reuse, R200, R184 ;  /* 0x000000c8d4b8723c */ /* 0x040fe200000418b8 */
[----:B------:R-:W4:Y:S07]  /*5dc0*/  LDL R201, [R1+0x2c] ;  /* 0x00002c0001c97983 */ /* 0x000f2e0000100800 */
[-C--:B------:R-:W-:Y:S01]  /*5dd0*/  HMMA.16816.F32.BF16 R188, R212, R202.reuse, R188 ;  /* 0x000000cad4bc723c */ /* 0x080fe200000418bc */
[----:B------:R-:W2:Y:S07]  /*5de0*/  LDSM.16.MT88.4 R212, [R0+0x7880] ;  /* 0x0078800000d4783b */ /* 0x000eae0000004200 */
[----:B------:R-:W-:Y:S01]  /*5df0*/  HMMA.16816.F32.BF16 R192, R196, R202, R192 ;  /* 0x000000cac4c0723c */ /* 0x000fe200000418c0 */
[----:B------:R-:W4:Y:S06]  /*5e00*/  LDL.64 R202, [R1+0x30] ;  /* 0x0000300001ca7983 */ /* 0x000f2c0000100a00 */
[----:B------:R-:W-:Y:S01]  /*5e10*/  IMAD.U32 R198, RZ, RZ, UR10 ;  /* 0x0000000affc67e24 */ /* 0x000fe2000f8e00ff */
[-C--:B-1----:R-:W-:Y:S08]  /*5e20*/  HMMA.16816.F32.BF16 R4, R204, R208.reuse, R4 ;  /* 0x000000d0cc04723c */ /* 0x082ff00000041804 */
[C---:B------:R-:W-:Y:S08]  /*5e30*/  HMMA.16816.F32.BF16 R8, R220.reuse, R208, R8 ;  /* 0x000000d0dc08723c */ /* 0x040ff00000041808 */
[-C--:B------:R-:W-:Y:S08]  /*5e40*/  HMMA.16816.F32.BF16 R12, R220, R210.reuse, R12 ;  /* 0x000000d2dc0c723c */ /* 0x080ff0000004180c */
[C---:B------:R-:W-:Y:S08]  /*5e50*/  HMMA.16816.F32.BF16 R16, R204.reuse, R210, R16 ;  /* 0x000000d2cc10723c */ /* 0x040ff00000041810 */
[-C--:B--2---:R-:W-:Y:S08]  /*5e60*/  HMMA.16816.F32.BF16 R148, R204, R224.reuse, R148 ;  /* 0x000000e0cc94723c */ /* 0x084ff00000041894 */
[C---:B------:R-:W-:Y:S08]  /*5e70*/  HMMA.16816.F32.BF16 R152, R220.reuse, R224, R152 ;  /* 0x000000e0dc98723c */ /* 0x040ff00000041898 */
[-C--:B------:R-:W-:Y:S08]  /*5e80*/  HMMA.16816.F32.BF16 R156, R220, R226.reuse, R156 ;  /* 0x000000e2dc9c723c */ /* 0x080ff0000004189c */
[C---:B------:R-:W-:Y:S08]  /*5e90*/  HMMA.16816.F32.BF16 R160, R204.reuse, R226, R160 ;  /* 0x000000e2cca0723c */ /* 0x040ff000000418a0 */
[-C--:B---3--:R-:W-:Y:S08]  /*5ea0*/  HMMA.16816.F32.BF16 R164, R204, R216.reuse, R164 ;  /* 0x000000d8cca4723c */ /* 0x088ff000000418a4 */
[C---:B------:R-:W-:Y:S08]  /*5eb0*/  HMMA.16816.F32.BF16 R168, R220.reuse, R216, R168 ;  /* 0x000000d8dca8723c */ /* 0x040ff000000418a8 */
[-C--:B------:R-:W-:Y:S08]  /*5ec0*/  HMMA.16816.F32.BF16 R172, R220, R218.reuse, R172 ;  /* 0x000000dadcac723c */ /* 0x080ff000000418ac */
[C---:B------:R-:W-:Y:S08]  /*5ed0*/  HMMA.16816.F32.BF16 R176, R204.reuse, R218, R176 ;  /* 0x000000daccb0723c */ /* 0x040ff000000418b0 */
[-C--:B------:R-:W-:Y:S08]  /*5ee0*/  HMMA.16816.F32.BF16 R180, R204, R212.reuse, R180 ;  /* 0x000000d4ccb4723c */ /* 0x080ff000000418b4 */
[C---:B------:R-:W-:Y:S08]  /*5ef0*/  HMMA.16816.F32.BF16 R184, R220.reuse, R212, R184 ;  /* 0x000000d4dcb8723c */ /* 0x040ff000000418b8 */
[-C--:B------:R-:W-:Y:S08]  /*5f00*/  HMMA.16816.F32.BF16 R188, R220, R214.reuse, R188 ;  /* 0x000000d6dcbc723c */ /* 0x080ff000000418bc */
[----:B------:R-:W-:Y:S04]  /*5f10*/  HMMA.16816.F32.BF16 R192, R204, R214, R192 ;  /* 0x000000d6ccc0723c */ /* 0x000fe800000418c0 */
[----:B----4-:R-:W-:Y:S04]  /*5f20*/  IADD3 R197, P1, R202, UR10, RZ ;  /* 0x0000000acac57c10 */ /* 0x010fe8000ff3e0ff */
[----:B------:R-:W-:Y:S04]  /*5f30*/  LEA.HI.X.SX32 R198, R198, R201, 0x1, P1 ;  /* 0x000000c9c6c67211 */ /* 0x000fe800008f0eff */
        /* <DEDUP_REMOVED lines=133> */
.L_x_696:
[----:B------:R-:W-:Y:S05]  /*6790*/  @P1 BRA `(.L_x_708) ;  /* 0x00001d1000001947 */ /* 0x000fea0003800000 */
[----:B------:R-:W-:Y:S01]  /*67a0*/  F2FP.BF16.PACK_AB R39, R39, R38 ;  /* 0x000000262727723e */ /* 0x000fe200000010ff */
[----:B------:R-:W-:Y:S01]  /*67b0*/  BAR.SYNC.DEFER_BLOCKING 0x1, 0x100 ;  /* 0x0044000000007b1d */ /* 0x000fe20000010000 */
[----:B------:R-:W-:Y:S02]  /*67c0*/  F2FP.BF16.PACK_AB R38, R3, R5 ;  /* 0x000000050326723e */ /* 0x000fe400000010ff */
[----:B------:R-:W-:Y:S02]  /*67d0*/  SHF.R.S32.HI R5, RZ, 0x1f, R248 ;  /* 0x0000001fff057819 */ /* 0x000fe400000114f8 */
[----:B------:R-:W-:Y:S01]  /*67e0*/  F2FP.BF16.PACK_AB R84, R37, R36 ;  /* 0x000000242554723e */ /* 0x000fe200000010ff */
[----:B------:R-:W-:Y:S01]  /*67f0*/  ULDC UR4, c[0x0][0x2f0] ;  /* 0x0000bc0000047ab9 */ /* 0x000fe20000000800 */
[----:B------:R-:W-:Y:S01]  /*6800*/  LEA.HI R3, R5, R248, RZ, 0x2 ;  /* 0x000000f805037211 */ /* 0x000fe200078f10ff */
[----:B------:R-:W-:Y:S01]  /*6810*/  UIADD3 UR4, -UR15, UR4, URZ ;  /* 0x000000040f047290 */ /* 0x000fe2000fffe13f */
[----:B------:R-:W-:Y:S01]  /*6820*/  F2FP.BF16.PACK_AB R37, R0, R4 ;  /* 0x000000040025723e */ /* 0x000fe200000010ff */
[----:B------:R-:W-:Y:S01]  /*6830*/  BSSY B0, `(.L_x_709) ;  /* 0x00000d2000007945 */ /* 0x000fe20003800000 */
[--C-:B------:R-:W-:Y:S01]  /*6840*/  SHF.R.S32.HI R4, RZ, 0x2, R3.reuse ;  /* 0x00000002ff047819 */ /* 0x100fe20000011403 */
[----:B------:R-:W-:Y:S01]  /*6850*/  UISETP.LT.AND UP0, UPT, UR4, 0x40, UPT ;  /* 0x000000400400788c */ /* 0x000fe2000bf01270 */
[----:B------:R-:W-:-:S02]  /*6860*/  SHF.R.S32.HI R0, RZ, 0x1f, R3 ;  /* 0x0000001fff007819 */ /* 0x000fc40000011403 */
[----:B------:R-:W-:Y:S01]  /*6870*/  F2FP.BF16.PACK_AB R36, R89, R2 ;  /* 0x000000025924723e */ /* 0x000fe200000010ff */
[----:B------:R-:W-:Y:S01]  /*6880*/  USEL UR4, UR4, 0x40, UP0 ;  /* 0x0000004004047887 */ /* 0x000fe20008000000 */
[----:B------:R-:W-:Y:S02]  /*6890*/  LEA.HI R2, R0, R4, RZ, 0x3 ;  /* 0x0000000400027211 */ /* 0x000fe400078f18ff */
[-C--:B------:R-:W-:Y:S02]  /*68a0*/  LEA.HI R0, R5, R248.reuse, RZ, 0x5 ;  /* 0x000000f805007211 */ /* 0x080fe400078f28ff */
[----:B------:R-:W-:Y:S02]  /*68b0*/  LOP3.LUT R2, R2, 0xfffffff8, RZ, 0xc0, !PT ;  /* 0xfffffff802027812 */ /* 0x000fe400078ec0ff */
[----:B------:R-:W-:Y:S02]  /*68c0*/  SHF.R.S32.HI R8, RZ, 0x5, R0 ;  /* 0x00000005ff087819 */ /* 0x000fe40000011400 */
[----:B------:R-:W-:Y:S01]  /*68d0*/  LOP3.LUT R6, R3, 0x3ffffffc, RZ, 0xc0, !PT ;  /* 0x3ffffffc03067812 */ /* 0x000fe200078ec0ff */
[----:B------:R-:W-:Y:S01]  /*68e0*/  IMAD.IADD R9, R4, 0x1, -R2 ;  /* 0x0000000104097824 */ /* 0x000fe200078e0a02 */
[----:B------:R-:W-:-:S02]  /*68f0*/  LEA.HI R2, R5, R248, RZ, 0x6 ;  /* 0x000000f805027211 */ /* 0x000fc400078f30ff */
        /* <DEDUP_REMOVED lines=12> */
[----:B------:R-:W-:Y:S01]  /*69c0*/  LOP3.LUT P0, RZ, R9, 0x4, RZ, 0xc0, !PT ;  /* 0x0000000409ff7812 */ /* 0x000fe2000780c0ff */
[----:B------:R-:W-:Y:S01]  /*69d0*/  IMAD R4, R4, 0x200, R5 ;  /* 0x0000020004047824 */ /* 0x000fe200078e0205 */
[----:B------:R-:W-:-:S02]  /*69e0*/  LOP3.LUT R0, R7, R3, RZ, 0x3c, !PT ;  /* 0x0000000307007212 */ /* 0x000fc400078e3cff */
[----:B------:R-:W-:Y:S02]  /*69f0*/  SHF.R.S32.HI R3, RZ, 0x1f, R2 ;  /* 0x0000001fff037819 */ /* 0x000fe40000011402 */
[----:B------:R-:W-:Y:S01]  /*6a00*/  LOP3.LUT R7, R6, 0x1c0, RZ, 0xc0, !PT ;  /* 0x000001c006077812 */ /* 0x000fe200078ec0ff */
[----:B------:R-:W-:Y:S01]  /*6a10*/  IMAD.U32 R0, R4, 0x2, R0 ;  /* 0x0000000204007824 */ /* 0x000fe200078e0000 */
[----:B------:R-:W-:Y:S01]  /*6a20*/  LEA.HI R3, R3, R2, RZ, 0x3 ;  /* 0x0000000203037211 */ /* 0x000fe200078f18ff */
[----:B------:R-:W-:Y:S01]  /*6a30*/  IMAD.SHL.U32 R6, R2, 0x8, RZ ;  /* 0x0000000802067824 */ /* 0x000fe200078e00ff */
[----:B------:R-:W-:Y:S01]  /*6a40*/  F2FP.BF16.PACK_AB R129, R21, R20 ;  /* 0x000000141581723e */ /* 0x000fe200000010ff */
[----:B------:R-:W-:Y:S01]  /*6a50*/  IMAD.SHL.U32 R0, R0, 0x2, RZ ;  /* 0x0000000200007824 */ /* 0x000fe200078e00ff */
[----:B------:R-:W-:Y:S02]  /*6a60*/  F2FP.BF16.PACK_AB R127, R23, R22 ;  /* 0x00000016177f723e */ /* 0x000fe400000010ff */
[----:B------:R-:W-:-:S02]  /*6a70*/  F2FP.BF16.PACK_AB R88, R33, R32 ;  /* 0x000000202158723e */ /* 0x000fc400000010ff */
[C---:B------:R-:W-:Y:S01]  /*6a80*/  IADD3 R2, R0.reuse, 0x40, RZ ;  /* 0x0000004000027810 */ /* 0x040fe20007ffe0ff */
[----:B------:R-:W-:Y:S01]  /*6a90*/  STS [R0+0x8080], R129 ;  /* 0x0080808100007388 */ /* 0x000fe20000000800 */
[----:B------:R-:W-:Y:S02]  /*6aa0*/  F2FP.BF16.PACK_AB R87, R35, R34 ;  /* 0x000000222357723e */ /* 0x000fe400000010ff */
[----:B------:R-:W-:Y:S01]  /*6ab0*/  @P0 IADD3 R2, R0, -0x40, RZ ;  /* 0xffffffc000020810 */ /* 0x000fe20007ffe0ff */
        /* <DEDUP_REMOVED lines=68> */
[----:B------:R-:W-:Y:S01]  /*6f00*/  LOP3.LUT R5, R7, 0x38, R6, 0xf8, !PT ;  /* 0x0000003807057812 */ /* 0x000fe200078ef806 */
[----:B------:R-:W-:Y:S01]  /*6f10*/  STS [R0+0xe080], R68 ;  /* 0x00e0804400007388 */ /* 0x000fe20000000800 */
[----:B------:R-:W-:Y:S01]  /*6f20*/  SHF.R.U32.HI R9, RZ, 0x3, R7 ;  /* 0x00000003ff097819 */ /* 0x000fe20000011607 */
[----:B------:R-:W-:Y:S01]  /*6f30*/  IMAD.SHL.U32 R7, R3, 0x200, RZ ;  /* 0x0000020003077824 */ /* 0x000fe200078e00ff */
        /* <DEDUP_REMOVED lines=10> */
[----:B------:R1:W-:Y:S01]  /*6fe0*/  STS [R0+0xf080], R72 ;  /* 0x00f0804800007388 */ /* 0x0003e20000000800 */
[----:B------:R-:W-:Y:S02]  /*6ff0*/  F2FP.BF16.PACK_AB R11, R11, R138 ;  /* 0x0000008a0b0b723e */ /* 0x000fe400000010ff */
[----:B------:R-:W-:Y:S01]  /*7000*/  LOP3.LUT R9, R5, R9, RZ, 0x3c, !PT ;  /* 0x0000000905097212 */ /* 0x000fe200078e3cff */
[----:B------:R2:W-:Y:S01]  /*7010*/  STS [R0+0xf480], R74 ;  /* 0x00f4804a00007388 */ /* 0x0005e20000000800 */
[----:B------:R-:W-:-:S02]  /*7020*/  F2FP.BF16.PACK_AB R3, R141, R140 ;  /* 0x0000008c8d03723e */ /* 0x000fc400000010ff */
[----:B------:R-:W-:Y:S01]  /*7030*/  F2FP.BF16.PACK_AB R5, R143, R142 ;  /* 0x0000008e8f05723e */ /* 0x000fe200000010ff */
[----:B------:R-:W-:Y:S01]  /*7040*/  STS [R2+0xf080], R76 ;  /* 0x00f0804c02007388 */ /* 0x000fe20000000800 */
[----:B------:R-:W-:Y:S02]  /*7050*/  LOP3.LUT R7, R9, 0x7ffff000, R7, 0xf8, !PT ;  /* 0x7ffff00009077812 */ /* 0x000fe400078ef807 */
[----:B------:R-:W-:Y:S01]  /*7060*/  ISETP.GE.AND P1, PT, R8, UR4, PT ;  /* 0x0000000408007c0c */ /* 0x000fe2000bf26270 */
[----:B------:R-:W-:Y:S01]  /*7070*/  STS [R2+0xf480], R78 ;  /* 0x00f4804e02007388 */ /* 0x000fe20000000800 */
[----:B------:R-:W-:Y:S02]  /*7080*/  SHF.R.S32.HI R9, RZ, 0x1f, R8 ;  /* 0x0000001fff097819 */ /* 0x000fe40000011408 */
[----:B------:R-:W-:Y:S01]  /*7090*/  ISETP.GE.OR P0, PT, R6, c[0x0][0x324], P1 ;  /* 0x0000c90006007a0c */ /* 0x000fe20000f06670 */
        /* <DEDUP_REMOVED lines=33> */
[----:B--2---:R-:W2:Y:S04]  /*72b0*/  S2R R74, SR_CTAID.Y ;  /* 0x00000000004a7919 */ /* 0x004ea80000002600 */
[----:B------:R-:W4:Y:S01]  /*72c0*/  S2R R73, SR_CTAID.Z ;  /* 0x0000000000497919 */ /* 0x000f220000002700 */
[----:B-1----:R-:W-:-:S03]  /*72d0*/  IMAD.SHL.U32 R0, R7, 0x2, RZ ;  /* 0x0000000207007824 */ /* 0x002fc600078e00ff */
[----:B------:R-:W-:Y:S01]  /*72e0*/  BAR.SYNC.DEFER_BLOCKING 0x1, 0x100 ;  /* 0x0044000000007b1d */ /* 0x000fe20000010000 */
[----:B------:R-:W-:Y:S01]  /*72f0*/  SHF.R.S32.HI R7, RZ, 0x1f, R6 ;  /* 0x0000001fff077819 */ /* 0x000fe20000011406 */
[----:B---3--:R-:W-:Y:S01]  /*7300*/  IMAD.U32 R5, RZ, RZ, UR11 ;  /* 0x0000000bff057e24 */ /* 0x008fe2000f8e00ff */
[----:B--2---:R-:W-:-:S03]  /*7310*/  SHF.R.S32.HI R75, RZ, 0x1f, R74 ;  /* 0x0000001fff4b7819 */ /* 0x004fc6000001144a */
[----:B------:R-:W-:Y:S01]  /*7320*/  IMAD.WIDE.U32 R2, R74, c[0x0][0x338], R6 ;  /* 0x0000ce004a027a25 */ /* 0x000fe200078e0006 */
[----:B----4-:R-:W-:-:S03]  /*7330*/  SHF.R.S32.HI R84, RZ, 0x1f, R73 ;  /* 0x0000001fff547819 */ /* 0x010fc60000011449 */
        /* <DEDUP_REMOVED lines=33> */
.L_x_710:
[----:B--234-:R-:W-:Y:S05]  /*7550*/  BSYNC B0 ;  /* 0x0000000000007941 */ /* 0x01cfea0003800000 */
.L_x_709:
        /* <DEDUP_REMOVED lines=17> */
.L_x_712:
[----:B------:R-:W-:Y:S05]  /*7670*/  BSYNC B0 ;  /* 0x0000000000007941 */ /* 0x000fea0003800000 */
.L_x_711:
        /* <DEDUP_REMOVED lines=16> */
.L_x_714:
[----:B------:R-:W-:Y:S05]  /*7780*/  BSYNC B0 ;  /* 0x0000000000007941 */ /* 0x000fea0003800000 */
.L_x_713:
        /* <DEDUP_REMOVED lines=16> */
.L_x_716:
[----:B------:R-:W-:Y:S05]  /*7890*/  BSYNC B0 ;  /* 0x0000000000007941 */ /* 0x000fea0003800000 */
.L_x_715:
        /* <DEDUP_REMOVED lines=16> */
.L_x_718:
[----:B------:R-:W-:Y:S05]  /*79a0*/  BSYNC B0 ;  /* 0x0000000000007941 */ /* 0x000fea0003800000 */
.L_x_717:
        /* <DEDUP_REMOVED lines=16> */
.L_x_720:
[----:B------:R-:W-:Y:S05]  /*7ab0*/  BSYNC B0 ;  /* 0x0000000000007941 */ /* 0x000fea0003800000 */
.L_x_719:
        /* <DEDUP_REMOVED lines=16> */
.L_x_722:
[----:B------:R-:W-:Y:S05]  /*7bc0*/  BSYNC B0 ;  /* 0x0000000000007941 */ /* 0x000fea0003800000 */
.L_x_721:
        /* <DEDUP_REMOVED lines=15> */
.L_x_724:
[----:B------:R-:W-:Y:S05]  /*7cc0*/  BSYNC B0 ;  /* 0x0000000000007941 */ /* 0x000fea0003800000 */
.L_x_723:
        /* <DEDUP_REMOVED lines=20> */
.L_x_726:
[----:B------:R-:W-:Y:S05]  /*7e10*/  BSYNC B0 ;  /* 0x0000000000007941 */ /* 0x000fea0003800000 */
.L_x_725:
        /* <DEDUP_REMOVED lines=15> */
.L_x_728:
[----:B------:R-:W-:Y:S05]  /*7f10*/  BSYNC B0 ;  /* 0x0000000000007941 */ /* 0x000fea0003800000 */
.L_x_727:
        /* <DEDUP_REMOVED lines=14> */
.L_x_730:
[----:B------:R-:W-:Y:S05]  /*8000*/  BSYNC B0 ;  /* 0x0000000000007941 */ /* 0x000fea0003800000 */
.L_x_729:
        /* <DEDUP_REMOVED lines=14> */
.L_x_732:
[----:B------:R-:W-:Y:S05]  /*80f0*/  BSYNC B0 ;  /* 0x0000000000007941 */ /* 0x000fea0003800000 */
.L_x_731:
        /* <DEDUP_REMOVED lines=14> */
.L_x_734:
[----:B------:R-:W-:Y:S05]  /*81e0*/  BSYNC B0 ;  /* 0x0000000000007941 */ /* 0x000fea0003800000 */
.L_x_733:
        /* <DEDUP_REMOVED lines=14> */
.L_x_736:
[----:B------:R-:W-:Y:S05]  /*82d0*/  BSYNC B0 ;  /* 0x0000000000007941 */ /* 0x000fea0003800000 */
.L_x_735:
        /* <DEDUP_REMOVED lines=14> */
.L_x_738:
[----:B------:R-:W-:Y:S05]  /*83c0*/  BSYNC B0 ;  /* 0x0000000000007941 */ /* 0x000fea0003800000 */
.L_x_737:
        /* <DEDUP_REMOVED lines=14> */
.L_x_708:
[----:B------:R-:W1:Y:S01]  /*84b0*/  S2R R18, SR_CTAID.Y ;  /* 0x0000000000127919 */ /* 0x000e620000002600 */
[----:B------:R-:W-:Y:S01]  /*84c0*/  SHF.R.S32.HI R0, RZ, 0x1f, R248 ;  /* 0x0000001fff007819 */ /* 0x000fe200000114f8 */
[----:B------:R-:W-:Y:S01]  /*84d0*/  ULDC UR4, c[0x0][0x2f0] ;  /* 0x0000bc0000047ab9 */ /* 0x000fe20000000800 */
[----:B------:R-:W-:Y:S01]  /*84e0*/  BSSY B0, `(.L_x_739) ;  /* 0x0000022000007945 */ /* 0x000fe20003800000 */
[----:B------:R-:W2:Y:S01]  /*84f0*/  S2R R19, SR_CTAID.Z ;  /* 0x0000000000137919 */ /* 0x000ea20000002700 */
[----:B------:R-:W-:Y:S01]  /*8500*/  LEA.HI R0, R0, R248, RZ, 0x5 ;  /* 0x000000f800007211 */ /* 0x000fe200078f28ff */
[----:B------:R-:W-:-:S03]  /*8510*/  UIADD3 UR4, -UR15, UR4, URZ ;  /* 0x000000040f047290 */ /* 0x000fc6000fffe13f */
[----:B------:R-:W-:Y:S02]  /*8520*/  LOP3.LUT R10, R0, 0x1fffffe0, RZ, 0xc0, !PT ;  /* 0x1fffffe0000a7812 */ /* 0x000fe400078ec0ff */
[----:B------:R-:W-:-:S03]  /*8530*/  SHF.R.S32.HI R4, RZ, 0x5, R0 ;  /* 0x00000005ff047819 */ /* 0x000fc60000011400 */
[----:B------:R-:W-:Y:S01]  /*8540*/  IMAD.IADD R10, R248, 0x1, -R10 ;  /* 0x00000001f80a7824 */ /* 0x000fe200078e0a0a */
[----:B------:R-:W-:Y:S02]  /*8550*/  ISETP.GE.AND P0, PT, R4, UR4, PT ;  /* 0x0000000404007c0c */ /* 0x000fe4000bf06270 */
[----:B------:R-:W-:Y:S01]  /*8560*/  SHF.R.S32.HI R5, RZ, 0x1f, R4 ;  /* 0x0000001fff057819 */ /* 0x000fe20000011404 */
[----:B------:R-:W-:Y:S01]  /*8570*/  IMAD.SHL.U32 R10, R10, 0x8, RZ ;  /* 0x000000080a0a7824 */ /* 0x000fe200078e00ff */
[----:B------:R-:W-:-:S04]  /*8580*/  P2R R16, PR, RZ, 0x1 ;  /* 0x00000001ff107803 */ /* 0x000fc80000000000 */
[----:B------:R-:W-:Y:S02]  /*8590*/  SHF.R.S32.HI R11, RZ, 0x1f, R10 ;  /* 0x0000001fff0b7819 */ /* 0x000fe4000001140a */
[----:B-1----:R-:W-:Y:S02]  /*85a0*/  SHF.R.S32.HI R20, RZ, 0x1f, R18 ;  /* 0x0000001fff147819 */ /* 0x002fe40000011412 */
[----:B------:R-:W-:Y:S01]  /*85b0*/  ISETP.GE.OR P0, PT, R10, c[0x0][0x2f4], P0 ;  /* 0x0000bd000a007a0c */ /* 0x000fe20000706670 */
[----:B------:R-:W-:Y:S01]  /*85c0*/  IMAD.WIDE.U32 R8, R18, c[0x0][0x308], R10 ;  /* 0x0000c20012087a25 */ /* 0x000fe200078e000a */
[----:B--2---:R-:W-:-:S03]  /*85d0*/  SHF.R.S32.HI R21, RZ, 0x1f, R19 ;  /* 0x0000001fff157819 */ /* 0x004fc60000011413 */
[----:B------:R-:W-:Y:S02]  /*85e0*/  IMAD R2, R20, c[0x0][0x308], RZ ;  /* 0x0000c20014027a24 */ /* 0x000fe400078e02ff */
[----:B------:R-:W-:Y:S02]  /*85f0*/  IMAD R6, R21, c[0x0][0x310], RZ ;  /* 0x0000c40015067a24 */ /* 0x000fe400078e02ff */
[----:B------:R-:W-:Y:S02]  /*8600*/  IMAD R2, R18, c[0x0][0x30c], R2 ;  /* 0x0000c30012027a24 */ /* 0x000fe400078e0202 */
[----:B------:R-:W-:-:S03]  /*8610*/  IMAD R6, R19, c[0x0][0x314], R6 ;  /* 0x0000c50013067a24 */ /* 0x000fc600078e0206 */
        /* <DEDUP_REMOVED lines=14> */
.L_x_740:
[----:B------:R-:W-:Y:S05]  /*8700*/  BSYNC B0 ;  /* 0x0000000000007941 */ /* 0x000fea0003800000 */
.L_x_739:
        /* <DEDUP_REMOVED lines=17> */
.L_x_742:
[----:B------:R-:W-:Y:S05]  /*8820*/  BSYNC B0 ;  /* 0x0000000000007941 */ /* 0x000fea0003800000 */
.L_x_741:
        /* <DEDUP_REMOVED lines=16> */
.L_x_744:
[----:B------:R-:W-:Y:S05]  /*8930*/  BSYNC B0 ;  /* 0x0000000000007941 */ /* 0x000fea0003800000 */
.L_x_743:
        /* <DEDUP_REMOVED lines=16> */
.L_x_746:
[----:B------:R-:W-:Y:S05]  /*8a40*/  BSYNC B0 ;  /* 0x0000000000007941 */ /* 0x000fea0003800000 */
.L_x_745:
        /* <DEDUP_REMOVED lines=16> */
.L_x_748:
[----:B------:R-:W-:Y:S05]  /*8b50*/  BSYNC B0 ;  /* 0x0000000000007941 */ /* 0x000fea0003800000 */
.L_x_747:
        /* <DEDUP_REMOVED lines=16> */
.L_x_750:
[----:B------:R-:W-:Y:S05]  /*8c60*/  BSYNC B0 ;  /* 0x0000000000007941 */ /* 0x000fea0003800000 */
.L_x_749:
        /* <DEDUP_REMOVED lines=16> */
.L_x_752:
[----:B------:R-:W-:Y:S05]  /*8d70*/  BSYNC B0 ;  /* 0x0000000000007941 */ /* 0x000fea0003800000 */
.L_x_751:
        /* <DEDUP_REMOVED lines=15> */
.L_x_754:
[----:B------:R-:W-:Y:S05]  /*8e70*/  BSYNC B0 ;  /* 0x0000000000007941 */ /* 0x000fea0003800000 */
.L_x_753:
[----:B------:R-:W-:Y:S01]  /*8e80*/  ISETP.NE.AND P0, PT, R16, RZ, PT ;  /* 0x000000ff1000720c */ /* 0x000fe20003f05270 */
[----:B------:R-:W-:Y:S01]  /*8e90*/  IMAD R0, R20, c[0x0][0x338], RZ ;  /* 0x0000ce0014007a24 */ /* 0x000fe200078e02ff */
[----:B------:R-:W-:Y:S01]  /*8ea0*/  BSSY B0, `(.L_x_755) ;  /* 0x0000012000007945 */ /* 0x000fe20003800000 */
[----:B------:R-:W-:Y:S01]  /*8eb0*/  IMAD.WIDE.U32 R6, R18, c[0x0][0x338], R10 ;  /* 0x0000ce0012067a25 */ /* 0x000fe200078e000a */
[----:B------:R-:W-:-:S03]  /*8ec0*/  ISETP.GE.OR P0, PT, R10, c[0x0][0x324], P0 ;  /* 0x0000c9000a007a0c */ /* 0x000fc60000706670 */
[----:B------:R-:W-:Y:S02]  /*8ed0*/  IMAD R0, R18, c[0x0][0x33c], R0 ;  /* 0x0000cf0012007a24 */ /* 0x000fe400078e0200 */
[----:B--2---:R-:W-:-:S03]  /*8ee0*/  IMAD R4, R21, c[0x0][0x340], RZ ;  /* 0x0000d00015047a24 */ /* 0x004fc600078e02ff */
        /* <DEDUP_REMOVED lines=13> */
.L_x_756:
[----:B------:R-:W-:Y:S05]  /*8fc0*/  BSYNC B0 ;  /* 0x0000000000007941 */ /* 0x000fea0003800000 */
.L_x_755:
        /* <DEDUP_REMOVED lines=15> */
.L_x_758:
[----:B------:R-:W-:Y:S05]  /*90c0*/  BSYNC B0 ;  /* 0x0000000000007941 */ /* 0x000fea0003800000 */
.L_x_757:
        /* <DEDUP_REMOVED lines=14> */
.L_x_760:
[----:B------:R-:W-:Y:S05]  /*91b0*/  BSYNC B0 ;  /* 0x0000000000007941 */ /* 0x000fea0003800000 */
.L_x_759:
        /* <DEDUP_REMOVED lines=14> */
.L_x_762:
[----:B------:R-:W-:Y:S05]  /*92a0*/  BSYNC B0 ;  /* 0x0000000000007941 */ /* 0x000fea0003800000 */
.L_x_761:
        /* <DEDUP_REMOVED lines=14> */
.L_x_764:
[----:B------:R-:W-:Y:S05]  /*9390*/  BSYNC B0 ;  /* 0x0000000000007941 */ /* 0x000fea0003800000 */
.L_x_763:
        /* <DEDUP_REMOVED lines=14> */
.L_x_766:
[----:B------:R-:W-:Y:S05]  /*9480*/  BSYNC B0 ;  /* 0x0000000000007941 */ /* 0x000fea0003800000 */
.L_x_765:
        /* <DEDUP_REMOVED lines=14> */
.L_x_768:
[----:B------:R-:W-:Y:S05]  /*9570*/  BSYNC B0 ;  /* 0x0000000000007941 */ /* 0x000fea0003800000 */
.L_x_767:
        /* <DEDUP_REMOVED lines=12> */
[----:B------:R-:W-:Y:S01]  /*9640*/  STG.E.128 [R2.64], RZ ;  /* 0x000000ff02007986 */ /* 0x000fe2000c101d16 */
[----:B------:R-:W-:Y:S05]  /*9650*/  EXIT ;  /* 0x000000000000794d */ /* 0x000fea0003800000 */
.L_x_769:
        /* <DEDUP_REMOVED lines=10> */
.L_x_1165:


//--------------------- .text._ZN7cutlass13device_kernelIN5flash19enable_sm80_to_sm89INS1_16FlashAttnBwdSm80INS1_25CollectiveMainloopBwdSm80ILi1ELi1EN4cute5tupleIJNS5_1CILi64EEES8_NS7_ILi256EEEEEENS_10bfloat16_tEfNS_4arch4Sm80ELb0ELb1ELb1ELb0ELb0ELb0ELb0ELb0ELi2ELi4ELi2ELi2ELb0EEENS1_24CollectiveEpilogueBwdGQAISA_fSD_Li256ELb0ELb0EEENS1_19SingleTileSchedulerILb0ELb0ELb0ELi64EEEEEEEEEvNT_6ParamsE --------------------------
	.section	.text._ZN7cutlass13device_kernelIN5flash19enable_sm80_to_sm89INS1_16FlashAttnBwdSm80INS1_25CollectiveMainloopBwdSm80ILi1ELi1EN4cute5tupleIJNS5_1CILi64EEES8_NS7_ILi256EEEEEENS_10bfloat16_tEfNS_4arch4Sm80ELb0ELb1ELb1ELb0ELb0ELb0ELb0ELb0ELi2ELi4ELi2ELi2ELb0EEENS1_24CollectiveEpilogueBwdGQAISA_fSD_Li256ELb0ELb0EEENS1_19SingleTileSchedulerILb0ELb0ELb0ELi64EEEEEEEEEvNT_6ParamsE,"ax",@progbits
	.sectioninfo	@"SHI_REGISTERS=255"
	.align	128
.text._ZN7cutlass13device_kernelIN5flash19enable_sm80_to_sm89INS1_16FlashAttnBwdSm80INS1_25CollectiveMainloopBwdSm80ILi1ELi1EN4cute5tupleIJNS5_1CILi64EEES8_NS7_ILi256EEEEEENS_10bfloat16_tEfNS_4arch4Sm80ELb0ELb1ELb1ELb0ELb0ELb0ELb0ELb0ELi2ELi4ELi2ELi2ELb0EEENS1_24CollectiveEpilogueBwdGQAISA_fSD_Li256ELb0ELb0EEENS1_19SingleTileSchedulerILb0ELb0ELb0ELi64EEEEEEEEEvNT_6ParamsE:
        .type           _ZN7cutlass13device_kernelIN5flash19enable_sm80_to_sm89INS1_16FlashAttnBwdSm80INS1_25CollectiveMainloopBwdSm80ILi1ELi1EN4cute5tupleIJNS5_1CILi64EEES8_NS7_ILi256EEEEEENS_10bfloat16_tEfNS_4arch4Sm80ELb0ELb1ELb1ELb0ELb0ELb0ELb0ELb0ELi2ELi4ELi2ELi2ELb0EEENS1_24CollectiveEpilogueBwdGQAISA_fSD_Li256ELb0ELb0EEENS1_19SingleTileSchedulerILb0ELb0ELb0ELi64EEEEEEEEEvNT_6ParamsE,@function
        .size           _ZN7cutlass13device_kernelIN5flash19enable_sm80_to_sm89INS1_16FlashAttnBwdSm80INS1_25CollectiveMainloopBwdSm80ILi1ELi1EN4cute5tupleIJNS5_1CILi64EEES8_NS7_ILi256EEEEEENS_10bfloat16_tEfNS_4arch4Sm80ELb0ELb1ELb1ELb0ELb0ELb0ELb0ELb0ELi2ELi4ELi2ELi2ELb0EEENS1_24CollectiveEpilogueBwdGQAISA_fSD_Li256ELb0ELb0EEENS1_19SingleTileSchedulerILb0ELb0ELb0ELi64EEEEEEEEEvNT_6ParamsE,(.L_x_1166 - _ZN7cutlass13device_kernelIN5flash19enable_sm80_to_sm89INS1_16FlashAttnBwdSm80INS1_25CollectiveMainloopBwdSm80ILi1ELi1EN4cute5tupleIJNS5_1CILi64EEES8_NS7_ILi256EEEEEENS_10bfloat16_tEfNS_4arch4Sm80ELb0ELb1ELb1ELb0ELb0ELb0ELb0ELb0ELi2ELi4ELi2ELi2ELb0EEENS1_24CollectiveEpilogueBwdGQAISA_fSD_Li256ELb0ELb0EEENS1_19SingleTileSchedulerILb0ELb0ELb0ELi64EEEEEEEEEvNT_6ParamsE)
        .other          _ZN7cutlass13device_kernelIN5flash19enable_sm80_to_sm89INS1_16FlashAttnBwdSm80INS1_25CollectiveMainloopBwdSm80ILi1ELi1EN4cute5tupleIJNS5_1CILi64EEES8_NS7_ILi256EEEEEENS_10bfloat16_tEfNS_4arch4Sm80ELb0ELb1ELb1ELb0ELb0ELb0ELb0ELb0ELi2ELi4ELi2ELi2ELb0EEENS1_24CollectiveEpilogueBwdGQAISA_fSD_Li256ELb0ELb0EEENS1_19SingleTileSchedulerILb0ELb0ELb0ELi64EEEEEEEEEvNT_6ParamsE,@"STO_CUDA_ENTRY STV_DEFAULT"
_ZN7cutlass13device_kernelIN5flash19enable_sm80_to_sm89INS1_16FlashAttnBwdSm80INS1_25CollectiveMainloopBwdSm80ILi1ELi1EN4cute5tupleIJNS5_1CILi64EEES8_NS7_ILi256EEEEEENS_10bfloat16_tEfNS_4arch4Sm80ELb0ELb1ELb1ELb0ELb0ELb0ELb0ELb0ELi2ELi4ELi2ELi2ELb0EEENS1_24CollectiveEpilogueBwdGQAISA_fSD_Li256ELb0ELb0EEENS1_19SingleTileSchedulerILb0ELb0ELb0ELi64EEEEEEEEEvNT_6ParamsE:
        /* <DEDUP_REMOVED lines=27> */
.L_x_770:
        /* <DEDUP_REMOVED lines=179> */
[----:B------:R-:W-:Y:S01]  /*0ce0*/  LEA R4, P1, R10, c[0x0][0x1c0], 0x1 ;  /* 0x000070000a047a11 */ /* 0x000fe200078208ff */
[----:B------:R-:W-:Y:S01]  /*0cf0*/  IMAD.WIDE.U32 R8, R250, c[0x0][0x178], R2 ;  /* 0x00005e00fa087a25 */ /* 0x000fe200078e0002 */
[----:B------:R-:W-:Y:S01]  /*0d00*/  CS2R R120, SRZ ;  /* 0x0000000000787805 */ /* 0x000fe2000001ff00 */
[----:B------:R-:W-:Y:S01]  /*0d10*/  CS2R R118, SRZ ;  /* 0x0000000000767805 */ /* 0x000fe2000001ff00 */
[----:B------:R-:W-:Y:S01]  /*0d20*/  LEA.HI.X R5, R10, c[0x0][0x1c4], R0, 0x1, P1 ;  /* 0x000071000a057a11 */ /* 0x000fe200008f0c00 */
[----:B------:R-:W-:Y:S01]  /*0d30*/  IMAD.IADD R9, R9, 0x1, R13 ;  /* 0x0000000109097824 */ /* 0x000fe200078e020d */
[----:B------:R-:W-:Y:S01]  /*0d40*/  LEA.HI R10, R18, R248, RZ, 0x6 ;  /* 0x000000f8120a7211 */ /* 0x000fe200078f30ff */
[----:B------:R-:W-:Y:S01]  /*0d50*/  IMAD.MOV.U32 R15, RZ, RZ, c[0x0][0x1d8] ;  /* 0x00007600ff0f7624 */ /* 0x000fe200078e00ff */
[----:B------:R-:W-:Y:S01]  /*0d60*/  IADD3 R0, -R250, UR13, RZ ;  /* 0x0000000dfa007c10 */ /* 0x000fe2000fffe1ff */
[----:B------:R-:W-:Y:S01]  /*0d70*/  IMAD.IADD R7, R7, 0x1, R12 ;  /* 0x0000000107077824 */ /* 0x000fe200078e020c */
[----:B------:R-:W-:Y:S01]  /*0d80*/  SHF.R.S32.HI R26, RZ, 0x6, R10 ;  /* 0x00000006ff1a7819 */ /* 0x000fe2000001140a */
[----:B------:R-:W-:Y:S01]  /*0d90*/  IMAD.MOV.U32 R19, RZ, RZ, c[0x0][0x1dc] ;  /* 0x00007700ff137624 */ /* 0x000fe200078e00ff */
[C---:B------:R-:W-:Y:S01]  /*0da0*/  ISETP.LT.OR P1, PT, R0.reuse, 0x1, P5 ;  /* 0x000000010000780c */ /* 0x040fe20002f21670 */
[----:B------:R-:W-:Y:S01]  /*0db0*/  IMAD.WIDE.U32 R6, R31, c[0x0][0x1b8], R6 ;  /* 0x00006e001f067a25 */ /* 0x000fe200078e0006 */
[C---:B------:R-:W-:Y:S01]  /*0dc0*/  ISETP.LT.OR P6, PT, R0.reuse, 0x1, P4 ;  /* 0x000000010000780c */ /* 0x040fe200027c1670 */
[----:B------:R-:W-:Y:S01]  /*0dd0*/  CS2R R116, SRZ ;  /* 0x0000000000747805 */ /* 0x000fe2000001ff00 */
[----:B------:R-:W-:Y:S01]  /*0de0*/  ISETP.LT.OR P3, PT, R0, 0x1, P2 ;  /* 0x000000010000780c */ /* 0x000fe20001761670 */
[----:B------:R-:W-:Y:S01]  /*0df0*/  IMAD R10, R26, 0x200, R14 ;  /* 0x000002001a0a7824 */ /* 0x000fe200078e020e */
[----:B------:R-:W-:Y:S01]  /*0e00*/  ISETP.LT.OR P5, PT, R0, 0x21, P5 ;  /* 0x000000210000780c */ /* 0x000fe20002fa1670 */
[----:B------:R-:W-:Y:S01]  /*0e10*/  IMAD R12, R30, c[0x0][0x180], RZ ;  /* 0x000060001e0c7a24 */ /* 0x000fe200078e02ff */
[----:B------:R-:W-:Y:S01]  /*0e20*/  ISETP.LT.OR P4, PT, R0, 0x21, P4 ;  /* 0x000000210000780c */ /* 0x000fe20002781670 */
[----:B------:R-:W-:Y:S01]  /*0e30*/  IMAD.SHL.U32 R240, R10, 0x2, RZ ;  /* 0x000000020af07824 */ /* 0x000fe200078e00ff */
[----:B------:R-:W-:Y:S01]  /*0e40*/  ISETP.LT.OR P2, PT, R0, 0x21, P2 ;  /* 0x000000210000780c */ /* 0x000fe20001741670 */
[----:B------:R-:W-:Y:S01]  /*0e50*/  IMAD.WIDE.U32 R10, R148, c[0x0][0x180], R8 ;  /* 0x00006000940a7a25 */ /* 0x000fe200078e0008 */
[----:B------:R-:W-:Y:S01]  /*0e60*/  IADD3 R7, R7, UR4, RZ ;  /* 0x0000000407077c10 */ /* 0x000fe2000fffe0ff */
[----:B------:R-:W-:Y:S01]  /*0e70*/  ULDC.64 UR4, c[0x0][0x178] ;  /* 0x00005e0000047ab9 */ /* 0x000fe20000000a00 */
[----:B------:R-:W-:Y:S01]  /*0e80*/  @!PT LDS RZ, [RZ] ;  /* 0x00000000fffff984 */ /* 0x000fe20000000800 */
[----:B------:R-:W-:Y:S01]  /*0e90*/  @!PT LDS RZ, [RZ] ;  /* 0x00000000fffff984 */ /* 0x000fe20000000800 */
[----:B------:R-:W-:Y:S01]  /*0ea0*/  @!PT LDS RZ, [RZ] ;  /* 0x00000000fffff984 */ /* 0x000fe20000000800 */
[----:B------:R1:W-:Y:S01]  /*0eb0*/  LDGSTS.E.BYPASS.LTC128B.128 [R240+0x8080], [R4.64], !P1 ;  /* 0x0808000004f07fae */ /* 0x0003e2000c901d56 */
[----:B------:R-:W-:Y:S01]  /*0ec0*/  ISETP.GE.AND P1, PT, R24, c[0x0][0x1cc], PT ;  /* 0x0000730018007a0c */ /* 0x000fe20003f26270 */
[----:B------:R-:W-:Y:S01]  /*0ed0*/  IMAD R12, R148, c[0x0][0x184], R12 ;  /* 0x00006100940c7a24 */ /* 0x000fe200078e020c */
[----:B------:R-:W-:Y:S01]  /*0ee0*/  UIMAD UR7, UR17, UR4, URZ ;  /* 0x00000004110772a4 */ /* 0x000fe2000f8e023f */
[----:B------:R1:W-:Y:S01]  /*0ef0*/  LDGSTS.E.BYPASS.LTC128B.128 [R240+0xa080], [R4.64+0x80], !P6 ;  /* 0x0a08008004f07fae */ /* 0x0003e2000f101d56 */
[C---:B------:R-:W-:Y:S01]  /*0f00*/  ISETP.LT.OR P6, PT, R0.reuse, 0x1, P1 ;  /* 0x000000010000780c */ /* 0x040fe20000fc1670 */
[----:B------:R-:W-:Y:S01]  /*0f10*/  IMAD R13, R17, c[0x0][0x1a8], RZ ;  /* 0x00006a00110d7a24 */ /* 0x000fe200078e02ff */
[----:B------:R-:W-:Y:S01]  /*0f20*/  ISETP.LT.OR P1, PT, R0, 0x21, P1 ;  /* 0x000000210000780c */ /* 0x000fe20000f21670 */
[----:B------:R1:W-:Y:S01]  /*0f30*/  LDGSTS.E.BYPASS.LTC128B.128 [R240+0xc080], [R4.64+0x100], !P3 ;  /* 0x0c08010004f07fae */ /* 0x0003e2000d901d56 */
[----:B------:R-:W-:Y:S01]  /*0f40*/  LEA R8, P3, R15, R4, 0x6 ;  /* 0x000000040f087211 */ /* 0x000fe200078630ff */
[----:B------:R-:W-:Y:S01]  /*0f50*/  IMAD.IADD R11, R11, 0x1, R12 ;  /* 0x000000010b0b7824 */ /* 0x000fe200078e020c */
[----:B------:R-:W-:Y:S01]  /*0f60*/  UIMAD.WIDE.U32 UR24, UR14, UR4, URZ ;  /* 0x000000040e1872a5 */ /* 0x000fe2000f8e003f */
[C---:B------:R-:W-:Y:S01]  /*0f70*/  IMAD R12, R16.reuse, c[0x0][0x1ac], R13 ;  /* 0x00006b00100c7a24 */ /* 0x040fe200078e020d */
[----:B------:R-:W-:Y:S01]  /*0f80*/  LEA.HI.X R9, R15, R5, R19, 0x6, P3 ;  /* 0x000000050f097211 */ /* 0x000fe200018f3413 */
[----:B------:R-:W-:Y:S01]  /*0f90*/  IMAD.WIDE.U32 R6, R16, c[0x0][0x1a8], R6 ;  /* 0x00006a0010067a25 */ /* 0x000fe200078e0006 */
[----:B------:R-:W-:Y:S01]  /*0fa0*/  ISETP.GE.AND P3, PT, R2, c[0x0][0x19c], PT ;  /* 0x0000670002007a0c */ /* 0x000fe20003f66270 */
[----:B------:R-:W-:Y:S01]  /*0fb0*/  UIMAD UR7, UR14, UR5, UR7 ;  /* 0x000000050e0772a4 */ /* 0x000fe2000f8e0207 */
[-C--:B------:R-:W-:Y:S01]  /*0fc0*/  LEA.HI R15, R18, R248.reuse, RZ, 0x4 ;  /* 0x000000f8120f7211 */ /* 0x080fe200078f20ff */
[----:B------:R1:W-:Y:S01]  /*0fd0*/  LDGSTS.E.BYPASS.LTC128B.128 [R240+0xe080], [R4.64+0x180], !P6 ;  /* 0x0e08018004f07fae */ /* 0x0003e2000f101d56 */
[----:B------:R-:W-:Y:S01]  /*0fe0*/  ULDC.64 UR4, c[0x0][0x188] ;  /* 0x0000620000047ab9 */ /* 0x000fe20000000a00 */
[----:B------:R-:W-:Y:S01]  /*0ff0*/  IMAD.WIDE.U32 R34, R31, c[0x0][0x188], R10 ;  /* 0x000062001f227a25 */ /* 0x000fe200078e000a */
[----:B------:R-:W-:Y:S01]  /*1000*/  UIMAD UR4, UR10, UR4, URZ ;  /* 0x000000040a0472a4 */ /* 0x000fe2000f8e023f */
[----:B------:R2:W-:Y:S01]  /*1010*/  LDGSTS.E.BYPASS.LTC128B.128 [R240+0x9080], [R8.64], !P5 ;  /* 0x0908000008f07fae */ /* 0x0005e2000e901d56 */
[----:B------:R-:W-:Y:S01]  /*1020*/  ISETP.GE.AND P5, PT, R21, c[0x0][0x19c], PT ;  /* 0x0000670015007a0c */ /* 0x000fe20003fa6270 */
[----:B------:R-:W-:Y:S01]  /*1030*/  UIADD3 UR7, UR25, UR7, URZ ;  /* 0x0000000719077290 */ /* 0x000fe2000fffe03f */
[----:B------:R-:W-:Y:S01]  /*1040*/  IMAD.U32 R11, RZ, RZ, UR6 ;  /* 0x00000006ff0b7e24 */ /* 0x000fe2000f8e00ff */
[----:B------:R2:W-:Y:S01]  /*1050*/  LDGSTS.E.BYPASS.LTC128B.128 [R240+0xb080], [R8.64+0x80], !P4 ;  /* 0x0b08008008f07fae */ /* 0x0005e2000e101d56 */
[C---:B------:R-:W-:Y:S01]  /*1060*/  ISETP.LT.OR P4, PT, R0.reuse, 0x1, P3 ;  /* 0x000000010000780c */ /* 0x040fe20001f81670 */
[----:B------:R-:W-:Y:S01]  /*1070*/  UIMAD UR4, UR12, UR5, UR4 ;  /* 0x000000050c0472a4 */ /* 0x000fe2000f8e0204 */
[----:B------:R-:W-:Y:S01]  /*1080*/  ISETP.LT.OR P3, PT, R0, 0x21, P3 ;  /* 0x000000210000780c */ /* 0x000fe20001f61670 */
[----:B------:R2:W-:Y:S01]  /*1090*/  LDGSTS.E.BYPASS.LTC128B.128 [R240+0xd080], [R8.64+0x100], !P2 ;  /* 0x0d08010008f07fae */ /* 0x0005e2000d101d56 */
[----:B------:R-:W-:Y:S01]  /*10a0*/  ISETP.GE.AND P2, PT, R20, c[0x0][0x19c], PT ;  /* 0x0000670014007a0c */ /* 0x000fe20003f46270 */
[----:B------:R-:W-:Y:S01]  /*10b0*/  IMAD.U32 R10, RZ, RZ, UR7 ;  /* 0x00000007ff0a7e24 */ /* 0x000fe2000f8e00ff */
[-C--:B------:R-:W-:Y:S01]  /*10c0*/  LEA.HI R16, R18, R248.reuse, RZ, 0x5 ;  /* 0x000000f812107211 */ /* 0x080fe200078f28ff */
[----:B------:R2:W-:Y:S01]  /*10d0*/  LDGSTS.E.BYPASS.LTC128B.128 [R240+0xf080], [R8.64+0x180], !P1 ;  /* 0x0f08018008f07fae */ /* 0x0005e2000c901d56 */
[C---:B------:R-:W-:Y:S01]  /*10e0*/  ISETP.LT.OR P1, PT, R0.reuse, 0x1, P2 ;  /* 0x000000010000780c */ /* 0x040fe20001721670 */
[----:B------:R-:W-:Y:S01]  /*10f0*/  ULDC.64 UR6, c[0x0][0x208] ;  /* 0x0000820000067ab9 */ /* 0x000fe20000000a00 */
[----:B------:R-:W-:Y:S01]  /*1100*/  ISETP.LT.OR P2, PT, R0, 0x21, P2 ;  /* 0x000000210000780c */ /* 0x000fe20001741670 */
[----:B------:R-:W-:Y:S01]  /*1110*/  UIMAD UR17, UR17, UR6, URZ ;  /* 0x00000006111172a4 */ /* 0x000fe2000f8e023f */
[----:B------:R-:W-:Y:S01]  /*1120*/  IADD3 R22, R35, UR4, RZ ;  /* 0x0000000423167c10 */ /* 0x000fe2000fffe0ff */
[----:B------:R-:W-:Y:S01]  /*1130*/  ULDC.64 UR4, c[0x0][0x218] ;  /* 0x0000860000047ab9 */ /* 0x000fe20000000a00 */
[----:B------:R-:W-:Y:S01]  /*1140*/  LEA.HI R17, R18, R248, RZ, 0x2 ;  /* 0x000000f812117211 */ /* 0x000fe200078f10ff */
[----:B------:R-:W-:Y:S01]  /*1150*/  UIMAD UR17, UR14, UR7, UR17 ;  /* 0x000000070e1172a4 */ /* 0x000fe2000f8e0211 */
[----:B------:R3:W-:Y:S01]  /*1160*/  STL.64 [R1+0x18], R34 ;  /* 0x0000182201007387 */ /* 0x0007e20000100a00 */
[----:B------:R-:W-:Y:S01]  /*1170*/  UIMAD UR4, UR10, UR4, URZ ;  /* 0x000000040a0472a4 */ /* 0x000fe2000f8e023f */
[----:B-1----:R-:W-:Y:S01]  /*1180*/  IMAD.IADD R5, R7, 0x1, R12 ;  /* 0x0000000107057824 */ /* 0x002fe200078e020c */
[C---:B------:R-:W-:Y:S01]  /*1190*/  LEA R4, P6, R6.reuse, c[0x0][0x190], 0x1 ;  /* 0x0000640006047a11 */ /* 0x040fe200078c08ff */
[----:B------:R-:W-:Y:S01]  /*11a0*/  IMAD.MOV.U32 R7, RZ, RZ, c[0x0][0x1a8] ;  /* 0x00006a00ff077624 */ /* 0x000fe200078e00ff */
[----:B------:R-:W-:Y:S01]  /*11b0*/  SHF.R.S32.HI R12, RZ, 0x1f, R16 ;  /* 0x0000001fff0c7819 */ /* 0x000fe20000011410 */
[----:B------:R-:W-:Y:S01]  /*11c0*/  UIMAD UR4, UR12, UR5, UR4 ;  /* 0x000000050c0472a4 */ /* 0x000fe2000f8e0204 */
[----:B------:R-:W-:Y:S01]  /*11d0*/  LEA.HI.X R5, R6, c[0x0][0x194], R5, 0x1, P6 ;  /* 0x0000650006057a11 */ /* 0x000fe200030f0c05 */
[----:B------:R1:W-:Y:S01]  /*11e0*/  STL [R1+0x28], R22 ;  /* 0x0000281601007387 */ /* 0x0003e20000100800 */
[C---:B------:R-:W-:Y:S01]  /*11f0*/  ISETP.LT.OR P6, PT, R0.reuse, 0x1, P5 ;  /* 0x000000010000780c */ /* 0x040fe20002fc1670 */
[----:B------:R-:W-:Y:S01]  /*1200*/  IMAD.MOV.U32 R246, RZ, RZ, 0x20 ;  /* 0x00000020fff67424 */ /* 0x000fe200078e00ff */
[----:B------:R-:W-:Y:S01]  /*1210*/  ISETP.LT.OR P5, PT, R0, 0x21, P5 ;  /* 0x000000210000780c */ /* 0x000fe20002fa1670 */
[----:B------:R4:W-:Y:S01]  /*1220*/  LDGSTS.E.BYPASS.LTC128B.128 [R240+0x80], [R4.64], !P4 ;  /* 0x0008000004f07fae */ /* 0x0009e2000e101d56 */
[C---:B------:R-:W-:Y:S01]  /*1230*/  LEA R6, P4, R7.reuse, R4, 0x6 ;  /* 0x0000000407067211 */ /* 0x040fe200078830ff */
[----:B------:R-:W-:Y:S01]  /*1240*/  IMAD.MOV.U32 R149, RZ, RZ, 0x1 ;  /* 0x00000001ff957424 */ /* 0x000fe200078e00ff */
[----:B------:R-:W-:Y:S01]  /*1250*/  SHF.R.S32.HI R13, RZ, 0x1f, R17 ;  /* 0x0000001fff0d7819 */ /* 0x000fe20000011411 */
[----:B------:R4:W-:Y:S01]  /*1260*/  LDGSTS.E.BYPASS.LTC128B.128 [R240+0x2080], [R4.64+0x80], !P1 ;  /* 0x0208008004f07fae */ /* 0x0009e2000c901d56 */
[----:B------:R-:W-:Y:S01]  /*1270*/  ISETP.GE.AND P1, PT, R24, c[0x0][0x19c], PT ;  /* 0x0000670018007a0c */ /* 0x000fe20003f26270 */
[----:B--2---:R-:W-:Y:S01]  /*1280*/  IMAD.MOV.U32 R8, RZ, RZ, c[0x0][0x1ac] ;  /* 0x00006b00ff087624 */ /* 0x004fe200078e00ff */
[----:B------:R-:W-:Y:S01]  /*1290*/  CS2R R114, SRZ ;  /* 0x0000000000727805 */ /* 0x000fe2000001ff00 */
[----:B------:R-:W-:Y:S01]  /*12a0*/  IMAD.U32 R9, RZ, RZ, UR25 ;  /* 0x00000019ff097e24 */ /* 0x000fe2000f8e00ff */
[----:B------:R-:W-:Y:S01]  /*12b0*/  CS2R R112, SRZ ;  /* 0x0000000000707805 */ /* 0x000fe2000001ff00 */
[----:B------:R4:W-:Y:S01]  /*12c0*/  LDGSTS.E.BYPASS.LTC128B.128 [R240+0x4080], [R4.64+0x100], !P6 ;  /* 0x0408010004f07fae */ /* 0x0009e2000f101d56 */
        /* <DEDUP_REMOVED lines=76> */
[----:B------:R-:W-:Y:S01]  /*1790*/  ISETP.GE.AND P3, PT, R2, c[0x0][0x1fc], PT ;  /* 0x00007f0002007a0c */ /* 0x000fe20003f66270 */
[----:B------:R-:W-:Y:S01]  /*17a0*/  IMAD.IADD R19, R0, 0x1, -R14 ;  /* 0x0000000100137824 */ /* 0x000fe200078e0a0e */
[----:B------:R-:W-:Y:S01]  /*17b0*/  SEL R33, RZ, 0x1, P1 ;  /* 0x00000001ff217807 */ /* 0x000fe20000800000 */
[----:B------:R2:W-:Y:S01]  /*17c0*/  LDGSTS.E.BYPASS.LTC128B.128 [R240+0x11080], [R8.64], !P6 ;  /* 0x1108000008f07fae */ /* 0x0005e2000f101d56 */
[----:B------:R-:W-:Y:S01]  /*17d0*/  ISETP.GE.AND P6, PT, R2, c[0x0][0x1fc], PT ;  /* 0x00007f0002007a0c */ /* 0x000fe20003fc6270 */
[----:B------:R-:W-:Y:S01]  /*17e0*/  IMAD.WIDE.U32 R2, R250, c[0x0][0x208], R2 ;  /* 0x00008200fa027a25 */ /* 0x000fe200078e0002 */
[----:B---3--:R-:W-:Y:S01]  /*17f0*/  SEL R34, RZ, 0x1, P3 ;  /* 0x00000001ff227807 */ /* 0x008fe20001800000 */
[----:B------:R2:W-:Y:S01]  /*1800*/  LDGSTS.E.BYPASS.LTC128B.128 [R240+0x13080], [R8.64+0x80], !P2 ;  /* 0x1308008008f07fae */ /* 0x0005e2000d101d56 */
[----:B------:R-:W-:Y:S01]  /*1810*/  ISETP.GE.AND P3, PT, R24, c[0x0][0x16c], PT ;  /* 0x00005b0018007a0c */ /* 0x000fe20003f66270 */
[----:B------:R-:W-:Y:S01]  /*1820*/  CS2R R54, SRZ ;  /* 0x0000000000367805 */ /* 0x000fe2000001ff00 */
[----:B------:R-:W-:Y:S01]  /*1830*/  CS2R R52, SRZ ;  /* 0x0000000000347805 */ /* 0x000fe2000001ff00 */
[----:B------:R2:W-:Y:S01]  /*1840*/  LDGSTS.E.BYPASS.LTC128B.128 [R240+0x15080], [R8.64+0x100], !P5 ;  /* 0x1508010008f07fae */ /* 0x0005e2000e901d56 */
[----:B------:R-:W-:Y:S01]  /*1850*/  SEL R243, RZ, 0x8, P3 ;  /* 0x00000008fff37807 */ /* 0x000fe20001800000 */
[----:B------:R-:W-:Y:S01]  /*1860*/  CS2R R50, SRZ ;  /* 0x0000000000327805 */ /* 0x000fe2000001ff00 */
[----:B------:R-:W-:Y:S01]  /*1870*/  ISETP.GE.AND P3, PT, R21, c[0x0][0x1fc], PT ;  /* 0x00007f0015007a0c */ /* 0x000fe20003f66270 */
[----:B------:R2:W-:Y:S01]  /*1880*/  LDGSTS.E.BYPASS.LTC128B.128 [R240+0x17080], [R8.64+0x180], !P4 ;  /* 0x1708018008f07fae */ /* 0x0005e2000e101d56 */
[C---:B------:R-:W-:Y:S01]  /*1890*/  ISETP.GE.AND P4, PT, R20.reuse, c[0x0][0x16c], PT ;  /* 0x00005b0014007a0c */ /* 0x040fe20003f86270 */
[----:B------:R-:W-:Y:S01]  /*18a0*/  CS2R R48, SRZ ;  /* 0x0000000000307805 */ /* 0x000fe2000001ff00 */
[----:B------:R-:W-:Y:S01]  /*18b0*/  ISETP.GE.AND P5, PT, R20, c[0x0][0x1fc], PT ;  /* 0x00007f0014007a0c */ /* 0x000fe20003fa6270 */
[----:B------:R-:W-:Y:S01]  /*18c0*/  CS2R R46, SRZ ;  /* 0x00000000002e7805 */ /* 0x000fe2000001ff00 */
[----:B------:R-:W-:Y:S01]  /*18d0*/  CS2R R44, SRZ ;  /* 0x00000000002c7805 */ /* 0x000fe2000001ff00 */
[----:B------:R-:W-:Y:S01]  /*18e0*/  CS2R R42, SRZ ;  /* 0x00000000002a7805 */ /* 0x000fe2000001ff00 */
[----:B------:R-:W-:Y:S01]  /*18f0*/  CS2R R40, SRZ ;  /* 0x0000000000287805 */ /* 0x000fe2000001ff00 */
[----:B------:R-:W-:Y:S01]  /*1900*/  CS2R R38, SRZ ;  /* 0x0000000000267805 */ /* 0x000fe2000001ff00 */
[----:B------:R-:W-:Y:S01]  /*1910*/  USHF.L.U64.HI UR7, UR6, 0x5, UR7 ;  /* 0x0000000506077899 */ /* 0x000fe20008010207 */
[----:B----4-:R-:W-:Y:S01]  /*1920*/  SHF.R.S32.HI R5, RZ, 0x4, R15 ;  /* 0x00000004ff057819 */ /* 0x010fe2000001140f */
[----:B------:R-:W-:Y:S01]  /*1930*/  UISETP.GT.AND UP1, UPT, UR11, -0x1, UPT ;  /* 0xffffffff0b00788c */ /* 0x000fe2000bf24270 */
[----:B------:R-:W-:-:S02]  /*1940*/  SHF.R.S32.HI R4, RZ, 0x2, R17 ;  /* 0x00000002ff047819 */ /* 0x000fc40000011411 */
        /* <DEDUP_REMOVED lines=8> */
[----:B------:R-:W-:Y:S02]  /*19d0*/  IMAD R5, R250, c[0x0][0x20c], R5 ;  /* 0x00008300fa057a24 */ /* 0x000fe400078e0205 */
[----:B------:R-:W-:Y:S02]  /*19e0*/  IMAD.IADD R23, R0, 0x1, -R11 ;  /* 0x0000000100177824 */ /* 0x000fe400078e0a0b */
[----:B------:R-:W-:Y:S02]  /*19f0*/  IMAD.IADD R3, R3, 0x1, R5 ;  /* 0x0000000103037824 */ /* 0x000fe400078e0205 */
[----:B------:R-:W-:Y:S01]  /*1a00*/  IMAD R0, R30, c[0x0][0x210], RZ ;  /* 0x000084001e007a24 */ /* 0x000fe200078e02ff */
[----:B------:R-:W-:Y:S01]  /*1a10*/  SEL R30, RZ, 0x4, P3 ;  /* 0x00000004ff1e7807 */ /* 0x000fe20001800000 */
[----:B------:R-:W-:Y:S01]  /*1a20*/  IMAD.WIDE.U32 R2, R148, c[0x0][0x210], R2 ;  /* 0x0000840094027a25 */ /* 0x000fe200078e0002 */
[C---:B------:R-:W-:Y:S02]  /*1a30*/  ISETP.LT.OR P3, PT, R10.reuse, 0x1, P6 ;  /* 0x000000010a00780c */ /* 0x040fe40003761670 */
[----:B------:R-:W-:Y:S01]  /*1a40*/  ISETP.LT.OR P6, PT, R10, 0x21, P6 ;  /* 0x000000210a00780c */ /* 0x000fe200037c1670 */
[----:B------:R-:W-:-:S02]  /*1a50*/  IMAD R0, R148, c[0x0][0x214], R0 ;  /* 0x0000850094007a24 */ /* 0x000fc400078e0200 */
[----:B-1----:R-:W-:Y:S01]  /*1a60*/  IMAD.IADD R22, R4, 0x1, -R12 ;  /* 0x0000000104167824 */ /* 0x002fe200078e0a0c */
[----:B------:R-:W-:Y:S01]  /*1a70*/  @!P0 LEA R12, P2, R25, c[0x0][0x258], 0x2 ;  /* 0x00009600190c8a11 */ /* 0x000fe200078410ff */
[----:B------:R-:W-:Y:S02]  /*1a80*/  IMAD.IADD R3, R3, 0x1, R0 ;  /* 0x0000000103037824 */ /* 0x000fe400078e0200 */
[----:B------:R-:W-:Y:S01]  /*1a90*/  IMAD.U32 R0, RZ, RZ, UR17 ;  /* 0x00000011ff007e24 */ /* 0x000fe2000f8e00ff */
[----:B------:R-:W-:Y:S01]  /*1aa0*/  @!P0 LEA.HI.X R13, R25, c[0x0][0x25c], R28, 0x2, P2 ;  /* 0x00009700190d8a11 */ /* 0x000fe200010f141c */
[----:B------:R-:W-:Y:S01]  /*1ab0*/  IMAD.WIDE.U32 R36, R31, c[0x0][0x218], R2 ;  /* 0x000086001f247a25 */ /* 0x000fe200078e0002 */
[----:B------:R-:W-:Y:S02]  /*1ac0*/  SEL R28, RZ, 0xffffffff, P4 ;  /* 0xffffffffff1c7807 */ /* 0x000fe40002000000 */
[----:B------:R-:W-:Y:S01]  /*1ad0*/  ISETP.GE.AND P4, PT, R21, c[0x0][0x16c], PT ;  /* 0x00005b0015007a0c */ /* 0x000fe20003f86270 */
[----:B------:R-:W-:Y:S01]  /*1ae0*/  IMAD.U32 R2, RZ, RZ, UR24 ;  /* 0x00000018ff027e24 */ /* 0x000fe2000f8e00ff */
[----:B------:R-:W-:Y:S01]  /*1af0*/  IADD3 R35, R37, UR4, RZ ;  /* 0x0000000425237c10 */ /* 0x000fe2000fffe0ff */
[----:B------:R-:W-:Y:S01]  /*1b00*/  IMAD.U32 R3, RZ, RZ, UR25 ;  /* 0x00000019ff037e24 */ /* 0x000fe2000f8e00ff */
[----:B------:R-:W-:Y:S01]  /*1b10*/  ISETP.GE.AND P2, PT, R20, c[0x0][0x1fc], PT ;  /* 0x00007f0014007a0c */ /* 0x000fe20003f46270 */
[----:B------:R-:W-:Y:S01]  /*1b20*/  ULDC.64 UR4, c[0x0][0x240] ;  /* 0x0000900000047ab9 */ /* 0x000fe20000000a00 */
[C---:B------:R-:W-:Y:S01]  /*1b30*/  LEA R3, P1, R2.reuse, R36, 0x6 ;  /* 0x0000002402037211 */ /* 0x040fe200078230ff */
[----:B------:R-:W-:Y:S01]  /*1b40*/  UIMAD UR4, UR10, UR4, URZ ;  /* 0x000000040a0472a4 */ /* 0x000fe2000f8e023f */
[----:B------:R-:W-:Y:S01]  /*1b50*/  SEL R31, RZ, 0x4, P4 ;  /* 0x00000004ff1f7807 */ /* 0x000fe20002000000 */
[----:B------:R1:W-:Y:S01]  /*1b60*/  STL.64 [R1+0x10], R36 ;  /* 0x0000102401007387 */ /* 0x0003e20000100a00 */
        /* <DEDUP_REMOVED lines=10> */
[----:B------:R-:W-:Y:S01]  /*1c10*/  ISETP.GE.AND P4, PT, R21, c[0x0][0x1fc], PT ;  /* 0x00007f0015007a0c */ /* 0x000fe20003f86270 */
[----:B------:R-:W-:Y:S01]  /*1c20*/  UIADD3 UR5, -UR15, UR5, UR10 ;  /* 0x000000050f057290 */ /* 0x000fe2000fffe10a */
[----:B------:R3:W-:Y:S01]  /*1c30*/  @!P0 LDGSTS.E.BYPASS.LTC128B.128 [R0+0x20080], [R12.64] ;  /* 0x200800000c008fae */ /* 0x0007e2000b901d56 */
[----:B------:R-:W-:Y:S01]  /*1c40*/  SEL R25, RZ, 0xffffffff, P2 ;  /* 0xffffffffff197807 */ /* 0x000fe20001000000 */
[----:B------:R-:W-:Y:S01]  /*1c50*/  ULDC UR4, c[0x0][0x2a0] ;  /* 0x0000a80000047ab9 */ /* 0x000fe20000000800 */
[----:B------:R-:W-:Y:S01]  /*1c60*/  SEL R242, RZ, 0x8, P1 ;  /* 0x00000008fff27807 */ /* 0x000fe20000800000 */
[----:B------:R-:W0:Y:S01]  /*1c70*/  LDGDEPBAR ;  /* 0x00000000000079af */ /* 0x000e220000000000 */
[C---:B------:R-:W-:Y:S01]  /*1c80*/  ISETP.LT.OR P2, PT, R10.reuse, 0x1, P5 ;  /* 0x000000010a00780c */ /* 0x040fe20002f41670 */
[----:B------:R-:W-:Y:S01]  /*1c90*/  ULOP3.LUT UR4, URZ, UR4, URZ, 0x33, !UPT ;  /* 0x000000043f047292 */ /* 0x000fe2000f8e333f */
[C---:B------:R-:W-:Y:S01]  /*1ca0*/  ISETP.LT.OR P1, PT, R10.reuse, 0x1, P4 ;  /* 0x000000010a00780c */ /* 0x040fe20002721670 */
[----:B------:R4:W-:Y:S01]  /*1cb0*/  LDGSTS.E.BYPASS.LTC128B.128 [R240+0x18080], [R4.64], !P3 ;  /* 0x1808000004f07fae */ /* 0x0009e2000d901d56 */
[C---:B------:R-:W-:Y:S01]  /*1cc0*/  ISETP.LT.OR P5, PT, R10.reuse, 0x21, P5 ;  /* 0x000000210a00780c */ /* 0x040fe20002fa1670 */
[----:B------:R-:W-:Y:S01]  /*1cd0*/  USHF.L.U32 UR6, UR6, 0x5, URZ ;  /* 0x0000000506067899 */ /* 0x000fe2000800063f */
[----:B------:R-:W-:Y:S01]  /*1ce0*/  ISETP.LT.OR P4, PT, R10, 0x21, P4 ;  /* 0x000000210a00780c */ /* 0x000fe20002781670 */
[----:B------:R5:W-:Y:S01]  /*1cf0*/  STL [R1+0x24], R35 ;  /* 0x0000242301007387 */ /* 0x000be20000100800 */
[----:B-1----:R-:W-:-:S05]  /*1d00*/  CS2R R36, SRZ ;  /* 0x0000000000247805 */ /* 0x002fca000001ff00 */
[----:B------:R4:W-:Y:S01]  /*1d10*/  LDGSTS.E.BYPASS.LTC128B.128 [R240+0x1a080], [R4.64+0x80], !P2 ;  /* 0x1a08008004f07fae */ /* 0x0009e2000d101d56 */
[----:B------:R-:W-:-:S03]  /*1d20*/  LEA R20, P2, R27, c[0x0][0x280], 0x2 ;  /* 0x0000a0001b147a11 */ /* 0x000fc600078410ff */
[----:B------:R4:W-:Y:S01]  /*1d30*/  LDGSTS.E.BYPASS.LTC128B.128 [R240+0x1c080], [R4.64+0x100], !P1 ;  /* 0x1c08010004f07fae */ /* 0x0009e2000c901d56 */
[----:B------:R-:W-:Y:S01]  /*1d40*/  LEA.HI.X R21, R27, c[0x0][0x284], R32, 0x2, P2 ;  /* 0x0000a1001b157a11 */ /* 0x000fe200010f1420 */
[----:B---3--:R-:W-:Y:S01]  /*1d50*/  IMAD.IADD R0, R248, 0x1, -R2 ;  /* 0x00000001f8007824 */ /* 0x008fe200078e0a02 */
        /* <DEDUP_REMOVED lines=62> */
[----:B----4-:R-:W-:Y:S01]  /*2140*/  IMAD.IADD R4, R248, 0x1, -R0 ;  /* 0x00000001f8047824 */ /* 0x010fe200078e0a00 */
        /* <DEDUP_REMOVED lines=27> */
[----:B-----5:R-:W-:Y:S01]  /*2300*/  CS2R R34, SRZ ;  /* 0x0000000000227805 */ /* 0x020fe2000001ff00 */
        /* <DEDUP_REMOVED lines=38> */
.L_x_782:
        /* <DEDUP_REMOVED lines=171> */
.L_x_774:
[----:B------:R-:W-:Y:S11]  /*3020*/  ISETP.NE.AND P1, PT, R200, c[0x0][0x2a8], PT ;  /* 0x0000aa00c8007a0c */ /* 0x000ff60003f25270 */
[----:B------:R-:W-:Y:S02]  /*3030*/  @!UPT UIADD3 URZ, URZ, URZ, URZ ;  /* 0x0000003f3f3ff290 */ /* 0x000fe4000fffe03f */
[----:B------:R-:W-:Y:S05]  /*3040*/  @P1 IMAD.HI.U32 R6, R4, c[0x0][0x2ac], RZ ;  /* 0x0000ab0004061a27 */ /* 0x000fea00078e00ff */
[----:B------:R-:W-:Y:S02]  /*3050*/  @P1 SHF.R.U32.HI R4, RZ, c[0x0][0x2b0], R6 ;  /* 0x0000ac00ff041a19 */ /* 0x000fe40000011606 */
.L_x_775:
[----:B------:R-:W-:Y:S05]  /*3060*/  BSYNC B0 ;  /* 0x0000000000007941 */ /* 0x000fea0003800000 */
.L_x_773:
[----:B--2---:R-:W2:Y:S01]  /*3070*/  LDL R7, [R1+0x8] ;  /* 0x0000080001077983 */ /* 0x004ea20000100800 */
[----:B------:R-:W-:Y:S04]  /*3080*/  IMAD.MOV.U32 R6, RZ, RZ, c[0x0][0x2a8] ;  /* 0x0000aa00ff067624 */ /* 0x000fe800078e00ff */
[----:B------:R-:W-:Y:S04]  /*3090*/  IMAD R4, R4, R6, -UR15 ;  /* 0x8000000f04047e24 */ /* 0x000fe8000f8e0206 */
[----:B--2---:R-:W-:Y:S05]  /*30a0*/  IMAD.IADD R4, R4, 0x1, -R7 ;  /* 0x0000000104047824 */ /* 0x004fea00078e0a07 */
[----:B------:R-:W-:Y:S02]  /*30b0*/  IADD3 R6, R4, c[0x0][0x2a8], RZ ;  /* 0x0000aa0004067a10 */ /* 0x000fe40007ffe0ff */
[----:B------:R-:W-:Y:S02]  /*30c0*/  IMNMX R176, R176, R4, !PT ;  /* 0x00000004b0b07217 */ /* 0x000fe40007800200 */
[----:B------:R-:W-:Y:S02]  /*30d0*/  IMNMX R177, R177, R6, PT ;  /* 0x00000006b1b17217 */ /* 0x000fe40003800200 */
.L_x_772:
        /* <DEDUP_REMOVED lines=18> */
.L_x_778:
[----:B------:R-:W-:Y:S11]  /*3200*/  ISETP.NE.AND P1, PT, R6, c[0x0][0x2a8], PT ;  /* 0x0000aa0006007a0c */ /* 0x000ff60003f25270 */
[----:B------:R-:W-:Y:S02]  /*3210*/  @!UPT UIADD3 URZ, URZ, URZ, URZ ;  /* 0x0000003f3f3ff290 */ /* 0x000fe4000fffe03f */
[----:B------:R-:W-:Y:S05]  /*3220*/  @P1 IMAD.HI.U32 R5, R4, c[0x0][0x2ac], RZ ;  /* 0x0000ab0004051a27 */ /* 0x000fea00078e00ff */
[----:B------:R-:W-:Y:S02]  /*3230*/  @P1 SHF.R.U32.HI R4, RZ, c[0x0][0x2b0], R5 ;  /* 0x0000ac00ff041a19 */ /* 0x000fe40000011605 */
.L_x_779:
[----:B------:R-:W-:Y:S05]  /*3240*/  BSYNC B0 ;  /* 0x0000000000007941 */ /* 0x000fea0003800000 */
.L_x_777:
[----:B------:R-:W3:Y:S01]  /*3250*/  LDL R6, [R1+0x8] ;  /* 0x0000080001067983 */ /* 0x000ee20000100800 */
[----:B------:R-:W-:Y:S04]  /*3260*/  IMAD.MOV.U32 R5, RZ, RZ, c[0x0][0x2a8] ;  /* 0x0000aa00ff057624 */ /* 0x000fe800078e00ff */
[----:B------:R-:W-:Y:S04]  /*3270*/  IMAD R4, R4, R5, -UR15 ;  /* 0x8000000f04047e24 */ /* 0x000fe8000f8e0205 */
[----:B---3--:R-:W-:Y:S05]  /*3280*/  IMAD.IADD R4, R4, 0x1, -R6 ;  /* 0x0000000104047824 */ /* 0x008fea00078e0a06 */
[----:B------:R-:W-:Y:S02]  /*3290*/  IADD3 R5, R4, c[0x0][0x2a8], RZ ;  /* 0x0000aa0004057a10 */ /* 0x000fe40007ffe0ff */
[----:B------:R-:W-:Y:S02]  /*32a0*/  IMNMX R178, R178, R4, !PT ;  /* 0x00000004b2b27217 */ /* 0x000fe40007800200 */
[----:B------:R-:W-:Y:S02]  /*32b0*/  IMNMX R179, R179, R5, PT ;  /* 0x00000005b3b37217 */ /* 0x000fe40003800200 */
.L_x_776:
        /* <DEDUP_REMOVED lines=463> */
.L_x_780:
        /* <DEDUP_REMOVED lines=157> */
.L_x_781:
        /* <DEDUP_REMOVED lines=217> */
.L_x_771:
[----:B------:R-:W-:Y:S05]  /*6710*/  @P1 EXIT ;  /* 0x000000000000194d */ /* 0x000fea0003800000 */
[----:B------:R-:W2:Y:S01]  /*6720*/  S2R R0, SR_CTAID.Y ;  /* 0x0000000000007919 */ /* 0x000ea20000002600 */
[----:B------:R-:W-:Y:S01]  /*6730*/  MOV R2, 0x1 ;  /* 0x0000000100027802 */ /* 0x000fe20000000f00 */
[----:B------:R-:W-:Y:S02]  /*6740*/  USHF.L.U32 UR5, UR11, 0xe, URZ ;  /* 0x0000000e0b057899 */ /* 0x000fe4000800063f */
[----:B-1----:R-:W1:Y:S04]  /*6750*/  S2R R11, SR_CTAID.Z ;  /* 0x00000000000b7919 */ /* 0x002e680000002700 */
[----:B------:R-:W-:Y:S01]  /*6760*/  BAR.SYNC.DEFER_BLOCKING 0x1, 0x100 ;  /* 0x0044000000007b1d */ /* 0x000fe20000010000 */
[----:B------:R-:W-:Y:S01]  /*6770*/  ISETP.NE.AND P1, PT, R2, c[0x0][0x338], PT ;  /* 0x0000ce0002007a0c */ /* 0x000fe20003f25270 */
[----:B------:R-:W-:Y:S01]  /*6780*/  USHF.R.S32.HI UR4, URZ, 0x1f, UR5 ;  /* 0x0000001f3f047899 */ /* 0x000fe20008011405 */
[----:B------:R-:W-:-:S11]  /*6790*/  IADD3 R2, P0, R248, UR5, RZ ;  /* 0x00000005f8027c10 */ /* 0x000fd6000ff1e0ff */
[----:B--2---:R-:W-:-:S05]  /*67a0*/  @P1 IMAD.HI.U32 R3, R0, c[0x0][0x33c], RZ ;  /* 0x0000cf0000031a27 */ /* 0x004fca00078e00ff */
[----:B------:R-:W-:Y:S02]  /*67b0*/  @P1 SHF.R.U32.HI R0, RZ, c[0x0][0x340], R3 ;  /* 0x0000d000ff001a19 */ /* 0x000fe40000011603 */
        /* <DEDUP_REMOVED lines=8> */
[----:B-1----:R-:W-:Y:S02]  /*6840*/  SHF.R.S32.HI R7, RZ, 0x1f, R11 ;  /* 0x0000001fff077819 */ /* 0x002fe4000001140b */
        /* <DEDUP_REMOVED lines=143> */
.L_x_783:
        /* <DEDUP_REMOVED lines=12> */
.L_x_1166:


//--------------------- .text._ZN7cutlass13device_kernelIN5flash19enable_sm80_to_sm89INS1_16FlashAttnBwdSm80INS1_25CollectiveMainloopBwdSm80ILi1ELi1EN4cute5tupleIJNS5_1CILi64EEES8_NS7_ILi256EEEEEENS_10bfloat16_tEfNS_4arch4Sm80ELb0ELb1ELb1ELb1ELb0ELb0ELb0ELb0ELi2ELi4ELi2ELi2ELb0EEENS1_21CollectiveEpilogueBwdISA_SB_SD_Li256ELb1ELb0ELi4EEENS1_19SingleTileSchedulerILb1ELb0ELb0ELi64EEEEEEEEEvNT_6ParamsE --------------------------
	.section	.text._ZN7cutlass13device_kernelIN5flash19enable_sm80_to_sm89INS1_16FlashAttnBwdSm80INS1_25CollectiveMainloopBwdSm80ILi1ELi1EN4cute5tupleIJNS5_1CILi64EEES8_NS7_ILi256EEEEEENS_10bfloat16_tEfNS_4arch4Sm80ELb0ELb1ELb1ELb1ELb0ELb0ELb0ELb0ELi2ELi4ELi2ELi2ELb0EEENS1_21CollectiveEpilogueBwdISA_SB_SD_Li256ELb1ELb0ELi4EEENS1_19SingleTileSchedulerILb1ELb0ELb0ELi64EEEEEEEEEvNT_6ParamsE,"ax",@progbits
	.sectioninfo	@"SHI_REGISTERS=255"
	.align	128
.text._ZN7cutlass13device_kernelIN5flash19enable_sm80_to_sm89INS1_16FlashAttnBwdSm80INS1_25CollectiveMainloopBwdSm80ILi1ELi1EN4cute5tupleIJNS5_1CILi64EEES8_NS7_ILi256EEEEEENS_10bfloat16_tEfNS_4arch4Sm80ELb0ELb1ELb1ELb1ELb0ELb0ELb0ELb0ELi2ELi4ELi2ELi2ELb0EEENS1_21CollectiveEpilogueBwdISA_SB_SD_Li256ELb1ELb0ELi4EEENS1_19SingleTileSchedulerILb1ELb0ELb0ELi64EEEEEEEEEvNT_6ParamsE:
        .type           _ZN7cutlass13device_kernelIN5flash19enable_sm80_to_sm89INS1_16FlashAttnBwdSm80INS1_25CollectiveMainloopBwdSm80ILi1ELi1EN4cute5tupleIJNS5_1CILi64EEES8_NS7_ILi256EEEEEENS_10bfloat16_tEfNS_4arch4Sm80ELb0ELb1ELb1ELb1ELb0ELb0ELb0ELb0ELi2ELi4ELi2ELi2ELb0EEENS1_21CollectiveEpilogueBwdISA_SB_SD_Li256ELb1ELb0ELi4EEENS1_19SingleTileSchedulerILb1ELb0ELb0ELi64EEEEEEEEEvNT_6ParamsE,@function
        .size           _ZN7cutlass13device_kernelIN5flash19enable_sm80_to_sm89INS1_16FlashAttnBwdSm80INS1_25CollectiveMainloopBwdSm80ILi1ELi1EN4cute5tupleIJNS5_1CILi64EEES8_NS7_ILi256EEEEEENS_10bfloat16_tEfNS_4arch4Sm80ELb0ELb1ELb1ELb1ELb0ELb0ELb0ELb0ELi2ELi4ELi2ELi2ELb0EEENS1_21CollectiveEpilogueBwdISA_SB_SD_Li256ELb1ELb0ELi4EEENS1_19SingleTileSchedulerILb1ELb0ELb0ELi64EEEEEEEEEvNT_6ParamsE,(.L_x_1167 - _ZN7cutlass13device_kernelIN5flash19enable_sm80_to_sm89INS1_16FlashAttnBwdSm80INS1_25CollectiveMainloopBwdSm80ILi1ELi1EN4cute5tupleIJNS5_1CILi64EEES8_NS7_ILi256EEEEEENS_10bfloat16_tEfNS_4arch4Sm80ELb0ELb1ELb1ELb1ELb0ELb0ELb0ELb0ELi2ELi4ELi2ELi2ELb0EEENS1_21CollectiveEpilogueBwdISA_SB_SD_Li256ELb1ELb0ELi4EEENS1_19SingleTileSchedulerILb1ELb0ELb0ELi64EEEEEEEEEvNT_6ParamsE)
        .other          _ZN7cutlass13device_kernelIN5flash19enable_sm80_to_sm89INS1_16FlashAttnBwdSm80INS1_25CollectiveMainloopBwdSm80ILi1ELi1EN4cute5tupleIJNS5_1CILi64EEES8_NS7_ILi256EEEEEENS_10bfloat16_tEfNS_4arch4Sm80ELb0ELb1ELb1ELb1ELb0ELb0ELb0ELb0ELi2ELi4ELi2ELi2ELb0EEENS1_21CollectiveEpilogueBwdISA_SB_SD_Li256ELb1ELb0ELi4EEENS1_19SingleTileSchedulerILb1ELb0ELb0ELi64EEEEEEEEEvNT_6ParamsE,@"STO_CUDA_ENTRY STV_DEFAULT"
_ZN7cutlass13device_kernelIN5flash19enable_sm80_to_sm89INS1_16FlashAttnBwdSm80INS1_25CollectiveMainloopBwdSm80ILi1ELi1EN4cute5tupleIJNS5_1CILi64EEES8_NS7_ILi256EEEEEENS_10bfloat16_tEfNS_4arch4Sm80ELb0ELb1ELb1ELb1ELb0ELb0ELb0ELb0ELi2ELi4ELi2ELi2ELb0EEENS1_21CollectiveEpilogueBwdISA_SB_SD_Li256ELb1ELb0ELi4EEENS1_19SingleTileSchedulerILb1ELb0ELb0ELi64EEEEEEEEEvNT_6ParamsE:
        /* <DEDUP_REMOVED lines=18> */
.L_x_785:
        /* <DEDUP_REMOVED lines=8> */
.L_x_787:
[----:B------:R-:W-:Y:S02]  /*01a0*/  MOV R0, c[0x0][0x3a4] ;  /* 0x0000e90000007a02 */ /* 0x000fe40000000f00 */
.L_x_786:
[----:B------:R-:W-:-:S06]  /*01b0*/  USHF.L.U32 UR14, UR10, 0x6, URZ ;  /* 0x000000060a0e7899 */ /* 0x000fcc000800063f */
[----:B-----5:R-:W-:-:S04]  /*01c0*/  ISETP.LE.AND P0, PT, R0, UR14, PT ;  /* 0x0000000e00007c0c */ /* 0x020fc8000bf03270 */
[----:B------:R-:W-:-:S05]  /*01d0*/  SEL R0, R5, 0xffffffff, !P0 ;  /* 0xffffffff05007807 */ /* 0x000fca0004000000 */
[----:B------:R2:W-:Y:S01]  /*01e0*/  STL [R1+0x3c], R0 ;  /* 0x00003c0001007387 */ /* 0x0005e20000100800 */
[----:B------:R-:W-:Y:S05]  /*01f0*/  BRA `(.L_x_788) ;  /* 0x0000012000007947 */ /* 0x000fea0003800000 */
.L_x_784:
[----:B--2-4-:R-:W-:-:S04]  /*0200*/  ISETP.NE.U32.AND P0, PT, RZ, c[0x0][0x3c0], PT ;  /* 0x0000f000ff007a0c */ /* 0x014fc80003f05070 */
[----:B------:R-:W-:-:S13]  /*0210*/  ISETP.NE.AND.EX P0, PT, RZ, c[0x0][0x3c4], PT, P0 ;  /* 0x0000f100ff007a0c */ /* 0x000fda0003f05300 */
[----:B------:R-:W-:Y:S05]  /*0220*/  @!P0 BRA `(.L_x_789) ;  /* 0x0000002000008947 */ /* 0x000fea0003800000 */
[----:B------:R1:W5:Y:S01]  /*0230*/  LDG.E R0, [R2.64] ;  /* 0x0000001002007981 */ /* 0x000362000c1e1900 */
[----:B------:R-:W-:Y:S05]  /*0240*/  BRA `(.L_x_790) ;  /* 0x0000009000007947 */ /* 0x000fea0003800000 */
.L_x_789:
        /* <DEDUP_REMOVED lines=8> */
.L_x_791:
[----:B------:R-:W-:Y:S02]  /*02d0*/  MOV R0, c[0x0][0x3a4] ;  /* 0x0000e90000007a02 */ /* 0x000fe40000000f00 */
.L_x_790:
[----:B------:R-:W-:-:S06]  /*02e0*/  USHF.L.U32 UR14, UR10, 0x6, URZ ;  /* 0x000000060a0e7899 */ /* 0x000fcc000800063f */
[----:B-----5:R-:W-:-:S04]  /*02f0*/  ISETP.LE.AND P0, PT, R0, UR14, PT ;  /* 0x0000000e00007c0c */ /* 0x020fc8000bf03270 */
[----:B------:R-:W-:-:S05]  /*0300*/  SEL R0, R5, 0xffffffff, !P0 ;  /* 0xffffffff05007807 */ /* 0x000fca0004000000 */
[----:B------:R2:W-:Y:S04]  /*0310*/  STL [R1+0x3c], R0 ;  /* 0x00003c0001007387 */ /* 0x0005e80000100800 */
.L_x_788:
        /* <DEDUP_REMOVED lines=15> */
[C---:B------:R-:W-:Y:S01]  /*0410*/  IMAD.WIDE R4, R88.reuse, R8, c[0x0][0x2d0] ;  /* 0x0000b40058047625 */ /* 0x040fe200078e0208 */
[----:B------:R-:W-:Y:S01]  /*0420*/  ULDC UR13, c[0x0][0x168] ;  /* 0x00005a00000d7ab9 */ /* 0x000fe20000000800 */
[----:B------:R1:W5:Y:S01]  /*0430*/  @P3 LDG.E R16, [R6.64] ;  /* 0x0000001006103981 */ /* 0x000362000c1e1900 */
[----:B------:R-:W-:Y:S01]  /*0440*/  ULDC UR7, c[0x0][0x198] ;  /* 0x0000660000077ab9 */ /* 0x000fe20000000800 */
[----:B------:R-:W-:Y:S01]  /*0450*/  IMAD.MOV.U32 R84, RZ, RZ, RZ ;  /* 0x000000ffff547224 */ /* 0x000fe200078e00ff */
[----:B------:R-:W-:Y:S01]  /*0460*/  P2R R85, PR, RZ, 0x8 ;  /* 0x00000008ff557803 */ /* 0x000fe20000000000 */
[----:B------:R1:W5:Y:S01]  /*0470*/  @P2 LDG.E R13, [R4.64] ;  /* 0x00000010040d2981 */ /* 0x000362000c1e1900 */
        /* <DEDUP_REMOVED lines=12> */
.L_x_792:
[----:B-1-3--:R-:W-:-:S04]  /*0540*/  ISETP.NE.U32.AND P0, PT, RZ, c[0x0][0x2e0], PT ;  /* 0x0000b800ff007a0c */ /* 0x00afc80003f05070 */
[----:B------:R-:W-:-:S13]  /*0550*/  ISETP.NE.AND.EX P0, PT, RZ, c[0x0][0x2e4], PT, P0 ;  /* 0x0000b900ff007a0c */ /* 0x000fda0003f05300 */
[----:B------:R-:W-:Y:S05]  /*0560*/  @!P0 BRA `(.L_x_793) ;  /* 0x0000004000008947 */ /* 0x000fea0003800000 */
[----:B------:R-:W-:-:S05]  /*0570*/  IMAD.WIDE R2, R88, R8, c[0x0][0x2e0] ;  /* 0x0000b80058027625 */ /* 0x000fca00078e0208 */
[----:B------:R-:W2:Y:S02]  /*0580*/  LDG.E R0, [R2.64] ;  /* 0x0000001002007981 */ /* 0x000ea4000c1e1900 */
[----:B--2---:R1:W2:Y:S02]  /*0590*/  R2UR UR7, R0 ;  /* 0x00000000000773c2 */ /* 0x0042a400000e0000 */
[----:B-12---:R-:W-:Y:S05]  /*05a0*/  BRA `(.L_x_794) ;  /* 0x0000006000007947 */ /* 0x006fea0003800000 */
.L_x_793:
[----:B------:R-:W-:Y:S05]  /*05b0*/  @!P2 BRA `(.L_x_794) ;  /* 0x000000500000a947 */ /* 0x000fea0003800000 */
[----:B------:R-:W2:Y:S04]  /*05c0*/  LDG.E R2, [R4.64] ;  /* 0x0000001004027981 */ /* 0x000ea8000c1e1900 */
[----:B------:R-:W3:Y:S01]  /*05d0*/  LDG.E R0, [R4.64+0x4] ;  /* 0x0000041004007981 */ /* 0x000ee2000c1e1900 */
[----:B--2---:R-:W1:Y:S08]  /*05e0*/  R2UR UR7, R2 ;  /* 0x00000000020773c2 */ /* 0x004e7000000e0000 */
[----:B---3--:R-:W1:Y:S02]  /*05f0*/  R2UR UR4, R0 ;  /* 0x00000000000473c2 */ /* 0x008e6400000e0000 */
[----:B-1----:R-:W-:-:S06]  /*0600*/  UIADD3 UR7, -UR7, UR4, URZ ;  /* 0x0000000407077290 */ /* 0x002fcc000fffe13f */
.L_x_794:
        /* <DEDUP_REMOVED lines=15> */
.L_x_795:
[----:B------:R-:W-:Y:S01]  /*0700*/  UIADD3 UR4, UR14, UR13, -UR7 ;  /* 0x0000000d0e047290 */ /* 0x000fe2000fffe807 */
[----:B------:R-:W-:Y:S01]  /*0710*/  PLOP3.LUT P0, PT, PT, PT, PT, 0x80, 0x0 ;  /* 0x000000000000781c */ /* 0x000fe20003f0f070 */
[----:B------:R-:W-:Y:S01]  /*0720*/  ULDC UR5, c[0x0][0x2a4] ;  /* 0x0000a90000057ab9 */ /* 0x000fe20000000800 */
[----:B------:R-:W-:Y:S01]  /*0730*/  CS2R R10, SRZ ;  /* 0x00000000000a7805 */ /* 0x000fe2000001ff00 */
[----:B------:R-:W-:Y:S01]  /*0740*/  UIADD3 UR5, UR4, -UR5, URZ ;  /* 0x8000000504057290 */ /* 0x000fe2000fffe03f */
[----:B------:R-:W-:Y:S01]  /*0750*/  IMAD.MOV.U32 R142, RZ, RZ, RZ ;  /* 0x000000ffff8e7224 */ /* 0x000fe200078e00ff */
[----:B------:R-:W-:Y:S01]  /*0760*/  CS2R R146, SRZ ;  /* 0x0000000000927805 */ /* 0x000fe2000001ff00 */
[----:B------:R-:W-:Y:S01]  /*0770*/  IMAD.MOV.U32 R140, RZ, RZ, RZ ;  /* 0x000000ffff8c7224 */ /* 0x000fe200078e00ff */
[----:B------:R-:W-:Y:S01]  /*0780*/  USHF.R.S32.HI UR4, URZ, 0x1f, UR5 ;  /* 0x0000001f3f047899 */ /* 0x000fe20008011405 */
[----:B------:R-:W-:Y:S01]  /*0790*/  CS2R R144, SRZ ;  /* 0x0000000000907805 */ /* 0x000fe2000001ff00 */
[----:B------:R-:W-:Y:S01]  /*07a0*/  MOV R12, RZ ;  /* 0x000000ff000c7202 */ /* 0x000fe20000000f00 */
[----:B------:R-:W-:Y:S01]  /*07b0*/  IMAD.MOV.U32 R138, RZ, RZ, RZ ;  /* 0x000000ffff8a7224 */ /* 0x000fe200078e00ff */
[----:B------:R-:W-:Y:S01]  /*07c0*/  ULEA.HI UR4, UR4, UR5, URZ, 0x6 ;  /* 0x0000000504047291 */ /* 0x000fe2000f8f303f */
[----:B------:R-:W-:Y:S01]  /*07d0*/  CS2R R136, SRZ ;  /* 0x0000000000887805 */ /* 0x000fe2000001ff00 */
[----:B------:R-:W-:Y:S01]  /*07e0*/  CS2R R134, SRZ ;  /* 0x0000000000867805 */ /* 0x000fe2000001ff00 */
[----:B------:R-:W-:Y:S01]  /*07f0*/  CS2R R6, SRZ ;  /* 0x0000000000067805 */ /* 0x000fe2000001ff00 */
[----:B------:R-:W-:Y:S01]  /*0800*/  USHF.R.S32.HI UR6, URZ, 0x6, UR4 ;  /* 0x000000063f067899 */ /* 0x000fe20008011404 */
[----:B------:R-:W-:Y:S01]  /*0810*/  MOV R132, RZ ;  /* 0x000000ff00847202 */ /* 0x000fe20000000f00 */
[----:B------:R-:W-:Y:S01]  /*0820*/  CS2R R8, SRZ ;  /* 0x0000000000087805 */ /* 0x000fe2000001ff00 */
[----:B------:R-:W-:Y:S01]  /*0830*/  IMAD.MOV.U32 R126, RZ, RZ, RZ ;  /* 0x000000ffff7e7224 */ /* 0x000fe200078e00ff */
[----:B------:R-:W-:Y:S01]  /*0840*/  UISETP.LT.AND UP0, UPT, URZ, UR6, UPT ;  /* 0x000000063f00728c */ /* 0x000fe2000bf01270 */
[----:B------:R-:W-:Y:S01]  /*0850*/  MOV R124, RZ ;  /* 0x000000ff007c7202 */ /* 0x000fe20000000f00 */
[----:B------:R-:W-:Y:S01]  /*0860*/  CS2R R130, SRZ ;  /* 0x0000000000827805 */ /* 0x000fe2000001ff00 */
[----:B------:R-:W-:Y:S01]  /*0870*/  CS2R R14, SRZ ;  /* 0x00000000000e7805 */ /* 0x000fe2000001ff00 */
[----:B------:R-:W-:Y:S01]  /*0880*/  USEL UR6, URZ, UR6, !UP0 ;  /* 0x000000063f067287 */ /* 0x000fe2000c000000 */
[----:B------:R-:W-:Y:S01]  /*0890*/  IMAD.MOV.U32 R128, RZ, RZ, RZ ;  /* 0x000000ffff807224 */ /* 0x000fe200078e00ff */
[----:B------:R-:W-:Y:S01]  /*08a0*/  MOV R122, RZ ;  /* 0x000000ff007a7202 */ /* 0x000fe20000000f00 */
[----:B------:R-:W-:Y:S01]  /*08b0*/  CS2R R120, SRZ ;  /* 0x0000000000787805 */ /* 0x000fe2000001ff00 */
[----:B------:R-:W-:Y:S01]  /*08c0*/  UISETP.GT.AND UP0, UPT, UR12, UR6, UPT ;  /* 0x000000060c00728c */ /* 0x000fe2000bf04270 */
[----:B------:R-:W-:Y:S01]  /*08d0*/  IMAD.MOV.U32 R17, RZ, RZ, RZ ;  /* 0x000000ffff117224 */ /* 0x000fe200078e00ff */
[----:B------:R-:W-:Y:S01]  /*08e0*/  MOV R118, RZ ;  /* 0x000000ff00767202 */ /* 0x000fe20000000f00 */
[----:B------:R-:W-:Y:S01]  /*08f0*/  CS2R R18, SRZ ;  /* 0x0000000000127805 */ /* 0x000fe2000001ff00 */
[----:B------:R-:W-:Y:S01]  /*0900*/  IMAD.MOV.U32 R116, RZ, RZ, RZ ;  /* 0x000000ffff747224 */ /* 0x000fe200078e00ff */
[----:B------:R-:W-:Y:S01]  /*0910*/  MOV R110, RZ ;  /* 0x000000ff006e7202 */ /* 0x000fe20000000f00 */
        /* <DEDUP_REMOVED lines=51> */
[----:B------:R-:W-:Y:S01]  /*0c50*/  UIADD3 UR11, -UR14, UR7, URZ ;  /* 0x000000070e0b7290 */ /* 0x000fe2000fffe13f */
[----:B------:R-:W-:Y:S01]  /*0c60*/  SHF.R.S32.HI R21, RZ, 0x1f, R88 ;  /* 0x0000001fff157819 */ /* 0x000fe20000011458 */
[----:B------:R-:W-:Y:S01]  /*0c70*/  USHF.R.S32.HI UR8, URZ, 0x1f, UR6 ;  /* 0x0000001f3f087899 */ /* 0x000fe20008011406 */
[----:B------:R-:W-:Y:S01]  /*0c80*/  ISETP.NE.AND P0, PT, R0, 0x1, PT ;  /* 0x000000010000780c */ /* 0x000fe20003f05270 */
[----:B------:R-:W-:Y:S01]  /*0c90*/  IMAD.MOV.U32 R0, RZ, RZ, R86 ;  /* 0x000000ffff007224 */ /* 0x000fe200078e0056 */
[----:B------:R-:W-:Y:S01]  /*0ca0*/  LEA.HI R10, R35, R87, RZ, 0x3 ;  /* 0x00000057230a7211 */ /* 0x000fe200078f18ff */
[----:B------:R-:W-:Y:S01]  /*0cb0*/  ULDC.64 UR4, c[0x0][0x178] ;  /* 0x00005e0000047ab9 */ /* 0x000fe20000000a00 */
[----:B------:R-:W-:Y:S01]  /*0cc0*/  SEL R11, R88, RZ, !P2 ;  /* 0x000000ff580b7207 */ /* 0x000fe20005000000 */
[C---:B------:R-:W-:Y:S01]  /*0cd0*/  IMAD.SHL.U32 R19, R87.reuse, 0x4, RZ ;  /* 0x0000000457137824 */ /* 0x040fe200078e00ff */
[----:B------:R-:W-:Y:S01]  /*0ce0*/  LOP3.LUT R2, R10, 0xfffffff8, RZ, 0xc0, !PT ;  /* 0xfffffff80a027812 */ /* 0x000fe200078ec0ff */
[----:B------:R-:W-:Y:S01]  /*0cf0*/  UIMAD UR9, UR8, UR4, URZ ;  /* 0x00000004080972a4 */ /* 0x000fe2000f8e023f */
[----:B------:R-:W-:Y:S01]  /*0d00*/  SHF.R.S32.HI R248, RZ, 0x3, R10 ;  /* 0x00000003fff87819 */ /* 0x000fe2000001140a */
[----:B------:R-:W-:Y:S01]  /*0d10*/  UIMAD.WIDE.U32 UR18, UR6, UR4, URZ ;  /* 0x00000004061272a5 */ /* 0x000fe2000f8e003f */
[----:B------:R-:W-:Y:S01]  /*0d20*/  SHF.R.S32.HI R36, RZ, 0x1f, R86 ;  /* 0x0000001fff247819 */ /* 0x000fe20000011456 */
[----:B------:R-:W-:Y:S01]  /*0d30*/  IMAD.IADD R27, R87, 0x1, -R2 ;  /* 0x00000001571b7824 */ /* 0x000fe200078e0a02 */
[----:B------:R-:W-:Y:S01]  /*0d40*/  SHF.R.S32.HI R17, RZ, 0x1f, R248 ;  /* 0x0000001fff117819 */ /* 0x000fe200000114f8 */
[----:B------:R-:W-:Y:S01]  /*0d50*/  @P0 IMAD.HI.U32 R3, R86, c[0x0][0x24c], RZ ;  /* 0x0000930056030a27 */ /* 0x000fe200078e00ff */
[----:B------:R-:W-:Y:S01]  /*0d60*/  UIMAD UR5, UR6, UR5, UR9 ;  /* 0x00000005060572a4 */ /* 0x000fe2000f8e0209 */
[----:B------:R-:W-:Y:S01]  /*0d70*/  CS2R R146, SRZ ;  /* 0x0000000000927805 */ /* 0x000fe2000001ff00 */
[----:B------:R-:W-:Y:S01]  /*0d80*/  USHF.L.U32 UR15, UR6, 0x6, URZ ;  /* 0x00000006060f7899 */ /* 0x000fe2000800063f */
[----:B------:R-:W-:Y:S01]  /*0d90*/  IMAD.SHL.U32 R2, R27, 0x8, RZ ;  /* 0x000000081b027824 */ /* 0x000fe200078e00ff */
[----:B------:R-:W-:Y:S01]  /*0da0*/  @P0 SHF.R.U32.HI R0, RZ, c[0x0][0x250], R3 ;  /* 0x00009400ff000a19 */ /* 0x000fe20000011603 */
[----:B------:R-:W-:Y:S01]  /*0db0*/  UIADD3 UR5, UR19, UR5, URZ ;  /* 0x0000000513057290 */ /* 0x000fe2000fffe03f */
[----:B-----5:R-:W-:Y:S01]  /*0dc0*/  IADD3 R10, P0, R248, R13, RZ ;  /* 0x0000000df80a7210 */ /* 0x020fe20007f1e0ff */
[----:B------:R-:W-:Y:S01]  /*0dd0*/  USHF.R.S32.HI UR9, URZ, 0x1f, UR15 ;  /* 0x0000001f3f097899 */ /* 0x000fe2000801140f */
[----:B------:R-:W-:Y:S01]  /*0de0*/  SHF.R.S32.HI R4, RZ, 0x1f, R0 ;  /* 0x0000001fff047819 */ /* 0x000fe20000011400 */
[----:B------:R-:W-:Y:S01]  /*0df0*/  IMAD.MOV.U32 R246, RZ, RZ, 0x20 ;  /* 0x00000020fff67424 */ /* 0x000fe200078e00ff */
[----:B------:R-:W-:Y:S01]  /*0e00*/  SHF.R.S32.HI R3, RZ, 0x1f, R2 ;  /* 0x0000001fff037819 */ /* 0x000fe20000011402 */
[----:B------:R-:W-:Y:S01]  /*0e10*/  IMAD.U32 R20, RZ, RZ, UR5 ;  /* 0x00000005ff147e24 */ /* 0x000fe2000f8e00ff */
[----:B------:R-:W-:Y:S01]  /*0e20*/  ISETP.GE.AND P3, PT, R2, c[0x0][0x1cc], PT ;  /* 0x0000730002007a0c */ /* 0x000fe20003f66270 */
[----:B------:R-:W-:Y:S01]  /*0e30*/  IMAD R5, R4, c[0x0][0x1e0], RZ ;  /* 0x0000780004057a24 */ /* 0x000fe200078e02ff */
[----:B------:R-:W-:Y:S01]  /*0e40*/  IADD3 R24, R2, 0x40, RZ ;  /* 0x0000004002187810 */ /* 0x000fe20007ffe0ff */
[----:B------:R-:W-:Y:S01]  /*0e50*/  IMAD R4, R4, c[0x0][0x1b0], RZ ;  /* 0x00006c0004047a24 */ /* 0x000fe200078e02ff */
[----:B------:R-:W-:Y:S01]  /*0e60*/  IADD3 R25, R2, 0x80, RZ ;  /* 0x0000008002197810 */ /* 0x000fe20007ffe0ff */
[----:B------:R-:W-:Y:S01]  /*0e70*/  IMAD R8, R0, c[0x0][0x1e4], R5 ;  /* 0x0000790000087a24 */ /* 0x000fe200078e0205 */
[----:B------:R-:W-:Y:S01]  /*0e80*/  IADD3 R26, R2, 0xc0, RZ ;  /* 0x000000c0021a7810 */ /* 0x000fe20007ffe0ff */
[C---:B------:R-:W-:Y:S01]  /*0e90*/  IMAD R9, R0.reuse, c[0x0][0x1b4], R4 ;  /* 0x00006d0000097a24 */ /* 0x040fe200078e0204 */
[----:B------:R-:W-:Y:S01]  /*0ea0*/  ISETP.GE.AND P5, PT, R25, c[0x0][0x1cc], PT ;  /* 0x0000730019007a0c */ /* 0x000fe20003fa6270 */
[C-C-:B------:R-:W-:Y:S01]  /*0eb0*/  IMAD.WIDE.U32 R6, R0.reuse, c[0x0][0x1e0], R2.reuse ;  /* 0x0000780000067a25 */ /* 0x140fe200078e0002 */
[----:B------:R-:W-:Y:S01]  /*0ec0*/  ULDC.64 UR4, c[0x0][0x208] ;  /* 0x0000820000047ab9 */ /* 0x000fe20000000a00 */
[----:B------:R-:W-:Y:S01]  /*0ed0*/  CS2R R144, SRZ ;  /* 0x0000000000907805 */ /* 0x000fe2000001ff00 */
[----:B------:R-:W-:Y:S01]  /*0ee0*/  UIMAD UR8, UR8, UR4, URZ ;  /* 0x00000004080872a4 */ /* 0x000fe2000f8e023f */
[----:B------:R-:W-:Y:S01]  /*0ef0*/  IMAD.WIDE.U32 R4, R0, c[0x0][0x1b0], R2 ;  /* 0x00006c0000047a25 */ /* 0x000fe200078e0002 */
[----:B------:R-:W-:Y:S01]  /*0f00*/  SEL R0, R21, RZ, !P2 ;  /* 0x000000ff15007207 */ /* 0x000fe20005000000 */
[----:B------:R-:W-:Y:S01]  /*0f10*/  CS2R R142, SRZ ;  /* 0x00000000008e7805 */ /* 0x000fe2000001ff00 */
[----:B------:R-:W-:Y:S01]  /*0f20*/  UIMAD UR8, UR6, UR5, UR8 ;  /* 0x00000005060872a4 */ /* 0x000fe2000f8e0208 */
[----:B------:R-:W-:Y:S01]  /*0f30*/  IMAD.IADD R7, R7, 0x1, R8 ;  /* 0x0000000107077824 */ /* 0x000fe200078e0208 */
[----:B------:R-:W-:Y:S01]  /*0f40*/  CS2R R140, SRZ ;  /* 0x00000000008c7805 */ /* 0x000fe2000001ff00 */
[C---:B------:R-:W-:Y:S01]  /*0f50*/  IMAD R8, R0.reuse, c[0x0][0x1e8], RZ ;  /* 0x00007a0000087a24 */ /* 0x040fe200078e02ff */
[----:B------:R-:W-:Y:S01]  /*0f60*/  CS2R R138, SRZ ;  /* 0x00000000008a7805 */ /* 0x000fe2000001ff00 */
        /* <DEDUP_REMOVED lines=10> */
[C---:B------:R-:W-:Y:S01]  /*1010*/  IMAD R0, R11.reuse, c[0x0][0x1bc], R0 ;  /* 0x00006f000b007a24 */ /* 0x040fe200078e0200 */
[----:B------:R-:W-:Y:S01]  /*1020*/  CS2R R124, SRZ ;  /* 0x00000000007c7805 */ /* 0x000fe2000001ff00 */
[----:B------:R-:W-:Y:S01]  /*1030*/  IMAD.WIDE.U32 R6, R11, c[0x0][0x1b8], R4 ;  /* 0x00006e000b067a25 */ /* 0x000fe200078e0004 */
[-C--:B------:R-:W-:Y:S01]  /*1040*/  LEA.HI.X.SX32 R11, R13, R17.reuse, 0x1, P0 ;  /* 0x000000110d0b7211 */ /* 0x080fe200000f0eff */
[----:B------:R-:W-:Y:S01]  /*1050*/  CS2R R122, SRZ ;  /* 0x00000000007a7805 */ /* 0x000fe2000001ff00 */
[----:B------:R-:W-:Y:S01]  /*1060*/  IADD3 R14, P0, R248, R16, RZ ;  /* 0x00000010f80e7210 */ /* 0x000fe20007f1e0ff */
[----:B------:R-:W-:Y:S01]  /*1070*/  IMAD.U32 R4, RZ, RZ, UR10 ;  /* 0x0000000aff047e24 */ /* 0x000fe2000f8e00ff */
[----:B------:R-:W-:Y:S01]  /*1080*/  CS2R R120, SRZ ;  /* 0x0000000000787805 */ /* 0x000fe2000001ff00 */
[----:B------:R-:W-:Y:S01]  /*1090*/  IMAD.IADD R7, R7, 0x1, R0 ;  /* 0x0000000107077824 */ /* 0x000fe200078e0200 */
[----:B------:R-:W-:Y:S01]  /*10a0*/  LEA.HI.X.SX32 R16, R16, R17, 0x1, P0 ;  /* 0x0000001110107211 */ /* 0x000fe200000f0eff */
[----:B------:R-:W-:Y:S01]  /*10b0*/  IMAD.SHL.U32 R0, R248, 0x40, RZ ;  /* 0x00000040f8007824 */ /* 0x000fe200078e00ff */
[----:B------:R-:W-:Y:S01]  /*10c0*/  SHF.R.S32.HI R17, RZ, 0x1f, R84 ;  /* 0x0000001fff117819 */ /* 0x000fe20000011454 */
[----:B------:R-:W-:Y:S01]  /*10d0*/  IMAD.WIDE R4, R4, 0x40, R10 ;  /* 0x0000004004047825 */ /* 0x000fe200078e020a */
[----:B------:R-:W-:Y:S01]  /*10e0*/  CS2R R118, SRZ ;  /* 0x0000000000767805 */ /* 0x000fe2000001ff00 */
[----:B------:R-:W-:Y:S01]  /*10f0*/  CS2R R116, SRZ ;  /* 0x0000000000747805 */ /* 0x000fe2000001ff00 */
[----:B------:R-:W-:Y:S01]  /*1100*/  LOP3.LUT R0, R0, 0x1c0, RZ, 0xc0, !PT ;  /* 0x000001c000007812 */ /* 0x000fe200078ec0ff */
[C---:B------:R-:W-:Y:S01]  /*1110*/  IMAD R11, R5.reuse, c[0x0][0x1d8], RZ ;  /* 0x00007600050b7a24 */ /* 0x040fe200078e02ff */
[----:B------:R-:W-:Y:S01]  /*1120*/  CS2R R114, SRZ ;  /* 0x0000000000727805 */ /* 0x000fe2000001ff00 */
[----:B------:R-:W-:Y:S01]  /*1130*/  IMAD R10, R5, c[0x0][0x1a8], RZ ;  /* 0x00006a00050a7a24 */ /* 0x000fe200078e02ff */
[----:B------:R-:W-:Y:S01]  /*1140*/  LOP3.LUT R5, R0, 0x38, R2, 0xf8, !PT ;  /* 0x0000003800057812 */ /* 0x000fe200078ef802 */
[----:B------:R-:W-:Y:S01]  /*1150*/  IMAD.IADD R9, R9, 0x1, R12 ;  /* 0x0000000109097824 */ /* 0x000fe200078e020c */
[----:B------:R-:W-:Y:S01]  /*1160*/  SHF.R.U32.HI R0, RZ, 0x3, R0 ;  /* 0x00000003ff007819 */ /* 0x000fe20000011600 */
[C---:B------:R-:W-:Y:S01]  /*1170*/  IMAD R15, R4.reuse, c[0x0][0x1dc], R11 ;  /* 0x00007700040f7a24 */ /* 0x040fe200078e020b */
[----:B------:R-:W-:Y:S01]  /*1180*/  CS2R R112, SRZ ;  /* 0x0000000000707805 */ /* 0x000fe2000001ff00 */
[C---:B------:R-:W-:Y:S01]  /*1190*/  IMAD R12, R4.reuse, c[0x0][0x1ac], R10 ;  /* 0x00006b00040c7a24 */ /* 0x040fe200078e020a */
[----:B------:R-:W-:Y:S01]  /*11a0*/  LOP3.LUT R13, R5, R0, RZ, 0x3c, !PT ;  /* 0x00000000050d7212 */ /* 0x000fe200078e3cff */
        /* <DEDUP_REMOVED lines=8> */
[----:B------:R-:W-:Y:S01]  /*1230*/  IMAD.IADD R0, R11, 0x1, R15 ;  /* 0x000000010b007824 */ /* 0x000fe200078e020f */
[----:B------:R-:W-:Y:S01]  /*1240*/  LEA R6, P0, R8, c[0x0][0x190], 0x1 ;  /* 0x0000640008067a11 */ /* 0x000fe200078008ff */
[----:B------:R-:W-:Y:S01]  /*1250*/  IMAD.IADD R7, R9, 0x1, R12 ;  /* 0x0000000109077824 */ /* 0x000fe200078e020c */
[----:B------:R-:W-:Y:S01]  /*1260*/  CS2R R100, SRZ ;  /* 0x0000000000647805 */ /* 0x000fe2000001ff00 */
[----:B------:R-:W-:Y:S01]  /*1270*/  IMAD.MOV.U32 R9, RZ, RZ, c[0x0][0x1d8] ;  /* 0x00007600ff097624 */ /* 0x000fe200078e00ff */
[----:B------:R-:W-:Y:S01]  /*1280*/  LEA.HI.X R5, R10, c[0x0][0x1c4], R0, 0x1, P1 ;  /* 0x000071000a057a11 */ /* 0x000fe200008f0c00 */
[----:B------:R-:W-:Y:S01]  /*1290*/  IMAD.MOV.U32 R11, RZ, RZ, c[0x0][0x1dc] ;  /* 0x00007700ff0b7624 */ /* 0x000fe200078e00ff */
[----:B------:R-:W-:Y:S01]  /*12a0*/  LEA.HI.X R7, R8, c[0x0][0x194], R7, 0x1, P0 ;  /* 0x0000650008077a11 */ /* 0x000fe200000f0c07 */
[----:B------:R-:W-:Y:S01]  /*12b0*/  IMAD.MOV.U32 R15, RZ, RZ, c[0x0][0x1a8] ;  /* 0x00006a00ff0f7624 */ /* 0x000fe200078e00ff */
[----:B------:R-:W-:Y:S01]  /*12c0*/  LEA R8, P0, R9, R4, 0x6 ;  /* 0x0000000409087211 */ /* 0x000fe200078030ff */
[----:B------:R-:W-:Y:S01]  /*12d0*/  CS2R R98, SRZ ;  /* 0x0000000000627805 */ /* 0x000fe2000001ff00 */
[----:B------:R-:W-:Y:S01]  /*12e0*/  LEA.HI R10, R35, R87, RZ, 0x6 ;  /* 0x00000057230a7211 */ /* 0x000fe200078f30ff */
[----:B------:R-:W-:Y:S01]  /*12f0*/  CS2R R96, SRZ ;  /* 0x0000000000607805 */ /* 0x000fe2000001ff00 */
[----:B------:R-:W-:Y:S01]  /*1300*/  IADD3 R0, -R248, UR11, RZ ;  /* 0x0000000bf8007c10 */ /* 0x000fe2000fffe1ff */
[----:B------:R-:W-:Y:S01]  /*1310*/  CS2R R94, SRZ ;  /* 0x00000000005e7805 */ /* 0x000fe2000001ff00 */
[----:B------:R-:W-:Y:S01]  /*1320*/  LEA.HI.X R9, R9, R5, R11, 0x6, P0 ;  /* 0x0000000509097211 */ /* 0x000fe200000f340b */
[----:B------:R-:W-:Y:S01]  /*1330*/  CS2R R92, SRZ ;  /* 0x00000000005c7805 */ /* 0x000fe2000001ff00 */
[----:B------:R-:W-:Y:S01]  /*1340*/  SHF.R.S32.HI R28, RZ, 0x6, R10 ;  /* 0x00000006ff1c7819 */ /* 0x000fe2000001140a */
[----:B------:R-:W-:Y:S01]  /*1350*/  IMAD R10, R16, c[0x0][0x178], RZ ;  /* 0x00005e00100a7a24 */ /* 0x000fe200078e02ff */
[----:B------:R-:W-:Y:S01]  /*1360*/  ISETP.LT.OR P0, PT, R0, 0x1, P3 ;  /* 0x000000010000780c */ /* 0x000fe20001f01670 */
[----:B------:R-:W-:Y:S01]  /*1370*/  IMAD R16, R16, c[0x0][0x208], RZ ;  /* 0x0000820010107a24 */ /* 0x000fe200078e02ff */
[----:B------:R-:W-:Y:S01]  /*1380*/  ISETP.GE.AND P1, PT, R24, c[0x0][0x1cc], PT ;  /* 0x0000730018007a0c */ /* 0x000fe20003f26270 */
[----:B------:R-:W-:Y:S01]  /*1390*/  IMAD R13, R28, 0x200, R13 ;  /* 0x000002001c0d7824 */ /* 0x000fe200078e020d */
[----:B------:R-:W-:Y:S01]  /*13a0*/  ISETP.LT.OR P2, PT, R0, 0x1, P5 ;  /* 0x000000010000780c */ /* 0x000fe20002f41670 */
[----:B------:R-:W-:Y:S01]  /*13b0*/  IMAD R12, R14, c[0x0][0x17c], R10 ;  /* 0x00005f000e0c7a24 */ /* 0x000fe200078e020a */
[C---:B------:R-:W-:Y:S01]  /*13c0*/  ISETP.LT.OR P4, PT, R0.reuse, 0x1, P1 ;  /* 0x000000010000780c */ /* 0x040fe20000f81670 */
[----:B------:R-:W-:Y:S01]  /*13d0*/  IMAD.SHL.U32 R240, R13, 0x2, RZ ;  /* 0x000000020df07824 */ /* 0x000fe200078e00ff */
[----:B------:R-:W-:Y:S01]  /*13e0*/  ISETP.LT.OR P3, PT, R0, 0x21, P3 ;  /* 0x000000210000780c */ /* 0x000fe20001f61670 */
[----:B------:R-:W-:Y:S01]  /*13f0*/  IMAD.WIDE.U32 R10, R14, c[0x0][0x178], R2 ;  /* 0x00005e000e0a7a25 */ /* 0x000fe200078e0002 */
[----:B------:R-:W-:Y:S01]  /*1400*/  CS2R R90, SRZ ;  /* 0x00000000005a7805 */ /* 0x000fe2000001ff00 */
[----:B------:R-:W-:Y:S01]  /*1410*/  CS2R R82, SRZ ;  /* 0x0000000000527805 */ /* 0x000fe2000001ff00 */
[----:B------:R-:W-:Y:S01]  /*1420*/  CS2R R80, SRZ ;  /* 0x0000000000507805 */ /* 0x000fe2000001ff00 */
[----:B------:R-:W-:Y:S01]  /*1430*/  IMAD.IADD R11, R11, 0x1, R12 ;  /* 0x000000010b0b7824 */ /* 0x000fe200078e020c */
[----:B------:R-:W-:Y:S01]  /*1440*/  @!PT LDS RZ, [RZ] ;  /* 0x00000000fffff984 */ /* 0x000fe20000000800 */
[----:B------:R-:W-:Y:S01]  /*1450*/  @!PT LDS RZ, [RZ] ;  /* 0x00000000fffff984 */ /* 0x000fe20000000800 */
[----:B------:R-:W-:Y:S01]  /*1460*/  @!PT LDS RZ, [RZ] ;  /* 0x00000000fffff984 */ /* 0x000fe20000000800 */
[----:B------:R1:W-:Y:S01]  /*1470*/  LDGSTS.E.BYPASS.LTC128B.128 [R240+0x8080], [R4.64], !P0 ;  /* 0x0808000004f07fae */ /* 0x0003e2000c101d50 */
[----:B------:R-:W-:Y:S01]  /*1480*/  IMAD.MOV.U32 R13, RZ, RZ, c[0x0][0x1ac] ;  /* 0x00006b00ff0d7624 */ /* 0x000fe200078e00ff */
[C---:B------:R-:W-:Y:S01]  /*1490*/  LEA R12, P0, R15.reuse, R6, 0x6 ;  /* 0x000000060f0c7211 */ /* 0x040fe200078030ff */
[----:B------:R-:W-:Y:S01]  /*14a0*/  IMAD.WIDE.U32 R10, R86, c[0x0][0x180], R10 ;  /* 0x00006000560a7a25 */ /* 0x000fe200078e000a */
[----:B------:R-:W-:Y:S01]  /*14b0*/  CS2R R78, SRZ ;  /* 0x00000000004e7805 */ /* 0x000fe2000001ff00 */
[----:B------:R1:W-:Y:S01]  /*14c0*/  LDGSTS.E.BYPASS.LTC128B.128 [R240+0xa080], [R4.64+0x80], !P4 ;  /* 0x0a08008004f07fae */ /* 0x0003e2000e101d50 */
[----:B------:R-:W-:Y:S01]  /*14d0*/  LEA.HI.X R13, R15, R7, R13, 0x6, P0 ;  /* 0x000000070f0d7211 */ /* 0x000fe200000f340d */
[----:B------:R-:W-:Y:S01]  /*14e0*/  IMAD R15, R36, c[0x0][0x180], RZ ;  /* 0x00006000240f7a24 */ /* 0x000fe200078e02ff */
[----:B------:R-:W-:Y:S01]  /*14f0*/  ISETP.GE.AND P0, PT, R26, c[0x0][0x1cc], PT ;  /* 0x000073001a007a0c */ /* 0x000fe20003f06270 */
[----:B------:R1:W-:Y:S01]  /*1500*/  LDGSTS.E.BYPASS.LTC128B.128 [R240+0xc080], [R4.64+0x100], !P2 ;  /* 0x0c08010004f07fae */ /* 0x0003e2000d101d50 */
[----:B------:R-:W-:Y:S01]  /*1510*/  ISETP.LT.OR P2, PT, R0, 0x21, P1 ;  /* 0x000000210000780c */ /* 0x000fe20000f41670 */
[----:B------:R-:W-:Y:S01]  /*1520*/  IMAD R15, R86, c[0x0][0x184], R15 ;  /* 0x00006100560f7a24 */ /* 0x000fe200078e020f */
[----:B------:R-:W-:Y:S01]  /*1530*/  ISETP.LT.OR P6, PT, R0, 0x1, P0 ;  /* 0x000000010000780c */ /* 0x000fe200007c1670 */
[----:B------:R-:W-:Y:S01]  /*1540*/  IMAD R22, R14, c[0x0][0x20c], R16 ;  /* 0x000083000e167a24 */ /* 0x000fe200078e0210 */
[C---:B------:R-:W-:Y:S01]  /*1550*/  ISETP.LT.OR P1, PT, R0.reuse, 0x21, P5 ;  /* 0x000000210000780c */ /* 0x040fe20002f21670 */
[----:B------:R-:W-:Y:S01]  /*1560*/  IMAD.IADD R11, R11, 0x1, R15 ;  /* 0x000000010b0b7824 */ /* 0x000fe200078e020f */
[----:B------:R-:W-:Y:S01]  /*1570*/  ISETP.LT.OR P0, PT, R0, 0x21, P0 ;  /* 0x000000210000780c */ /* 0x000fe20000701670 */
[----:B------:R-:W-:Y:S01]  /*1580*/  IMAD.WIDE.U32 R14, R14, c[0x0][0x208], R2 ;  /* 0x000082000e0e7a25 */ /* 0x000fe200078e0002 */
[----:B------:R-:W-:Y:S01]  /*1590*/  ISETP.NE.AND P5, PT, R85, RZ, PT ;  /* 0x000000ff5500720c */ /* 0x000fe20003fa5270 */
[----:B------:R-:W-:Y:S01]  /*15a0*/  CS2R R76, SRZ ;  /* 0x00000000004c7805 */ /* 0x000fe2000001ff00 */
[----:B------:R-:W-:Y:S01]  /*15b0*/  IADD3 R18, P4, R19, R84, RZ ;  /* 0x0000005413127210 */ /* 0x000fe20007f9e0ff */
[----:B------:R-:W-:Y:S01]  /*15c0*/  CS2R R74, SRZ ;  /* 0x00000000004a7805 */ /* 0x000fe2000001ff00 */
[----:B------:R-:W-:Y:S01]  /*15d0*/  SEL R21, R21, RZ, !P5 ;  /* 0x000000ff15157207 */ /* 0x000fe20006800000 */
[----:B------:R-:W-:Y:S01]  /*15e0*/  CS2R R72, SRZ ;  /* 0x0000000000487805 */ /* 0x000fe2000001ff00 */
[----:B------:R-:W-:Y:S01]  /*15f0*/  SEL R16, R88, RZ, !P5 ;  /* 0x000000ff58107207 */ /* 0x000fe20006800000 */
[----:B------:R1:W-:Y:S01]  /*1600*/  LDGSTS.E.BYPASS.LTC128B.128 [R240+0xe080], [R4.64+0x180], !P6 ;  /* 0x0e08018004f07fae */ /* 0x0003e2000f101d50 */
[----:B------:R-:W-:Y:S01]  /*1610*/  LEA.HI.X.SX32 R19, R19, R17, 0x1, P4 ;  /* 0x0000001113137211 */ /* 0x000fe200020f0eff */
[----:B------:R-:W-:Y:S01]  /*1620*/  IMAD R3, R21, c[0x0][0x188], RZ ;  /* 0x0000620015037a24 */ /* 0x000fe200078e02ff */
[----:B------:R-:W-:Y:S01]  /*1630*/  CS2R R88, SRZ ;  /* 0x0000000000587805 */ /* 0x000fe2000001ff00 */
[----:B------:R2:W-:Y:S01]  /*1640*/  LDGSTS.E.BYPASS.LTC128B.128 [R240+0x9080], [R8.64], !P3 ;  /* 0x0908000008f07fae */ /* 0x0005e2000d901d50 */
[----:B------:R-:W-:Y:S01]  /*1650*/  IMAD.WIDE.U32 R30, R16, c[0x0][0x188], R10 ;  /* 0x00006200101e7a25 */ /* 0x000fe200078e000a */
[----:B------:R-:W-:Y:S01]  /*1660*/  CS2R R70, SRZ ;  /* 0x0000000000467805 */ /* 0x000fe2000001ff00 */
[----:B------:R-:W-:Y:S01]  /*1670*/  CS2R R68, SRZ ;  /* 0x0000000000447805 */ /* 0x000fe2000001ff00 */
[----:B------:R2:W-:Y:S01]  /*1680*/  LDGSTS.E.BYPASS.LTC128B.128 [R240+0xb080], [R8.64+0x80], !P2 ;  /* 0x0b08008008f07fae */ /* 0x0005e2000d101d50 */
[----:B------:R-:W-:Y:S01]  /*1690*/  ISETP.GE.AND P2, PT, R24, c[0x0][0x19c], PT ;  /* 0x0000670018007a0c */ /* 0x000fe20003f46270 */
[----:B------:R-:W-:Y:S01]  /*16a0*/  IMAD R3, R16, c[0x0][0x18c], R3 ;  /* 0x0000630010037a24 */ /* 0x000fe200078e0203 */
[----:B------:R-:W-:Y:S01]  /*16b0*/  CS2R R66, SRZ ;  /* 0x0000000000427805 */ /* 0x000fe2000001ff00 */
[----:B------:R2:W-:Y:S01]  /*16c0*/  LDGSTS.E.BYPASS.LTC128B.128 [R240+0xd080], [R8.64+0x100], !P1 ;  /* 0x0d08010008f07fae */ /* 0x0005e2000c901d50 */
[----:B------:R-:W-:Y:S01]  /*16d0*/  ISETP.LT.OR P5, PT, R0, 0x1, P2 ;  /* 0x000000010000780c */ /* 0x000fe200017a1670 */
[----:B------:R-:W-:Y:S01]  /*16e0*/  IMAD.IADD R23, R31, 0x1, R3 ;  /* 0x000000011f177824 */ /* 0x000fe200078e0203 */
[----:B------:R-:W-:Y:S01]  /*16f0*/  ISETP.GE.AND P1, PT, R25, c[0x0][0x19c], PT ;  /* 0x0000670019007a0c */ /* 0x000fe20003f26270 */
[----:B------:R2:W-:Y:S01]  /*1700*/  LDGSTS.E.BYPASS.LTC128B.128 [R240+0xf080], [R8.64+0x180], !P0 ;  /* 0x0f08018008f07fae */ /* 0x0005e2000c101d50 */
[----:B------:R-:W-:Y:S01]  /*1710*/  ISETP.GE.AND P0, PT, R2, c[0x0][0x19c], PT ;  /* 0x0000670002007a0c */ /* 0x000fe20003f06270 */
[----:B------:R-:W-:Y:S01]  /*1720*/  IMAD R17, R36, c[0x0][0x270], RZ ;  /* 0x00009c0024117a24 */ /* 0x000fe200078e02ff */
[C---:B------:R-:W-:Y:S01]  /*1730*/  ISETP.LT.OR P6, PT, R0.reuse, 0x21, P2 ;  /* 0x000000210000780c */ /* 0x040fe200017c1670 */
[----:B------:R3:W-:Y:S01]  /*1740*/  STL.64 [R1+0x8], R30 ;  /* 0x0000081e01007387 */ /* 0x0007e20000100a00 */
[----:B------:R-:W-:Y:S01]  /*1750*/  ISETP.LT.OR P3, PT, R0, 0x1, P0 ;  /* 0x000000010000780c */ /* 0x000fe20000761670 */
[----:B------:R-:W-:Y:S01]  /*1760*/  IMAD R17, R86, c[0x0][0x274], R17 ;  /* 0x00009d0056117a24 */ /* 0x000fe200078e0211 */
[C---:B------:R-:W-:Y:S01]  /*1770*/  ISETP.LT.OR P4, PT, R0.reuse, 0x21, P0 ;  /* 0x000000210000780c */ /* 0x040fe20000781670 */
[----:B------:R-:W-:Y:S01]  /*1780*/  IMAD.IADD R11, R15, 0x1, R22 ;  /* 0x000000010f0b7824 */ /* 0x000fe200078e0216 */
[----:B------:R-:W-:Y:S01]  /*1790*/  ISETP.LT.OR P2, PT, R0, 0x1, P1 ;  /* 0x000000010000780c */ /* 0x000fe20000f41670 */
[----:B------:R4:W-:Y:S01]  /*17a0*/  STL [R1+0x14], R23 ;  /* 0x0000141701007387 */ /* 0x0009e20000100800 */
[----:B-1----:R-:W-:Y:S01]  /*17b0*/  IMAD.U32 R4, RZ, RZ, UR18 ;  /* 0x00000012ff047e24 */ /* 0x002fe2000f8e00ff */
[----:B------:R-:W-:Y:S01]  /*17c0*/  ISETP.GE.AND P0, PT, R26, c[0x0][0x19c], PT ;  /* 0x000067001a007a0c */ /* 0x000fe20003f06270 */
[----:B------:R-:W-:Y:S01]  /*17d0*/  IMAD.U32 R5, RZ, RZ, UR19 ;  /* 0x00000013ff057e24 */ /* 0x000fe2000f8e00ff */
[----:B------:R-:W-:Y:S01]  /*17e0*/  P2R R5, PR, RZ, 0x10 ;  /* 0x00000010ff057803 */ /* 0x000fe20000000000 */
[----:B------:R-:W-:Y:S01]  /*17f0*/  UIMAD.WIDE.U32 UR18, UR6, UR4, URZ ;  /* 0x00000004061272a5 */ /* 0x000fe2000f8e003f */
[----:B------:R-:W-:Y:S01]  /*1800*/  ISETP.LT.OR P4, PT, R0, 0x21, P1 ;  /* 0x000000210000780c */ /* 0x000fe20000f81670 */
[----:B------:R-:W-:Y:S01]  /*1810*/  CS2R R64, SRZ ;  /* 0x0000000000407805 */ /* 0x000fe2000001ff00 */
[----:B------:R-:W-:Y:S01]  /*1820*/  LEA R3, P1, R4, R30, 0x6 ;  /* 0x0000001e04037211 */ /* 0x000fe200078230ff */
[----:B------:R1:W-:Y:S01]  /*1830*/  LDGSTS.E.BYPASS.LTC128B.128 [R240+0x80], [R6.64], !P3 ;  /* 0x0008000006f07fae */ /* 0x0003e2000d901d50 */
[----:B------:R-:W-:Y:S01]  /*1840*/  P2R R10, PR, RZ, 0x4 ;  /* 0x00000004ff0a7803 */ /* 0x000fe20000000000 */
[----:B------:R-:W-:Y:S01]  /*1850*/  UIADD3 UR8, UR19, UR8, URZ ;  /* 0x0000000813087290 */ /* 0x000fe2000fffe03f */
[----:B------:R-:W-:Y:S01]  /*1860*/  ISETP.LT.OR P3, PT, R0, 0x1, P0 ;  /* 0x000000010000780c */ /* 0x000fe20000761670 */
[----:B------:R1:W-:Y:S01]  /*1870*/  LDGSTS.E.BYPASS.LTC128B.128 [R240+0x2080], [R6.64+0x80], !P5 ;  /* 0x0208008006f07fae */ /* 0x0003e2000e901d50 */
[----:B------:R-:W-:Y:S01]  /*1880*/  ISETP.NE.AND P5, PT, R5, RZ, PT ;  /* 0x000000ff0500720c */ /* 0x000fe20003fa5270 */
[----:B------:R-:W-:Y:S01]  /*1890*/  CS2R R62, SRZ ;  /* 0x00000000003e7805 */ /* 0x000fe2000001ff00 */
[----:B------:R-:W-:Y:S01]  /*18a0*/  LEA.HI.X R5, R4, R23, R20, 0x6, P1 ;  /* 0x0000001704057211 */ /* 0x000fe200008f3414 */
[----:B--2---:R-:W-:Y:S01]  /*18b0*/  IMAD.WIDE.U32 R8, R86, c[0x0][0x270], R18 ;  /* 0x00009c0056087a25 */ /* 0x004fe200078e0012 */
[----:B------:R-:W-:Y:S01]  /*18c0*/  ISETP.NE.AND P1, PT, R10, RZ, PT ;  /* 0x000000ff0a00720c */ /* 0x000fe20003f25270 */
[----:B------:R-:W-:Y:S01]  /*18d0*/  CS2R R60, SRZ ;  /* 0x00000000003c7805 */ /* 0x000fe2000001ff00 */
[----:B------:R-:W-:Y:S01]  /*18e0*/  ISETP.LT.OR P2, PT, R0, 0x21, P0 ;  /* 0x000000210000780c */ /* 0x000fe20000741670 */
[----:B------:R-:W-:Y:S01]  /*18f0*/  IMAD.U32 R0, RZ, RZ, UR15 ;  /* 0x0000000fff007e24 */ /* 0x000fe2000f8e00ff */
[----:B------:R-:W-:Y:S01]  /*1900*/  LEA R4, P0, R3, c[0x0][0x160], 0x1 ;  /* 0x0000580003047a11 */ /* 0x000fe200078008ff */
[----:B------:R-:W-:Y:S01]  /*1910*/  IMAD.IADD R9, R9, 0x1, R17 ;  /* 0x0000000109097824 */ /* 0x000fe200078e0211 */
[----:B------:R-:W-:Y:S01]  /*1920*/  CS2R R58, SRZ ;  /* 0x00000000003a7805 */ /* 0x000fe2000001ff00 */
[----:B------:R-:W-:Y:S01]  /*1930*/  IMAD.MOV.U32 R10, RZ, RZ, R14 ;  /* 0x000000ffff0a7224 */ /* 0x000fe200078e000e */
[----:B------:R-:W-:Y:S01]  /*1940*/  LEA.HI.X R5, R3, c[0x0][0x164], R5, 0x1, P0 ;  /* 0x0000590003057a11 */ /* 0x000fe200000f0c05 */
[----:B------:R-:W-:Y:S01]  /*1950*/  IMAD.MOV.U32 R3, RZ, RZ, c[0x0][0x178] ;  /* 0x00005e00ff037624 */ /* 0x000fe200078e00ff */
[----:B------:R-:W-:Y:S01]  /*1960*/  ISETP.GT.AND P0, PT, R87, 0xf, PT ;  /* 0x0000000f5700780c */ /* 0x000fe20003f04270 */
[----:B---3--:R-:W-:Y:S01]  /*1970*/  IMAD.WIDE.U32 R30, R16, c[0x0][0x278], R8 ;  /* 0x00009e00101e7a25 */ /* 0x008fe200078e0008 */
[----:B------:R-:W-:Y:S01]  /*1980*/  CS2R R56, SRZ ;  /* 0x0000000000387805 */ /* 0x000fe2000001ff00 */
[----:B------:R1:W-:Y:S01]  /*1990*/  LDGSTS.E.BYPASS.LTC128B.128 [R240+0x4080], [R6.64+0x100], !P1 ;  /* 0x0408010006f07fae */ /* 0x0003e2000c901d50 */
[----:B------:R-:W-:Y:S01]  /*19a0*/  CS2R R54, SRZ ;  /* 0x0000000000367805 */ /* 0x000fe2000001ff00 */
[----:B------:R-:W-:Y:S01]  /*19b0*/  IMAD.WIDE.U32 R8, R86, c[0x0][0x210], R10 ;  /* 0x0000840056087a25 */ /* 0x000fe200078e000a */
[----:B------:R-:W-:Y:S01]  /*19c0*/  CS2R R52, SRZ ;  /* 0x0000000000347805 */ /* 0x000fe2000001ff00 */
        /* <DEDUP_REMOVED lines=9> */
[----:B------:R-:W-:Y:S01]  /*1a60*/  ISETP.GE.AND P6, PT, R25, c[0x0][0x16c], PT ;  /* 0x00005b0019007a0c */ /* 0x000fe20003fc6270 */
[----:B------:R-:W-:Y:S01]  /*1a70*/  CS2R R42, SRZ ;  /* 0x00000000002a7805 */ /* 0x000fe2000001ff00 */
[----:B------:R-:W-:Y:S01]  /*1a80*/  CS2R R40, SRZ ;  /* 0x0000000000287805 */ /* 0x000fe2000001ff00 */
[----:B------:R2:W-:Y:S01]  /*1a90*/  LDGSTS.E.BYPASS.LTC128B.128 [R240+0x5080], [R12.64+0x100], !P4 ;  /* 0x050801000cf07fae */ /* 0x0005e2000e101d50 */
[----:B------:R-:W-:Y:S01]  /*1aa0*/  ISETP.GE.AND P4, PT, R24, c[0x0][0x16c], PT ;  /* 0x00005b0018007a0c */ /* 0x000fe20003f86270 */
[----:B------:R-:W-:Y:S01]  /*1ab0*/  CS2R R38, SRZ ;  /* 0x0000000000267805 */ /* 0x000fe2000001ff00 */
[----:B------:R-:W-:Y:S01]  /*1ac0*/  UISETP.GT.AND UP1, UPT, UR10, -0x1, UPT ;  /* 0xffffffff0a00788c */ /* 0x000fe2000bf24270 */
[----:B------:R2:W-:Y:S04]  /*1ad0*/  LDGSTS.E.BYPASS.LTC128B.128 [R240+0x7080], [R12.64+0x180], !P2 ;  /* 0x070801800cf07fae */ /* 0x0005e8000d101d50 */
[----:B------:R-:W0:Y:S04]  /*1ae0*/  LDGDEPBAR ;  /* 0x00000000000079af */ /* 0x000e280000000000 */
[----:B------:R3:W-:Y:S01]  /*1af0*/  STL.64 [R1+0x20], R30 ;  /* 0x0000201e01007387 */ /* 0x0007e20000100a00 */
[----:B-1----:R-:W-:Y:S01]  /*1b00*/  IMAD.MOV.U32 R7, RZ, RZ, c[0x0][0x17c] ;  /* 0x00005f00ff077624 */ /* 0x002fe200078e00ff */
[----:B--2---:R-:W-:Y:S01]  /*1b10*/  IADD3 R12, -R0, UR13, -R248 ;  /* 0x0000000d000c7c10 */ /* 0x004fe2000fffe9f8 */
[----:B------:R-:W-:-:S02]  /*1b20*/  IMAD R0, R21, c[0x0][0x278], RZ ;  /* 0x00009e0015007a24 */ /* 0x000fc400078e02ff */
[----:B------:R-:W-:Y:S01]  /*1b30*/  IMAD R13, R36, c[0x0][0x210], RZ ;  /* 0x00008400240d7a24 */ /* 0x000fe200078e02ff */
[----:B------:R-:W-:Y:S01]  /*1b40*/  ISETP.LT.OR P1, PT, R12, 0x1, P3 ;  /* 0x000000010c00780c */ /* 0x000fe20001f21670 */
[----:B------:R-:W-:Y:S01]  /*1b50*/  IMAD R0, R16, c[0x0][0x27c], R0 ;  /* 0x00009f0010007a24 */ /* 0x000fe200078e0200 */
[----:B------:R-:W-:Y:S01]  /*1b60*/  ISETP.LT.OR P0, PT, R12, 0x1, P4 ;  /* 0x000000010c00780c */ /* 0x000fe20002701670 */
[----:B------:R-:W-:Y:S01]  /*1b70*/  IMAD R13, R86, c[0x0][0x214], R13 ;  /* 0x00008500560d7a24 */ /* 0x000fe200078e020d */
[----:B------:R-:W-:Y:S01]  /*1b80*/  ISETP.LT.OR P2, PT, R12, 0x1, P6 ;  /* 0x000000010c00780c */ /* 0x000fe20003741670 */
[----:B------:R-:W-:Y:S02]  /*1b90*/  IMAD.IADD R17, R31, 0x1, R0 ;  /* 0x000000011f117824 */ /* 0x000fe400078e0200 */
[----:B------:R-:W-:-:S03]  /*1ba0*/  IMAD.IADD R9, R9, 0x1, R13 ;  /* 0x0000000109097824 */ /* 0x000fc600078e020d */
[----:B------:R-:W-:Y:S01]  /*1bb0*/  STL [R1+0x38], R17 ;  /* 0x0000381101007387 */ /* 0x000fe20000100800 */
[----:B----4-:R-:W-:-:S03]  /*1bc0*/  IMAD.WIDE.U32 R22, R16, c[0x0][0x218], R8 ;  /* 0x0000860010167a25 */ /* 0x010fc600078e0008 */
[----:B------:R1:W-:Y:S01]  /*1bd0*/  LDGSTS.E.BYPASS.LTC128B.128 [R240+0x10080], [R4.64], !P1 ;  /* 0x1008000004f07fae */ /* 0x0003e2000c901d50 */
[----:B------:R-:W-:-:S03]  /*1be0*/  LEA R6, P1, R3, R4, 0x6 ;  /* 0x0000000403067211 */ /* 0x000fc600078230ff */
[----:B------:R1:W-:Y:S01]  /*1bf0*/  LDGSTS.E.BYPASS.LTC128B.128 [R240+0x12080], [R4.64+0x80], !P0 ;  /* 0x1208008004f07fae */ /* 0x0003e2000c101d50 */
[----:B------:R-:W-:Y:S02]  /*1c00*/  LEA.HI.X R7, R3, R5, R7, 0x6, P1 ;  /* 0x0000000503077211 */ /* 0x000fe400008f3407 */
[----:B------:R-:W-:Y:S01]  /*1c10*/  ISETP.LT.OR P1, PT, R12, 0x1, P5 ;  /* 0x000000010c00780c */ /* 0x000fe20002f21670 */
[----:B------:R1:W-:Y:S01]  /*1c20*/  LDGSTS.E.BYPASS.LTC128B.128 [R240+0x14080], [R4.64+0x100], !P2 ;  /* 0x1408010004f07fae */ /* 0x0003e2000d101d50 */
[----:B------:R-:W-:-:S03]  /*1c30*/  ISETP.GT.AND P2, PT, R87, 0xf, PT ;  /* 0x0000000f5700780c */ /* 0x000fc60003f44270 */
[----:B------:R2:W-:Y:S08]  /*1c40*/  STL.64 [R1], R22 ;  /* 0x0000001601007387 */ /* 0x0005f00000100a00 */
[----:B------:R1:W-:Y:S01]  /*1c50*/  LDGSTS.E.BYPASS.LTC128B.128 [R240+0x16080], [R4.64+0x180], !P1 ;  /* 0x1608018004f07fae */ /* 0x0003e2000c901d50 */
[----:B------:R-:W-:Y:S02]  /*1c60*/  ISETP.LT.OR P1, PT, R12, 0x21, P5 ;  /* 0x000000210c00780c */ /* 0x000fe40002f21670 */
[----:B------:R-:W-:-:S02]  /*1c70*/  @!P2 IADD3 R0, P0, R30, UR15, RZ ;  /* 0x0000000f1e00ac10 */ /* 0x000fc4000ff1e0ff */
[----:B------:R-:W-:Y:S02]  /*1c80*/  ISETP.GE.AND P5, PT, R2, c[0x0][0x16c], PT ;  /* 0x00005b0002007a0c */ /* 0x000fe40003fa6270 */
[----:B------:R-:W-:Y:S02]  /*1c90*/  @!P2 IADD3.X R3, R17, UR9, RZ, P0, !PT ;  /* 0x000000091103ac10 */ /* 0x000fe400087fe4ff */
[C---:B------:R-:W-:Y:S02]  /*1ca0*/  @!P2 LEA R10, P0, R0.reuse, c[0x0][0x258], 0x2 ;  /* 0x00009600000aaa11 */ /* 0x040fe400078010ff */
[----:B------:R-:W-:Y:S02]  /*1cb0*/  SEL R33, RZ, 0x1, P5 ;  /* 0x00000001ff217807 */ /* 0x000fe40002800000 */
[----:B------:R-:W-:Y:S01]  /*1cc0*/  @!P2 LEA.HI.X R11, R0, c[0x0][0x25c], R3, 0x2, P0 ;  /* 0x00009700000baa11 */ /* 0x000fe200000f1403 */
[----:B------:R-:W-:Y:S01]  /*1cd0*/  IMAD R0, R21, c[0x0][0x218], RZ ;  /* 0x0000860015007a24 */ /* 0x000fe200078e02ff */
[C---:B------:R-:W-:Y:S01]  /*1ce0*/  ISETP.LT.OR P0, PT, R12.reuse, 0x21, P3 ;  /* 0x000000210c00780c */ /* 0x040fe20001f01670 */
[----:B------:R-:W-:Y:S01]  /*1cf0*/  IMAD.U32 R3, RZ, RZ, UR8 ;  /* 0x00000008ff037e24 */ /* 0x000fe2000f8e00ff */
[----:B------:R-:W-:Y:S01]  /*1d00*/  ISETP.LT.OR P3, PT, R12, 0x21, P4 ;  /* 0x000000210c00780c */ /* 0x000fe20002761670 */
[----:B------:R-:W-:Y:S01]  /*1d10*/  IMAD R0, R16, c[0x0][0x21c], R0 ;  /* 0x0000870010007a24 */ /* 0x000fe200078e0200 */
[----:B------:R-:W-:Y:S01]  /*1d20*/  ISETP.LT.OR P2, PT, R12, 0x21, P6 ;  /* 0x000000210c00780c */ /* 0x000fe20003741670 */
[----:B------:R-:W-:Y:S01]  /*1d30*/  USHF.L.U64.HI UR8, UR4, 0x5, UR5 ;  /* 0x0000000504087899 */ /* 0x000fe20008010205 */
[----:B------:R-:W-:Y:S01]  /*1d40*/  ISETP.GT.AND P6, PT, R87, 0xf, PT ;  /* 0x0000000f5700780c */ /* 0x000fe20003fc4270 */
[----:B------:R-:W-:Y:S01]  /*1d50*/  IMAD.IADD R14, R23, 0x1, R0 ;  /* 0x00000001170e7824 */ /* 0x000fe200078e0200 */
[----:B------:R-:W-:-:S02]  /*1d60*/  ISETP.GE.AND P4, PT, R2, c[0x0][0x1fc], PT ;  /* 0x00007f0002007a0c */ /* 0x000fc40003f86270 */
[----:B------:R-:W-:Y:S01]  /*1d70*/  ISETP.GE.AND P5, PT, R24, c[0x0][0x1fc], PT ;  /* 0x00007f0018007a0c */ /* 0x000fe20003fa6270 */
[----:B-1----:R-:W-:Y:S02]  /*1d80*/  IMAD.U32 R4, RZ, RZ, UR18 ;  /* 0x00000012ff047e24 */ /* 0x002fe4000f8e00ff */
[----:B------:R1:W-:Y:S01]  /*1d90*/  LDGSTS.E.BYPASS.LTC128B.128 [R240+0x11080], [R6.64], !P0 ;  /* 0x1108000006f07fae */ /* 0x0003e2000c101d50 */
[----:B------:R-:W-:Y:S01]  /*1da0*/  SEL R34, RZ, 0x1, P4 ;  /* 0x00000001ff227807 */ /* 0x000fe20002000000 */
[----:B------:R-:W-:Y:S01]  /*1db0*/  IMAD.U32 R5, RZ, RZ, UR19 ;  /* 0x00000013ff057e24 */ /* 0x000fe2000f8e00ff */
[----:B------:R-:W-:Y:S01]  /*1dc0*/  ISETP.GE.AND P4, PT, R25, c[0x0][0x1fc], PT ;  /* 0x00007f0019007a0c */ /* 0x000fe20003f86270 */
[----:B------:R1:W-:Y:S01]  /*1dd0*/  LDGSTS.E.BYPASS.LTC128B.128 [R240+0x13080], [R6.64+0x80], !P3 ;  /* 0x1308008006f07fae */ /* 0x0003e2000d901d50 */
[----:B------:R-:W-:Y:S02]  /*1de0*/  LEA R0, P0, R4, R22, 0x6 ;  /* 0x0000001604007211 */ /* 0x000fe400078030ff */
[----:B------:R-:W-:Y:S01]  /*1df0*/  ISETP.GE.AND P3, PT, R2, c[0x0][0x1fc], PT ;  /* 0x00007f0002007a0c */ /* 0x000fe20003f66270 */
[----:B------:R1:W-:Y:S01]  /*1e00*/  LDGSTS.E.BYPASS.LTC128B.128 [R240+0x15080], [R6.64+0x100], !P2 ;  /* 0x1508010006f07fae */ /* 0x0003e2000d101d50 */
[----:B------:R-:W-:-:S02]  /*1e10*/  LEA.HI.X R4, R4, R14, R3, 0x6, P0 ;  /* 0x0000000e04047211 */ /* 0x000fc400000f3403 */
[----:B------:R-:W-:Y:S01]  /*1e20*/  ISETP.GE.AND P0, PT, R25, c[0x0][0x16c], PT ;  /* 0x00005b0019007a0c */ /* 0x000fe20003f06270 */
[----:B------:R1:W-:Y:S01]  /*1e30*/  LDGSTS.E.BYPASS.LTC128B.128 [R240+0x17080], [R6.64+0x180], !P1 ;  /* 0x1708018006f07fae */ /* 0x0003e2000c901d50 */
[----:B------:R-:W-:Y:S02]  /*1e40*/  P2R R13, PR, RZ, 0x8 ;  /* 0x00000008ff0d7803 */ /* 0x000fe40000000000 */
[----:B------:R-:W-:Y:S01]  /*1e50*/  SEL R32, RZ, 0x4, P0 ;  /* 0x00000004ff207807 */ /* 0x000fe20000000000 */
[----:B------:R4:W-:Y:S01]  /*1e60*/  STL [R1+0x10], R14 ;  /* 0x0000100e01007387 */ /* 0x0009e20000100800 */
[----:B------:R-:W-:Y:S02]  /*1e70*/  ISETP.NE.AND P2, PT, R13, RZ, PT ;  /* 0x000000ff0d00720c */ /* 0x000fe40003f45270 */
[----:B------:R-:W-:Y:S02]  /*1e80*/  LEA R2, P0, R0, c[0x0][0x1f0], 0x1 ;  /* 0x00007c0000027a11 */ /* 0x000fe400078008ff */
[----:B------:R-:W-:-:S02]  /*1e90*/  ISETP.LT.OR P2, PT, R12, 0x1, P2 ;  /* 0x000000010c00780c */ /* 0x000fc40001741670 */
[----:B------:R-:W-:Y:S01]  /*1ea0*/  LEA.HI.X R3, R0, c[0x0][0x1f4], R4, 0x1, P0 ;  /* 0x00007d0000037a11 */ /* 0x000fe200000f0c04 */
[----:B------:R-:W-:Y:S01]  /*1eb0*/  @!P6 IMAD.SHL.U32 R0, R87, 0x10, RZ ;  /* 0x000000105700e824 */ /* 0x000fe200078e00ff */
[----:B------:R-:W-:Y:S01]  /*1ec0*/  ISETP.LT.OR P0, PT, R12, 0x1, P5 ;  /* 0x000000010c00780c */ /* 0x000fe20002f01670 */
[----:B------:R-:W-:Y:S01]  /*1ed0*/  IMAD.WIDE.U32 R4, R86, c[0x0][0x288], R18 ;  /* 0x0000a20056047a25 */ /* 0x000fe200078e0012 */
[C---:B------:R-:W-:Y:S02]  /*1ee0*/  ISETP.GE.AND P1, PT, R24.reuse, c[0x0][0x16c], PT ;  /* 0x00005b0018007a0c */ /* 0x040fe40003f26270 */
[----:B------:R-:W-:Y:S01]  /*1ef0*/  ISETP.GE.AND P3, PT, R24, c[0x0][0x1fc], PT ;  /* 0x00007f0018007a0c */ /* 0x000fe20003f66270 */
[----:B------:R2:W-:Y:S01]  /*1f00*/  @!P6 LDGSTS.E.BYPASS.LTC128B.128 [R0+0x20080], [R10.64] ;  /* 0x200800000a00efae */ /* 0x0005e2000b901d50 */
[----:B---3--:R-:W-:Y:S02]  /*1f10*/  SEL R30, RZ, 0xffffffff, P1 ;  /* 0xffffffffff1e7807 */ /* 0x008fe40000800000 */
[----:B------:R-:W-:Y:S01]  /*1f20*/  ISETP.GE.AND P1, PT, R26, c[0x0][0x16c], PT ;  /* 0x00005b001a007a0c */ /* 0x000fe20003f26270 */
[----:B------:R-:W0:Y:S01]  /*1f30*/  LDGDEPBAR ;  /* 0x00000000000079af */ /* 0x000e220000000000 */
[----:B------:R-:W-:-:S02]  /*1f40*/  SEL R31, RZ, 0xffffffff, P3 ;  /* 0xffffffffff1f7807 */ /* 0x000fc40001800000 */
[----:B------:R-:W-:Y:S01]  /*1f50*/  ISETP.GE.AND P3, PT, R26, c[0x0][0x1fc], PT ;  /* 0x00007f001a007a0c */ /* 0x000fe20003f66270 */
[----:B------:R3:W-:Y:S01]  /*1f60*/  LDGSTS.E.BYPASS.LTC128B.128 [R240+0x18080], [R2.64], !P2 ;  /* 0x1808000002f07fae */ /* 0x0007e2000d101d50 */
[----:B------:R-:W-:Y:S01]  /*1f70*/  SEL R243, RZ, 0x8, P1 ;  /* 0x00000008fff37807 */ /* 0x000fe20000800000 */
[----:B-1----:R-:W-:Y:S01]  /*1f80*/  IMAD.U32 R7, RZ, RZ, UR4 ;  /* 0x00000004ff077e24 */ /* 0x002fe2000f8e00ff */
[C---:B------:R-:W-:Y:S01]  /*1f90*/  ISETP.LT.OR P1, PT, R12.reuse, 0x1, P4 ;  /* 0x000000010c00780c */ /* 0x040fe20002721670 */
[----:B------:R3:W-:Y:S01]  /*1fa0*/  LDGSTS.E.BYPASS.LTC128B.128 [R240+0x1a080], [R2.64+0x80], !P0 ;  /* 0x1a08008002f07fae */ /* 0x0007e2000c101d50 */
[----:B------:R-:W-:-:S11]  /*1fb0*/  ISETP.LT.OR P0, PT, R12, 0x1, P3 ;  /* 0x000000010c00780c */ /* 0x000fd60001f01670 */
[----:B------:R3:W-:Y:S01]  /*1fc0*/  LDGSTS.E.BYPASS.LTC128B.128 [R240+0x1c080], [R2.64+0x100], !P1 ;  /* 0x1c08010002f07fae */ /* 0x0007e2000c901d50 */
[----:B------:R-:W-:Y:S01]  /*1fd0*/  ISETP.GE.AND P1, PT, R25, c[0x0][0x1fc], PT ;  /* 0x00007f0019007a0c */ /* 0x000fe20003f26270 */
[----:B--2---:R-:W-:Y:S01]  /*1fe0*/  IMAD R0, R36, c[0x0][0x288], RZ ;  /* 0x0000a20024007a24 */ /* 0x004fe200078e02ff */
[----:B------:R-:W-:Y:S01]  /*1ff0*/  LEA.HI R10, R35, R87, RZ, 0x4 ;  /* 0x00000057230a7211 */ /* 0x000fe200078f20ff */
[----:B------:R3:W-:Y:S01]  /*2000*/  LDGSTS.E.BYPASS.LTC128B.128 [R240+0x1e080], [R2.64+0x180], !P0 ;  /* 0x1e08018002f07fae */ /* 0x0007e2000c101d50 */
[----:B------:R-:W-:Y:S01]  /*2010*/  LEA R18, P0, R7, R2, 0x6 ;  /* 0x0000000207127211 */ /* 0x000fe200078030ff */
[----:B------:R-:W-:Y:S01]  /*2020*/  IMAD R0, R86, c[0x0][0x28c], R0 ;  /* 0x0000a30056007a24 */ /* 0x000fe200078e0200 */
[----:B------:R-:W-:Y:S01]  /*2030*/  LOP3.LUT R6, R10, 0xfffffff0, RZ, 0xc0, !PT ;  /* 0xfffffff00a067812 */ /* 0x000fe200078ec0ff */
[----:B------:R-:W-:Y:S01]  /*2040*/  IMAD R11, R36, c[0x0][0x238], RZ ;  /* 0x00008e00240b7a24 */ /* 0x000fe200078e02ff */
[----:B------:R-:W-:Y:S01]  /*2050*/  SEL R29, RZ, 0x4, P1 ;  /* 0x00000004ff1d7807 */ /* 0x000fe20000800000 */
[----:B------:R-:W-:Y:S01]  /*2060*/  IMAD.IADD R5, R5, 0x1, R0 ;  /* 0x0000000105057824 */ /* 0x000fe200078e0200 */
[----:B------:R-:W-:Y:S01]  /*2070*/  CS2R R36, SRZ ;  /* 0x0000000000247805 */ /* 0x000fe2000001ff00 */
[----:B------:R-:W-:Y:S01]  /*2080*/  IMAD.U32 R0, RZ, RZ, UR5 ;  /* 0x00000005ff007e24 */ /* 0x000fe2000f8e00ff */
[----:B------:R-:W-:Y:S01]  /*2090*/  UIADD3 UR5, UR7, 0x1, -UR14 ;  /* 0x0000000107057890 */ /* 0x000fe2000fffe80e */
[----:B------:R-:W-:Y:S01]  /*20a0*/  IMAD.IADD R6, R87, 0x1, -R6 ;  /* 0x0000000157067824 */ /* 0x000fe200078e0a06 */
[----:B------:R-:W-:Y:S01]  /*20b0*/  UIADD3 UR7, UR7, -UR13, URZ ;  /* 0x8000000d07077290 */ /* 0x000fe2000fffe03f */
[----:B------:R-:W-:Y:S01]  /*20c0*/  IMAD.WIDE.U32 R22, R16, c[0x0][0x290], R4 ;  /* 0x0000a40010167a25 */ /* 0x000fe200078e0004 */
[----:B------:R-:W-:-:S02]  /*20d0*/  LEA.HI.X R19, R7, R3, R0, 0x6, P0 ;  /* 0x0000000307137211 */ /* 0x000fc400000f3400 */
[----:B------:R-:W-:Y:S01]  /*20e0*/  SHF.R.S32.HI R7, RZ, 0x1f, R6 ;  /* 0x0000001fff077819 */ /* 0x000fe20000011406 */
[----:B------:R-:W-:Y:S01]  /*20f0*/  IMAD.SHL.U32 R0, R84, 0x100, RZ ;  /* 0x0000010054007824 */ /* 0x000fe200078e00ff */
[----:B------:R1:W-:Y:S01]  /*2100*/  STL.64 [R1+0x18], R22 ;  /* 0x0000181601007387 */ /* 0x0003e20000100a00 */
[----:B------:R-:W-:Y:S01]  /*2110*/  IMAD R11, R86, c[0x0][0x23c], R11 ;  /* 0x00008f00560b7a24 */ /* 0x000fe200078e020b */
[----:B------:R-:W-:Y:S01]  /*2120*/  LEA.HI R230, R7, R6, RZ, 0x3 ;  /* 0x0000000607e67211 */ /* 0x000fe200078f18ff */
[----:B------:R-:W-:Y:S01]  /*2130*/  CS2R R84, SRZ ;  /* 0x0000000000547805 */ /* 0x000fe2000001ff00 */
[----:B------:R-:W-:Y:S01]  /*2140*/  IADD3 R8, P0, R0, R87, RZ ;  /* 0x0000005700087210 */ /* 0x000fe20007f1e0ff */
[----:B---3--:R-:W-:-:S04]  /*2150*/  IMAD R2, R21, c[0x0][0x290], RZ ;  /* 0x0000a40015027a24 */ /* 0x008fc800078e02ff */
[----:B------:R-:W-:Y:S01]  /*2160*/  IMAD R3, R16, c[0x0][0x294], R2 ;  /* 0x0000a50010037a24 */ /* 0x000fe200078e0202 */
[----:B------:R-:W-:Y:S02]  /*2170*/  SHF.R.S32.HI R2, RZ, 0x1f, R0 ;  /* 0x0000001fff027819 */ /* 0x000fe40000011400 */
[----:B------:R-:W-:Y:S01]  /*2180*/  IADD3 R0, P1, R22, UR15, RZ ;  /* 0x0000000f16007c10 */ /* 0x000fe2000ff3e0ff */
[----:B----4-:R-:W-:Y:S01]  /*2190*/  IMAD.IADD R14, R23, 0x1, R3 ;  /* 0x00000001170e7824 */ /* 0x010fe200078e0203 */
[----:B------:R-:W-:Y:S02]  /*21a0*/  LEA.HI.X.SX32 R9, R87, R2, 0x1, P0 ;  /* 0x0000000257097211 */ /* 0x000fe400000f0eff */
[C---:B------:R-:W-:Y:S01]  /*21b0*/  LOP3.LUT R3, R230.reuse, 0xfffffff8, RZ, 0xc0, !PT ;  /* 0xfffffff8e6037812 */ /* 0x040fe200078ec0ff */
[----:B------:R-:W-:Y:S01]  /*21c0*/  IMAD.SHL.U32 R230, R230, 0x40, RZ ;  /* 0x00000040e6e67824 */ /* 0x000fe200078e00ff */
[----:B------:R-:W-:Y:S01]  /*21d0*/  IADD3.X R2, R14, UR9, RZ, P1, !PT ;  /* 0x000000090e027c10 */ /* 0x000fe20008ffe4ff */
[----:B------:R2:W-:Y:S01]  /*21e0*/  STL [R1+0x30], R14 ;  /* 0x0000300e01007387 */ /* 0x0005e20000100800 */
[----:B------:R-:W-:Y:S01]  /*21f0*/  LEA R24, P0, R0, c[0x0][0x280], 0x2 ;  /* 0x0000a00000187a11 */ /* 0x000fe200078010ff */
[----:B------:R-:W-:Y:S01]  /*2200*/  USHF.L.U32 UR9, UR4, 0x5, URZ ;  /* 0x0000000504097899 */ /* 0x000fe2000800063f */
[----:B------:R-:W-:Y:S01]  /*2210*/  ISETP.GE.AND P1, PT, R26, c[0x0][0x1fc], PT ;  /* 0x00007f001a007a0c */ /* 0x000fe20003f26270 */
[----:B-1----:R-:W-:Y:S01]  /*2220*/  IMAD.IADD R22, R6, 0x1, -R3 ;  /* 0x0000000106167824 */ /* 0x002fe200078e0a03 */
[----:B------:R-:W-:Y:S01]  /*2230*/  LEA.HI.X R25, R0, c[0x0][0x284], R2, 0x2, P0 ;  /* 0x0000a10000197a11 */ /* 0x000fe200000f1402 */
[----:B------:R-:W-:Y:S01]  /*2240*/  IMAD.MOV.U32 R3, RZ, RZ, 0x10 ;  /* 0x00000010ff037424 */ /* 0x000fe200078e00ff */
[----:B------:R-:W-:Y:S01]  /*2250*/  SHF.R.S32.HI R0, RZ, 0x4, R10 ;  /* 0x00000004ff007819 */ /* 0x000fe2000001140a */
[----:B------:R-:W-:Y:S01]  /*2260*/  IMAD.MOV.U32 R6, RZ, RZ, c[0x0][0x2a8] ;  /* 0x0000aa00ff067624 */ /* 0x000fe200078e00ff */
[----:B------:R-:W-:Y:S01]  /*2270*/  ISETP.NE.AND P0, PT, R13, RZ, PT ;  /* 0x000000ff0d00720c */ /* 0x000fe20003f05270 */
[----:B------:R-:W-:Y:S01]  /*2280*/  ULDC UR4, c[0x0][0x2a0] ;  /* 0x0000a80000047ab9 */ /* 0x000fe20000000800 */
[----:B------:R-:W-:Y:S01]  /*2290*/  SEL R242, RZ, 0x8, P1 ;  /* 0x00000008fff27807 */ /* 0x000fe20000800000 */
[----:B------:R-:W-:Y:S01]  /*22a0*/  ULOP3.LUT UR4, URZ, UR4, URZ, 0x33, !UPT ;  /* 0x000000043f047292 */ /* 0x000fe2000f8e333f */
[----:B------:R-:W-:-:S02]  /*22b0*/  LEA.HI R2, R10, R0, RZ, 0x1 ;  /* 0x000000000a027211 */ /* 0x000fc400078f08ff */
[----:B------:R-:W-:Y:S02]  /*22c0*/  R2P PR, R22, 0x6 ;  /* 0x0000000616007804 */ /* 0x000fe40000000000 */
[----:B------:R-:W-:Y:S02]  /*22d0*/  LOP3.LUT R2, R2, 0xfffffffe, RZ, 0xc0, !PT ;  /* 0xfffffffe02027812 */ /* 0x000fe400078ec0ff */
[----:B------:R-:W-:Y:S02]  /*22e0*/  LEA.HI R10, R35, R87, RZ, 0x5 ;  /* 0x00000057230a7211 */ /* 0x000fe400078f28ff */
[----:B------:R-:W-:Y:S01]  /*22f0*/  SEL R5, R3, 0xfffffff0, !P1 ;  /* 0xfffffff003057807 */ /* 0x000fe20004800000 */
[----:B------:R-:W-:Y:S01]  /*2300*/  IMAD.IADD R13, R0, 0x1, -R2 ;  /* 0x00000001000d7824 */ /* 0x000fe200078e0a02 */
[----:B------:R-:W-:Y:S02]  /*2310*/  SEL R4, R246, 0xffffffe0, !P2 ;  /* 0xffffffe0f6047807 */ /* 0x000fe40005000000 */
[----:B------:R-:W-:-:S02]  /*2320*/  R2P PR, R27, 0x6 ;  /* 0x000000061b007804 */ /* 0x000fc40000000000 */
[----:B------:R-:W-:Y:S01]  /*2330*/  ISETP.GE.AND P6, PT, R6, 0x1, PT ;  /* 0x000000010600780c */ /* 0x000fe20003fc6270 */
[----:B------:R-:W-:Y:S01]  /*2340*/  IMAD.WIDE.U32 R6, R86, c[0x0][0x238], R8 ;  /* 0x00008e0056067a25 */ /* 0x000fe200078e0008 */
[--C-:B------:R-:W-:Y:S02]  /*2350*/  SHF.R.S32.HI R0, RZ, 0x5, R10.reuse ;  /* 0x00000005ff007819 */ /* 0x100fe4000001140a */
[----:B------:R-:W-:Y:S01]  /*2360*/  SHF.R.S32.HI R2, RZ, 0x1f, R10 ;  /* 0x0000001fff027819 */ /* 0x000fe2000001140a */
[----:B------:R-:W-:Y:S01]  /*2370*/  IMAD.IADD R7, R7, 0x1, R11 ;  /* 0x0000000107077824 */ /* 0x000fe200078e020b */
[----:B------:R-:W-:Y:S01]  /*2380*/  LOP3.LUT R9, R10, 0xffffffe0, RZ, 0xc0, !PT ;  /* 0xffffffe00a097812 */ /* 0x000fe200078ec0ff */
[----:B------:R-:W-:Y:S01]  /*2390*/  IMAD.SHL.U32 R11, R28, 0x8, RZ ;  /* 0x000000081c0b7824 */ /* 0x000fe200078e00ff */
[----:B------:R-:W-:Y:S01]  /*23a0*/  LEA.HI R10, R2, R0, RZ, 0x2 ;  /* 0x00000000020a7211 */ /* 0x000fe200078f10ff */
[----:B------:R-:W-:Y:S01]  /*23b0*/  IMAD.WIDE.U32 R150, R16, c[0x0][0x240], R6 ;  /* 0x0000900010967a25 */ /* 0x000fe200078e0006 */
[----:B------:R-:W-:-:S02]  /*23c0*/  LEA.HI R23, R35, R87, RZ, 0x2 ;  /* 0x0000005723177211 */ /* 0x000fc400078f10ff */
[----:B--2---:R-:W-:Y:S01]  /*23d0*/  LEA.HI R14, R0, R0, RZ, 0x1 ;  /* 0x00000000000e7211 */ /* 0x004fe200078f08ff */
[----:B------:R-:W-:Y:S01]  /*23e0*/  IMAD.IADD R2, R87, 0x1, -R9 ;  /* 0x0000000157027824 */ /* 0x000fe200078e0a09 */
[--C-:B------:R-:W-:Y:S01]  /*23f0*/  SHF.R.S32.HI R20, RZ, 0x2, R23.reuse ;  /* 0x00000002ff147819 */ /* 0x100fe20000011417 */
[----:B------:R-:W-:Y:S01]  /*2400*/  IMAD.SHL.U32 R6, R248, 0x8, RZ ;  /* 0x00000008f8067824 */ /* 0x000fe200078e00ff */
[----:B------:R-:W-:Y:S01]  /*2410*/  SHF.R.S32.HI R8, RZ, 0x1f, R23 ;  /* 0x0000001fff087819 */ /* 0x000fe20000011417 */
[----:B------:R-:W-:Y:S01]  /*2420*/  IMAD.SHL.U32 R7, R13, 0x20, RZ ;  /* 0x000000200d077824 */ /* 0x000fe200078e00ff */
[----:B------:R-:W-:Y:S01]  /*2430*/  LOP3.LUT R9, R14, 0xfffffffe, RZ, 0xc0, !PT ;  /* 0xfffffffe0e097812 */ /* 0x000fe200078ec0ff */
[----:B------:R1:W-:Y:S01]  /*2440*/  STL.64 [R1+0x28], R150 ;  /* 0x0000289601007387 */ /* 0x0003e20000100a00 */
[----:B------:R-:W-:Y:S02]  /*2450*/  SHF.R.S32.HI R14, RZ, 0x1f, R2 ;  /* 0x0000001fff0e7819 */ /* 0x000fe40000011402 */
[----:B------:R-:W-:Y:S01]  /*2460*/  LOP3.LUT R10, R10, 0xfffffffc, RZ, 0xc0, !PT ;  /* 0xfffffffc0a0a7812 */ /* 0x000fe200078ec0ff */
[----:B------:R-:W-:Y:S01]  /*2470*/  IMAD.IADD R236, R0, 0x1, -R9 ;  /* 0x0000000100ec7824 */ /* 0x000fe200078e0a09 */
[----:B------:R-:W-:-:S02]  /*2480*/  LEA.HI R8, R8, R20, RZ, 0x3 ;  /* 0x0000001408087211 */ /* 0x000fc400078f18ff */
[----:B------:R-:W-:Y:S01]  /*2490*/  LEA.HI R14, R14, R2, RZ, 0x2 ;  /* 0x000000020e0e7211 */ /* 0x000fe200078f10ff */
[----:B------:R-:W-:Y:S01]  /*24a0*/  IMAD.IADD R17, R0, 0x1, -R10 ;  /* 0x0000000100117824 */ /* 0x000fe200078e0a0a */
[----:B------:R-:W-:Y:S02]  /*24b0*/  LOP3.LUT R8, R8, 0xfffffff8, RZ, 0xc0, !PT ;  /* 0xfffffff808087812 */ /* 0x000fe400078ec0ff */
[----:B------:R-:W-:Y:S02]  /*24c0*/  LOP3.LUT R0, R14, 0x7ffffffc, RZ, 0xc0, !PT ;  /* 0x7ffffffc0e007812 */ /* 0x000fe400078ec0ff */
[----:B------:R-:W-:Y:S01]  /*24d0*/  SEL R3, R3, 0xfffffff0, !P1 ;  /* 0xfffffff003037807 */ /* 0x000fe20004800000 */
[----:B------:R-:W-:Y:S01]  /*24e0*/  IMAD.IADD R20, R20, 0x1, -R8 ;  /* 0x0000000114147824 */ /* 0x000fe200078e0a08 */
[C---:B------:R-:W-:Y:S01]  /*24f0*/  ISETP.LT.OR P1, PT, R12.reuse, 0x21, P0 ;  /* 0x000000210c00780c */ /* 0x040fe20000721670 */
[----:B------:R-:W-:Y:S01]  /*2500*/  IMAD R8, R21, c[0x0][0x240], RZ ;  /* 0x0000900015087a24 */ /* 0x000fe200078e02ff */
[----:B------:R-:W-:-:S02]  /*2510*/  ISETP.LT.OR P0, PT, R12, 0x21, P5 ;  /* 0x000000210c00780c */ /* 0x000fc40002f01670 */
[----:B------:R-:W-:Y:S01]  /*2520*/  ISETP.LT.OR P4, PT, R12, 0x21, P4 ;  /* 0x000000210c00780c */ /* 0x000fe20002781670 */
[----:B------:R-:W-:Y:S01]  /*2530*/  IMAD R148, R16, c[0x0][0x244], R8 ;  /* 0x0000910010947a24 */ /* 0x000fe200078e0208 */
[----:B------:R-:W-:Y:S01]  /*2540*/  ISETP.LT.OR P3, PT, R12, 0x21, P3 ;  /* 0x000000210c00780c */ /* 0x000fe20001f61670 */
[----:B------:R-:W-:Y:S01]  /*2550*/  IMAD.IADD R12, R2, 0x1, -R0 ;  /* 0x00000001020c7824 */ /* 0x000fe200078e0a00 */
[----:B------:R-:W-:Y:S01]  /*2560*/  LEA.HI R9, R35, R87, RZ, 0x7 ;  /* 0x0000005723097211 */ /* 0x000fe200078f38ff */
[----:B------:R-:W-:Y:S01]  /*2570*/  IMAD.SHL.U32 R2, R27, 0x40, RZ ;  /* 0x000000401b027824 */ /* 0x000fe200078e00ff */
[----:B------:R-:W-:Y:S01]  /*2580*/  LOP3.LUT R6, R6, 0x8, RZ, 0xc0, !PT ;  /* 0x0000000806067812 */ /* 0x000fe200078ec0ff */
[----:B------:R-:W-:Y:S01]  /*2590*/  IMAD.SHL.U32 R8, R236, 0x10, RZ ;  /* 0x00000010ec087824 */ /* 0x000fe200078e00ff */
[----:B------:R-:W-:Y:S01]  /*25a0*/  SHF.R.S32.HI R0, RZ, 0x7, R9 ;  /* 0x00000007ff007819 */ /* 0x000fe20000011409 */
[----:B------:R1:W-:Y:S01]  /*25b0*/  LDGSTS.E.BYPASS.LTC128B.128 [R240+0x19080], [R18.64], !P1 ;  /* 0x1908000012f07fae */ /* 0x0003e2000c901d50 */
[----:B------:R-:W-:Y:S01]  /*25c0*/  LOP3.LUT R2, R2, 0x1c0, RZ, 0xc0, !PT ;  /* 0x000001c002027812 */ /* 0x000fe200078ec0ff */
[----:B------:R-:W-:Y:S01]  /*25d0*/  CS2R R26, SRZ ;  /* 0x00000000001a7805 */ /* 0x000fe2000001ff00 */
[----:B------:R-:W-:Y:S01]  /*25e0*/  LEA.HI R16, R0, R0, RZ, 0x1 ;  /* 0x0000000000107211 */ /* 0x000fe200078f08ff */
[----:B------:R-:W-:Y:S01]  /*25f0*/  IMAD R10, R13, 0x2, R0 ;  /* 0x000000020d0a7824 */ /* 0x000fe200078e0200 */
[----:B------:R-:W-:Y:S01]  /*2600*/  SHF.R.U32.HI R9, RZ, 0x3, R2 ;  /* 0x00000003ff097819 */ /* 0x000fe20000011602 */
[----:B------:R1:W-:Y:S01]  /*2610*/  LDGSTS.E.BYPASS.LTC128B.128 [R240+0x1b080], [R18.64+0x80], !P0 ;  /* 0x1b08008012f07fae */ /* 0x0003e2000c101d50 */
[----:B------:R-:W-:-:S02]  /*2620*/  LOP3.LUT R8, R2, 0x10, R8, 0xf8, !PT ;  /* 0x0000001002087812 */ /* 0x000fc400078ef808 */
[C---:B------:R-:W-:Y:S01]  /*2630*/  LOP3.LUT R2, R9.reuse, R6, R2, 0x1e, !PT ;  /* 0x0000000609027212 */ /* 0x040fe200078e1e02 */
[----:B------:R1:W-:Y:S01]  /*2640*/  LDGSTS.E.BYPASS.LTC128B.128 [R240+0x1d080], [R18.64+0x100], !P4 ;  /* 0x1d08010012f07fae */ /* 0x0003e2000e101d50 */
[----:B------:R-:W-:Y:S01]  /*2650*/  LOP3.LUT R15, R9, R8, R6, 0x1e, !PT ;  /* 0x00000008090f7212 */ /* 0x000fe200078e1e06 */
[----:B------:R-:W-:Y:S01]  /*2660*/  IMAD.SHL.U32 R8, R20, 0x40, RZ ;  /* 0x0000004014087824 */ /* 0x000fe200078e00ff */
[----:B------:R-:W-:Y:S01]  /*2670*/  LOP3.LUT R7, R7, 0x20, RZ, 0xc0, !PT ;  /* 0x0000002007077812 */ /* 0x000fe200078ec0ff */
[----:B------:R-:W-:Y:S01]  /*2680*/  IMAD.SHL.U32 R9, R30, 0x2, RZ ;  /* 0x000000021e097824 */ /* 0x000fe200078e00ff */
[----:B------:R-:W-:Y:S01]  /*2690*/  LOP3.LUT R6, R16, 0x1ffffffe, RZ, 0xc0, !PT ;  /* 0x1ffffffe10067812 */ /* 0x000fe200078ec0ff */
[----:B------:R-:W-:Y:S01]  /*26a0*/  IMAD.U32 R2, R10, 0x200, R2 ;  /* 0x000002000a027824 */ /* 0x000fe200078e0002 */
[----:B------:R-:W-:Y:S01]  /*26b0*/  LOP3.LUT R16, R7, 0x18, R11, 0xf8, !PT ;  /* 0x0000001807107812 */ /* 0x000fe200078ef80b */
[----:B------:R-:W-:Y:S01]  /*26c0*/  IMAD.SHL.U32 R10, R17, 0x400, RZ ;  /* 0x00000400110a7824 */ /* 0x000fe200078e00ff */
[----:B------:R-:W-:Y:S01]  /*26d0*/  SEL R228, R246, 0xffffffe0, !P2 ;  /* 0xffffffe0f6e47807 */ /* 0x000fe20005000000 */
[----:B------:R-:W-:Y:S01]  /*26e0*/  IMAD.IADD R7, R0, 0x1, -R6 ;  /* 0x0000000100077824 */ /* 0x000fe200078e0a06 */
[----:B------:R-:W-:Y:S01]  /*26f0*/  R2P PR, R20, 0x6 ;  /* 0x0000000614007804 */ /* 0x000fe20000000000 */
[----:B------:R-:W-:Y:S01]  /*2700*/  IMAD.SHL.U32 R6, R0, 0x8, RZ ;  /* 0x0000000800067824 */ /* 0x000fe200078e00ff */
[----:B------:R-:W-:Y:S01]  /*2710*/  LOP3.LUT R0, R8, 0x1c0, RZ, 0xc0, !PT ;  /* 0x000001c008007812 */ /* 0x000fe200078ec0ff */
[----:B------:R-:W-:Y:S01]  /*2720*/  IMAD R250, R7, 0x4, R12 ;  /* 0x0000000407fa7824 */ /* 0x000fe200078e020c */
[----:B------:R-:W-:Y:S01]  /*2730*/  LOP3.LUT R12, R9, 0x2, R33, 0xe2, !PT ;  /* 0x00000002090c7812 */ /* 0x000fe200078ee221 */
[----:B------:R-:W-:Y:S01]  /*2740*/  IMAD.SHL.U32 R9, R31, 0x2, RZ ;  /* 0x000000021f097824 */ /* 0x000fe200078e00ff */
[----:B------:R-:W-:Y:S01]  /*2750*/  LOP3.LUT R7, R0, 0x8, R6, 0xf8, !PT ;  /* 0x0000000800077812 */ /* 0x000fe200078ef806 */
[----:B------:R1:W-:Y:S01]  /*2760*/  LDGSTS.E.BYPASS.LTC128B.128 [R240+0x1f080], [R18.64+0x180], !P3 ;  /* 0x1f08018012f07fae */ /* 0x0003e2000d901d50 */
[----:B------:R-:W-:Y:S01]  /*2770*/  SHF.R.U32.HI R6, RZ, 0x3, R0 ;  /* 0x00000003ff067819 */ /* 0x000fe20000011600 */
[----:B------:R-:W-:Y:S01]  /*2780*/  IMAD.SHL.U32 R250, R250, 0x2, RZ ;  /* 0x00000002fafa7824 */ /* 0x000fe200078e00ff */
[----:B------:R-:W-:Y:S01]  /*2790*/  LOP3.LUT R0, R23, 0x3ffffffc, RZ, 0xc0, !PT ;  /* 0x3ffffffc17007812 */ /* 0x000fe200078ec0ff */
[----:B------:R-:W-:Y:S01]  /*27a0*/  IMAD.SHL.U32 R2, R2, 0x2, RZ ;  /* 0x0000000202027824 */ /* 0x000fe200078e00ff */
[----:B------:R-:W-:Y:S01]  /*27b0*/  SHF.R.S32.HI R8, RZ, 0x2, R14 ;  /* 0x00000002ff087819 */ /* 0x000fe2000001140e */
[----:B------:R-:W-:Y:S01]  /*27c0*/  CS2R R30, SRZ ;  /* 0x00000000001e7805 */ /* 0x000fe2000001ff00 */
[----:B------:R-:W-:Y:S01]  /*27d0*/  LOP3.LUT R11, R7, R6, RZ, 0x3c, !PT ;  /* 0x00000006070b7212 */ /* 0x000fe200078e3cff */
[----:B------:R-:W-:Y:S01]  /*27e0*/  IMAD.IADD R0, R87, 0x1, -R0 ;  /* 0x0000000157007824 */ /* 0x000fe200078e0a00 */
[----:B------:R-:W-:Y:S01]  /*27f0*/  LOP3.LUT R9, R9, 0x2, R34, 0xe2, !PT ;  /* 0x0000000209097812 */ /* 0x000fe200078ee222 */
[----:B------:R-:W-:Y:S01]  /*2800*/  IMAD.SHL.U32 R6, R22, 0x40, RZ ;  /* 0x0000004016067824 */ /* 0x000fe200078e00ff */
[----:B------:R-:W-:Y:S01]  /*2810*/  ISETP.GE.AND P0, PT, R87, 0x10, PT ;  /* 0x000000105700780c */ /* 0x000fe20003f06270 */
[----:B------:R-:W-:Y:S01]  /*2820*/  IMAD R241, R17, 0x10, R8 ;  /* 0x0000001011f17824 */ /* 0x000fe200078e0208 */
[----:B------:R-:W-:Y:S01]  /*2830*/  LOP3.LUT R242, R242, R9, R29, 0xfe, !PT ;  /* 0x00000009f2f27212 */ /* 0x000fe200078efe1d */
[----:B------:R-:W-:Y:S01]  /*2840*/  IMAD R8, R0, 0x2, R10 ;  /* 0x0000000200087824 */ /* 0x000fe200078e020a */
[----:B------:R-:W-:Y:S01]  /*2850*/  LOP3.LUT R6, R6, 0x1c0, RZ, 0xc0, !PT ;  /* 0x000001c006067812 */ /* 0x000fe200078ec0ff */
[----:B------:R-:W-:Y:S01]  /*2860*/  IMAD.SHL.U32 R9, R13, 0x8, RZ ;  /* 0x000000080d097824 */ /* 0x000fe200078e00ff */
[----:B------:R-:W-:Y:S01]  /*2870*/  LOP3.LUT R230, R230, 0xfffffe00, RZ, 0xc0, !PT ;  /* 0xfffffe00e6e67812 */ /* 0x000fe200078ec0ff */
[----:B------:R-:W-:Y:S01]  /*2880*/  IMAD.IADD R8, R11, 0x1, R8 ;  /* 0x000000010b087824 */ /* 0x000fe200078e0208 */
[--C-:B------:R-:W-:Y:S01]  /*2890*/  SHF.R.U32.HI R7, RZ, 0x3, R6.reuse ;  /* 0x00000003ff077819 */ /* 0x100fe20000011606 */
[----:B------:R-:W-:Y:S01]  /*28a0*/  IMAD R0, R13, 0x200, R15 ;  /* 0x000002000d007824 */ /* 0x000fe200078e020f */
[----:B------:R-:W-:Y:S01]  /*28b0*/  LOP3.LUT R9, R6, 0x8, R9, 0xf8, !PT ;  /* 0x0000000806097812 */ /* 0x000fe200078ef809 */
[----:B------:R-:W-:Y:S01]  /*28c0*/  IMAD.SHL.U32 R244, R8, 0x2, RZ ;  /* 0x0000000208f47824 */ /* 0x000fe200078e00ff */
[----:B------:R-:W-:Y:S01]  /*28d0*/  LOP3.LUT R6, R7, R16, R6, 0x1e, !PT ;  /* 0x0000001007067212 */ /* 0x000fe200078e1e06 */
[----:B------:R-:W-:Y:S01]  /*28e0*/  IMAD R236, R236, 0x400, R230 ;  /* 0x00000400ecec7824 */ /* 0x000fe200078e02e6 */
[----:B------:R-:W-:Y:S01]  /*28f0*/  LOP3.LUT R7, R9, R7, RZ, 0x3c, !PT ;  /* 0x0000000709077212 */ /* 0x000fe200078e3cff */
[----:B------:R-:W-:Y:S01]  /*2900*/  IMAD R3, R3, 0x2, R2 ;  /* 0x0000000203037824 */ /* 0x000fe200078e0202 */
[----:B------:R-:W-:Y:S01]  /*2910*/  IADD3 R8, R244, 0x20280, RZ ;  /* 0x00020280f4087810 */ /* 0x000fe20007ffe0ff */
[----:B------:R-:W-:Y:S01]  /*2920*/  IMAD.IADD R232, R0, 0x1, R228 ;  /* 0x0000000100e87824 */ /* 0x000fe200078e02e4 */
[-C--:B------:R-:W-:Y:S01]  /*2930*/  LOP3.LUT R6, R6, R230.reuse, RZ, 0xfc, !PT ;  /* 0x000000e606067212 */ /* 0x080fe200078efcff */
[C---:B------:R-:W-:Y:S01]  /*2940*/  IMAD.IADD R236, R7.reuse, 0x1, R236 ;  /* 0x0000000107ec7824 */ /* 0x040fe200078e02ec */
[----:B------:R-:W-:Y:S01]  /*2950*/  IADD3 R230, R7, R230, R10 ;  /* 0x000000e607e67210 */ /* 0x000fe20007ffe00a */
[----:B------:R-:W-:Y:S01]  /*2960*/  @!P0 IMAD.SHL.U32 R7, R87, 0x10, RZ ;  /* 0x0000001057078824 */ /* 0x000fe200078e00ff */
[----:B------:R-:W-:Y:S01]  /*2970*/  IADD3 R245, R244, 0x202c0, RZ ;  /* 0x000202c0f4f57810 */ /* 0x000fe20007ffe0ff */
[----:B------:R-:W-:Y:S01]  /*2980*/  IMAD.SHL.U32 R235, R0, 0x2, RZ ;  /* 0x0000000200eb7824 */ /* 0x000fe200078e00ff */
[----:B------:R-:W-:Y:S01]  /*2990*/  @P2 IADD3 R245, R8, -0x40, RZ ;  /* 0xffffffc008f52810 */ /* 0x000fe20007ffe0ff */
[----:B------:R-:W-:Y:S01]  /*29a0*/  IMAD.IADD R8, R151, 0x1, R148 ;  /* 0x0000000197087824 */ /* 0x000fe200078e0294 */
[----:B------:R2:W-:Y:S01]  /*29b0*/  @!P0 LDGSTS.E.BYPASS.LTC128B.128 [R7+0x20180], [R24.64] ;  /* 0x2018000018078fae */ /* 0x0005e2000b901d50 */
[----:B------:R-:W-:Y:S01]  /*29c0*/  LEA R236, R236, 0x22280, 0x1 ;  /* 0x00022280ecec7811 */ /* 0x000fe200078e08ff */
[----:B------:R-:W-:Y:S01]  /*29d0*/  IMAD.SHL.U32 R230, R230, 0x2, RZ ;  /* 0x00000002e6e67824 */ /* 0x000fe200078e00ff */
[----:B------:R-:W-:Y:S01]  /*29e0*/  SEL R246, R246, 0xffffffe0, !P1 ;  /* 0xffffffe0f6f67807 */ /* 0x000fe20004800000 */
[----:B------:R1:W-:Y:S01]  /*29f0*/  STL [R1+0x34], R8 ;  /* 0x0000340801007387 */ /* 0x0003e20000100800 */
[----:B------:R-:W-:Y:S01]  /*2a00*/  LOP3.LUT R243, R243, R12, R32, 0xfe, !PT ;  /* 0x0000000cf3f37212 */ /* 0x000fe200078efe20 */
[C---:B------:R-:W-:Y:S01]  /*2a10*/  IMAD R231, R5.reuse, 0x2, R230 ;  /* 0x0000000205e77824 */ /* 0x040fe200078e02e6 */
[----:B------:R-:W-:Y:S01]  /*2a20*/  CS2R R86, SRZ ;  /* 0x0000000000567805 */ /* 0x000fe2000001ff00 */
[----:B------:R-:W0:Y:S01]  /*2a30*/  LDGDEPBAR ;  /* 0x00000000000079af */ /* 0x000e220000000000 */
[----:B------:R-:W-:Y:S01]  /*2a40*/  IMAD R237, R5, 0x2, R236 ;  /* 0x0000000205ed7824 */ /* 0x000fe200078e02ec */
[----:B------:R-:W-:Y:S01]  /*2a50*/  CS2R R34, SRZ ;  /* 0x0000000000227805 */ /* 0x000fe2000001ff00 */
[----:B------:R-:W-:Y:S01]  /*2a60*/  IMAD R229, R228, 0x2, R2 ;  /* 0x00000002e4e57824 */ /* 0x000fe200078e0202 */
[----:B------:R-:W-:Y:S01]  /*2a70*/  CS2R R32, SRZ ;  /* 0x0000000000207805 */ /* 0x000fe2000001ff00 */
[----:B------:R-:W-:Y:S01]  /*2a80*/  IMAD.IADD R247, R244, 0x1, R246 ;  /* 0x00000001f4f77824 */ /* 0x000fe200078e02f6 */
[----:B------:R-:W-:Y:S01]  /*2a90*/  CS2R R28, SRZ ;  /* 0x00000000001c7805 */ /* 0x000fe2000001ff00 */
[----:B------:R-:W-:Y:S01]  /*2aa0*/  CS2R R22, SRZ ;  /* 0x0000000000167805 */ /* 0x000fe2000001ff00 */
[----:B------:R-:W-:Y:S01]  /*2ab0*/  CS2R R20, SRZ ;  /* 0x0000000000147805 */ /* 0x000fe2000001ff00 */
[----:B------:R-:W-:Y:S01]  /*2ac0*/  IADD3 R252, -R250, UR11, RZ ;  /* 0x0000000bfafc7c10 */ /* 0x000fe2000fffe1ff */
[----:B------:R-:W-:-:S02]  /*2ad0*/  IMAD.SHL.U32 R0, R6, 0x2, RZ ;  /* 0x0000000206007824 */ /* 0x000fc400078e00ff */
[----:B------:R-:W-:Y:S02]  /*2ae0*/  IMAD R228, R228, 0x2, R3 ;  /* 0x00000002e4e47824 */ /* 0x000fe400078e0203 */
[----:B------:R-:W-:Y:S02]  /*2af0*/  IMAD.SHL.U32 R232, R232, 0x2, RZ ;  /* 0x00000002e8e87824 */ /* 0x000fe400078e00ff */
[----:B------:R-:W-:Y:S02]  /*2b00*/  IMAD.IADD R246, R246, 0x1, R245 ;  /* 0x00000001f6f67824 */ /* 0x000fe400078e02f5 */
[C---:B------:R-:W-:Y:S01]  /*2b10*/  IMAD R234, R4.reuse, 0x2, R230 ;  /* 0x0000000204ea7824 */ /* 0x040fe200078e02e6 */
[----:B--2---:R-:W-:Y:S01]  /*2b20*/  CS2R R24, SRZ ;  /* 0x0000000000187805 */ /* 0x004fe2000001ff00 */
[----:B------:R-:W-:Y:S02]  /*2b30*/  IMAD.U32 R7, RZ, RZ, UR5 ;  /* 0x00000005ff077e24 */ /* 0x000fe4000f8e00ff */
[----:B------:R-:W-:-:S02]  /*2b40*/  IMAD R239, R4, 0x2, R236 ;  /* 0x0000000204ef7824 */ /* 0x000fc400078e02ec */
[C---:B------:R-:W-:Y:S01]  /*2b50*/  IMAD R233, R4.reuse, 0x2, R231 ;  /* 0x0000000204e97824 */ /* 0x040fe200078e02e7 */
[----:B------:R-:W-:Y:S01]  /*2b60*/  IADD3 R7, R7, -UR13, -R250 ;  /* 0x8000000d07077c10 */ /* 0x000fe2000fffe8fa */
[----:B------:R-:W-:-:S03]  /*2b70*/  IMAD R238, R4, 0x2, R237 ;  /* 0x0000000204ee7824 */ /* 0x000fc600078e02ed */
[C---:B------:R-:W-:Y:S02]  /*2b80*/  IADD3 R249, R7.reuse, c[0x0][0x2a4], RZ ;  /* 0x0000a90007f97a10 */ /* 0x040fe40007ffe0ff */
[----:B-1----:R-:W-:Y:S02]  /*2b90*/  IADD3 R251, R7, UR4, RZ ;  /* 0x0000000407fb7c10 */ /* 0x002fe4000fffe0ff */
.L_x_807:
[----:B------:R-:W-:Y:S04]  /*2ba0*/  DEPBAR.LE SB0, 0x0 ;  /* 0x000080000000791a */ /* 0x000fe80000000000 */
[----:B------:R-:W-:Y:S06]  /*2bb0*/  BAR.SYNC.DEFER_BLOCKING 0x0 ;  /* 0x0000000000007b1d */ /* 0x000fec0000010000 */
        /* <DEDUP_REMOVED lines=10> */
[----:B------:R-:W-:Y:S05]  /*2c60*/  LDSM.16.M88.4 R176, [R228+0x80] ;  /* 0x00008000e4b0783b */ /* 0x000fea0000000200 */
[----:B------:R-:W-:Y:S01]  /*2c70*/  LDS R180, [R241.X4+0x20080] ;  /* 0x02008000f1b47984 */ /* 0x000fe20000004800 */
[C---:B------:R-:W-:Y:S04]  /*2c80*/  HMMA.16816.F32.BF16 R8, R16.reuse, R10, RZ ;  /* 0x0000000a1008723c */ /* 0x040fe800000418ff */
[----:B------:R-:W-:Y:S04]  /*2c90*/  LDS R181, [R241.X4+0x200a0] ;  /* 0x0200a000f1b57984 */ /* 0x000fe80000004800 */
[C---:B--2---:R-:W-:Y:S08]  /*2ca0*/  HMMA.16816.F32.BF16 R12, R16.reuse, R148, RZ ;  /* 0x00000094100c723c */ /* 0x044ff000000418ff */
[----:B------:R-:W-:Y:S01]  /*2cb0*/  HMMA.16816.F32.BF16 R16, R16, R150, RZ ;  /* 0x000000961010723c */ /* 0x000fe200000418ff */
[----:B------:R-:W1:Y:S07]  /*2cc0*/  LDSM.16.M88.4 R148, [R229+0x1080] ;  /* 0x00108000e594783b */ /* 0x000e6e0000000200 */
[C---:B---3--:R-:W-:Y:S08]  /*2cd0*/  HMMA.16816.F32.BF16 R4, R152.reuse, R156, R4 ;  /* 0x0000009c9804723c */ /* 0x048ff00000041804 */
[C---:B------:R-:W-:Y:S01]  /*2ce0*/  HMMA.16816.F32.BF16 R8, R152.reuse, R158, R8 ;  /* 0x0000009e9808723c */ /* 0x040fe20000041808 */
[----:B------:R-:W-:Y:S07]  /*2cf0*/  LDSM.16.M88.4 R156, [R230+0x12080] ;  /* 0x01208000e69c783b */ /* 0x000fee0000000200 */
[C---:B----4-:R-:W-:Y:S08]  /*2d00*/  HMMA.16816.F32.BF16 R12, R152.reuse, R160, R12 ;  /* 0x000000a0980c723c */ /* 0x050ff0000004180c */
[----:B------:R-:W-:Y:S01]  /*2d10*/  HMMA.16816.F32.BF16 R16, R152, R162, R16 ;  /* 0x000000a29810723c */ /* 0x000fe20000041810 */
[----:B------:R-:W2:Y:S05]  /*2d20*/  LDSM.16.M88.4 R152, [R228+0x1080] ;  /* 0x00108000e498783b */ /* 0x000eaa0000000200 */
[----:B------:R-:W3:Y:S02]  /*2d30*/  LDSM.16.M88.4 R160, [R2+0x2080] ;  /* 0x0020800002a0783b */ /* 0x000ee40000000200 */
[C---:B-----5:R-:W-:Y:S08]  /*2d40*/  HMMA.16816.F32.BF16 R4, R164.reuse, R168, R4 ;  /* 0x000000a8a404723c */ /* 0x060ff00000041804 */
[C---:B------:R-:W-:Y:S01]  /*2d50*/  HMMA.16816.F32.BF16 R8, R164.reuse, R170, R8 ;  /* 0x000000aaa408723c */ /* 0x040fe20000041808 */
[----:B------:R-:W-:Y:S07]  /*2d60*/  LDSM.16.M88.4 R168, [R3+0x2080] ;  /* 0x0020800003a8783b */ /* 0x000fee0000000200 */
[C---:B-1----:R-:W-:Y:S08]  /*2d70*/  HMMA.16816.F32.BF16 R12, R164.reuse, R148, R12 ;  /* 0x00000094a40c723c */ /* 0x042ff0000004180c */
[----:B------:R-:W-:Y:S01]  /*2d80*/  HMMA.16816.F32.BF16 R16, R164, R150, R16 ;  /* 0x00000096a410723c */ /* 0x000fe20000041810 */
[----:B------:R-:W1:Y:S05]  /*2d90*/  LDSM.16.M88.4 R148, [R2+0x3080] ;  /* 0x003080000294783b */ /* 0x000e6a0000000200 */
[----:B------:R-:W4:Y:S02]  /*2da0*/  LDSM.16.M88.4 R164, [R231+0x12080] ;  /* 0x01208000e7a4783b */ /* 0x000f240000000200 */
[C---:B------:R-:W-:Y:S08]  /*2db0*/  HMMA.16816.F32.BF16 R4, R172.reuse, R176, R4 ;  /* 0x000000b0ac04723c */ /* 0x040ff00000041804 */
        /* <DEDUP_REMOVED lines=13> */
[C---:B----4-:R-:W-:Y:S08]  /*2e90*/  HMMA.16816.F32.BF16 R4, R164.reuse, R168, R4 ;  /* 0x000000a8a404723c */ /* 0x050ff00000041804 */
[C---:B------:R-:W-:Y:S01]  /*2ea0*/  HMMA.16816.F32.BF16 R8, R164.reuse, R170, R8 ;  /* 0x000000aaa408723c */ /* 0x040fe20000041808 */
[----:B------:R-:W-:Y:S07]  /*2eb0*/  LDSM.16.M88.4 R168, [R2+0x4080] ;  /* 0x0040800002a8783b */ /* 0x000fee0000000200 */
[C---:B--2---:R-:W-:Y:S08]  /*2ec0*/  HMMA.16816.F32.BF16 R12, R164.reuse, R152, R12 ;  /* 0x00000098a40c723c */ /* 0x044ff0000004180c */
[----:B------:R-:W-:Y:S01]  /*2ed0*/  HMMA.16816.F32.BF16 R16, R164, R154, R16 ;  /* 0x0000009aa410723c */ /* 0x000fe20000041810 */
[----:B------:R-:W2:Y:S05]  /*2ee0*/  LDSM.16.M88.4 R152, [R228+0x3080] ;  /* 0x00308000e498783b */ /* 0x000eaa0000000200 */
[----:B------:R-:W4:Y:S02]  /*2ef0*/  LDSM.16.M88.4 R164, [R230+0x14080] ;  /* 0x01408000e6a4783b */ /* 0x000f240000000200 */
        /* <DEDUP_REMOVED lines=14> */
[C---:B----4-:R-:W-:Y:S08]  /*2fe0*/  HMMA.16816.F32.BF16 R4, R164.reuse, R168, R4 ;  /* 0x000000a8a404723c */ /* 0x050ff00000041804 */
[C---:B------:R-:W-:Y:S01]  /*2ff0*/  HMMA.16816.F32.BF16 R8, R164.reuse, R170, R8 ;  /* 0x000000aaa408723c */ /* 0x040fe20000041808 */
[----:B------:R-:W-:Y:S07]  /*3000*/  LDSM.16.M88.4 R168, [R228+0x4080] ;  /* 0x00408000e4a8783b */ /* 0x000fee0000000200 */
[C---:B-1----:R-:W-:Y:S08]  /*3010*/  HMMA.16816.F32.BF16 R12, R164.reuse, R148, R12 ;  /* 0x00000094a40c723c */ /* 0x042ff0000004180c */
[----:B------:R-:W-:Y:S01]  /*3020*/  HMMA.16816.F32.BF16 R16, R164, R150, R16 ;  /* 0x00000096a410723c */ /* 0x000fe20000041810 */
[----:B------:R-:W1:Y:S05]  /*3030*/  LDSM.16.M88.4 R148, [R229+0x5080] ;  /* 0x00508000e594783b */ /* 0x000e6a0000000200 */
[----:B------:R-:W4:Y:S02]  /*3040*/  LDSM.16.M88.4 R164, [R233+0x14080] ;  /* 0x01408000e9a4783b */ /* 0x000f240000000200 */
        /* <DEDUP_REMOVED lines=29> */
[C---:B------:R-:W-:Y:S08]  /*3220*/  HMMA.16816.F32.BF16 R8, R156.reuse, R162, R8 ;  /* 0x000000a29c08723c */ /* 0x040ff00000041808 */
[C---:B--2---:R-:W-:Y:S08]  /*3230*/  HMMA.16816.F32.BF16 R12, R156.reuse, R152, R12 ;  /* 0x000000989c0c723c */ /* 0x044ff0000004180c */
[----:B------:R-:W-:Y:S08]  /*3240*/  HMMA.16816.F32.BF16 R16, R156, R154, R16 ;  /* 0x0000009a9c10723c */ /* 0x000ff00000041810 */
[C---:B----4-:R-:W-:Y:S08]  /*3250*/  HMMA.16816.F32.BF16 R4, R164.reuse, R168, R4 ;  /* 0x000000a8a404723c */ /* 0x050ff00000041804 */
[C---:B------:R-:W-:Y:S08]  /*3260*/  HMMA.16816.F32.BF16 R8, R164.reuse, R170, R8 ;  /* 0x000000aaa408723c */ /* 0x040ff00000041808 */
[C---:B-1----:R-:W-:Y:S08]  /*3270*/  HMMA.16816.F32.BF16 R12, R164.reuse, R148, R12 ;  /* 0x00000094a40c723c */ /* 0x042ff0000004180c */
[----:B------:R-:W-:Y:S01]  /*3280*/  HMMA.16816.F32.BF16 R16, R164, R150, R16 ;  /* 0x00000096a410723c */ /* 0x000fe20000041810 */
[----:B------:R-:W1:Y:S07]  /*3290*/  LDSM.16.M88.4 R148, [R228+0x7080] ;  /* 0x00708000e494783b */ /* 0x000e6e0000000200 */
[C---:B-----5:R-:W-:Y:S08]  /*32a0*/  HMMA.16816.F32.BF16 R4, R172.reuse, R176, R4 ;  /* 0x000000b0ac04723c */ /* 0x060ff00000041804 */
        /* <DEDUP_REMOVED lines=9> */
[----:B------:R1:W4:Y:S01]  /*3340*/  MUFU.TANH R190, R4 ;  /* 0x0000000400be7308 */ /* 0x0003220000002400 */
        /* <DEDUP_REMOVED lines=12> */
[-C--:B------:R-:W-:Y:S01]  /*3410*/  IADD3 R177, R249, R5.reuse, RZ ;  /* 0x00000005f9b17210 */ /* 0x080fe20007ffe0ff */
[----:B------:R-:W-:Y:S01]  /*3420*/  FMUL.FTZ R16, R16, c[0x0][0x2b4] ;  /* 0x0000ad0010107a20 */ /* 0x000fe20000410000 */
[----:B------:R-:W-:Y:S01]  /*3430*/  IADD3 R176, R251, R5, RZ ;  /* 0x00000005fbb07210 */ /* 0x000fe20007ffe0ff */
[----:B------:R-:W-:Y:S01]  /*3440*/  FMUL.FTZ R17, R17, c[0x0][0x2b4] ;  /* 0x0000ad0011117a20 */ /* 0x000fe20000410000 */
[----:B------:R2:W1:Y:S01]  /*3450*/  MUFU.TANH R191, R8 ;  /* 0x0000000800bf7308 */ /* 0x0004620000002400 */
        /* <DEDUP_REMOVED lines=15> */
[----:B-1-34-:R-:W-:Y:S01]  /*3550*/  IADD3 R4, R5, UR7, RZ ;  /* 0x0000000705047c10 */ /* 0x01afe2000fffe0ff */
        /* <DEDUP_REMOVED lines=12> */
.L_x_799:
[----:B------:R-:W-:Y:S04]  /*3620*/  MOV R6, c[0x0][0x2a8] ;  /* 0x0000aa0000067a02 */ /* 0x000fe80000000f00 */
[----:B------:R-:W-:Y:S11]  /*3630*/  ISETP.NE.AND P0, PT, R6, 0x1, PT ;  /* 0x000000010600780c */ /* 0x000ff60003f05270 */
[----:B------:R-:W-:Y:S02]  /*3640*/  @!UPT UIADD3 URZ, URZ, URZ, URZ ;  /* 0x0000003f3f3ff290 */ /* 0x000fe4000fffe03f */
[----:B------:R-:W-:Y:S05]  /*3650*/  @P0 IMAD.HI.U32 R6, R4, c[0x0][0x2ac], RZ ;  /* 0x0000ab0004060a27 */ /* 0x000fea00078e00ff */
[----:B------:R-:W-:Y:S02]  /*3660*/  @P0 SHF.R.U32.HI R4, RZ, c[0x0][0x2b0], R6 ;  /* 0x0000ac00ff040a19 */ /* 0x000fe40000011606 */
.L_x_800:
[----:B------:R-:W-:Y:S05]  /*3670*/  BSYNC B0 ;  /* 0x0000000000007941 */ /* 0x000fea0003800000 */
.L_x_798:
[----:B------:R-:W-:Y:S04]  /*3680*/  IMAD.MOV.U32 R6, RZ, RZ, c[0x0][0x2a8] ;  /* 0x0000aa00ff067624 */ /* 0x000fe800078e00ff */
[----:B------:R-:W-:Y:S04]  /*3690*/  IMAD R4, R4, R6, -UR14 ;  /* 0x8000000e04047e24 */ /* 0x000fe8000f8e0206 */
[----:B------:R-:W-:Y:S05]  /*36a0*/  IMAD.IADD R4, R4, 0x1, -R250 ;  /* 0x0000000104047824 */ /* 0x000fea00078e0afa */
[----:B------:R-:W-:Y:S02]  /*36b0*/  IADD3 R6, R4, c[0x0][0x2a8], RZ ;  /* 0x0000aa0004067a10 */ /* 0x000fe40007ffe0ff */
[----:B------:R-:W-:Y:S02]  /*36c0*/  IMNMX R176, R176, R4, !PT ;  /* 0x00000004b0b07217 */ /* 0x000fe40007800200 */
[----:B------:R-:W-:Y:S02]  /*36d0*/  IMNMX R177, R177, R6, PT ;  /* 0x00000006b1b17217 */ /* 0x000fe40003800200 */
.L_x_797:
[----:B-1-34-:R-:W-:Y:S05]  /*36e0*/  IADD3 R4, R5, 0x8, RZ ;  /* 0x0000000805047810 */ /* 0x01afea0007ffe0ff */
        /* <DEDUP_REMOVED lines=17> */
.L_x_803:
[----:B------:R-:W-:Y:S04]  /*3800*/  MOV R5, c[0x0][0x2a8] ;  /* 0x0000aa0000057a02 */ /* 0x000fe80000000f00 */
[----:B------:R-:W-:Y:S11]  /*3810*/  ISETP.NE.AND P0, PT, R5, 0x1, PT ;  /* 0x000000010500780c */ /* 0x000ff60003f05270 */
[----:B------:R-:W-:Y:S02]  /*3820*/  @!UPT UIADD3 URZ, URZ, URZ, URZ ;  /* 0x0000003f3f3ff290 */ /* 0x000fe4000fffe03f */
[----:B------:R-:W-:Y:S05]  /*3830*/  @P0 IMAD.HI.U32 R5, R4, c[0x0][0x2ac], RZ ;  /* 0x0000ab0004050a27 */ /* 0x000fea00078e00ff */
[----:B------:R-:W-:Y:S02]  /*3840*/  @P0 SHF.R.U32.HI R4, RZ, c[0x0][0x2b0], R5 ;  /* 0x0000ac00ff040a19 */ /* 0x000fe40000011605 */
.L_x_804:
[----:B------:R-:W-:Y:S05]  /*3850*/  BSYNC B0 ;  /* 0x0000000000007941 */ /* 0x000fea0003800000 */
.L_x_802:
[----:B------:R-:W-:Y:S04]  /*3860*/  IMAD.MOV.U32 R5, RZ, RZ, c[0x0][0x2a8] ;  /* 0x0000aa00ff057624 */ /* 0x000fe800078e00ff */
[----:B------:R-:W-:Y:S04]  /*3870*/  IMAD R4, R4, R5, -UR14 ;  /* 0x8000000e04047e24 */ /* 0x000fe8000f8e0205 */
[----:B------:R-:W-:Y:S05]  /*3880*/  IMAD.IADD R4, R4, 0x1, -R250 ;  /* 0x0000000104047824 */ /* 0x000fea00078e0afa */
[----:B------:R-:W-:Y:S02]  /*3890*/  IADD3 R5, R4, c[0x0][0x2a8], RZ ;  /* 0x0000aa0004057a10 */ /* 0x000fe40007ffe0ff */
[----:B------:R-:W-:Y:S02]  /*38a0*/  IMNMX R178, R178, R4, !PT ;  /* 0x00000004b2b27217 */ /* 0x000fe40007800200 */
[----:B------:R-:W-:Y:S02]  /*38b0*/  IMNMX R179, R179, R5, PT ;  /* 0x00000005b3b37217 */ /* 0x000fe40003800200 */
.L_x_801:
[----:B------:R-:W-:Y:S04]  /*38c0*/  DEPBAR.LE SB0, 0x0 ;  /* 0x000080000000791a */ /* 0x000fe80000000000 */
[----:B------:R-:W-:Y:S01]  /*38d0*/  BAR.SYNC.DEFER_BLOCKING 0x0 ;  /* 0x0000000000007b1d */ /* 0x000fe20000010000 */
[----:B------:R-:W-:Y:S01]  /*38e0*/  PLOP3.LUT P2, PT, PT, PT, UP1, 0x80, 0x0 ;  /* 0x000000000000781c */ /* 0x000fe20003f4f018 */
[----:B------:R-:W-:Y:S03]  /*38f0*/  UIADD3 UR11, UR6, 0x1, URZ ;  /* 0x00000001060b7890 */ /* 0x000fe6000fffe03f */
[----:B------:R-:W-:Y:S01]  /*3900*/  ISETP.GT.AND P0, PT, R176, RZ, P2 ;  /* 0x000000ffb000720c */ /* 0x000fe20001704270 */
[----:B------:R-:W-:Y:S01]  /*3910*/  UISETP.GE.AND UP0, UPT, UR11, UR12, UPT ;  /* 0x0000000c0b00728c */ /* 0x000fe2000bf06270 */
[C---:B------:R-:W-:Y:S02]  /*3920*/  ISETP.GT.AND P3, PT, R178.reuse, 0x21, P2 ;  /* 0x00000021b200780c */ /* 0x040fe40001764270 */
[C---:B------:R-:W-:Y:S02]  /*3930*/  ISETP.LT.OR P0, PT, R177.reuse, 0x1, P0 ;  /* 0x00000001b100780c */ /* 0x040fe40000701670 */
[----:B------:R-:W-:Y:S01]  /*3940*/  ISETP.GT.AND P4, PT, R178, 0x30, P2 ;  /* 0x00000030b200780c */ /* 0x000fe20001784270 */
[----:B--2---:R-:W-:Y:S06]  /*3950*/  LDSM.16.M88.4 R16, [R230+0x18080] ;  /* 0x01808000e610783b */ /* 0x004fec0000000200 */
[----:B------:R-:W1:Y:S06]  /*3960*/  LDSM.16.M88.4 R8, [R2+0x8080] ;  /* 0x008080000208783b */ /* 0x000e6c0000000200 */
[----:B------:R-:W2:Y:S06]  /*3970*/  LDSM.16.M88.4 R148, [R2+0x9080] ;  /* 0x009080000294783b */ /* 0x000eac0000000200 */
[----:B------:R-:W-:Y:S06]  /*3980*/  LDSM.16.M88.4 R152, [R231+0x18080] ;  /* 0x01808000e798783b */ /* 0x000fec0000000200 */
[----:B------:R-:W3:Y:S06]  /*3990*/  LDSM.16.M88.4 R156, [R3+0x8080] ;  /* 0x00808000039c783b */ /* 0x000eec0000000200 */
[----:B------:R-:W4:Y:S06]  /*39a0*/  LDSM.16.M88.4 R160, [R3+0x9080] ;  /* 0x0090800003a0783b */ /* 0x000f2c0000000200 */
[----:B------:R-:W-:Y:S06]  /*39b0*/  LDSM.16.M88.4 R164, [R234+0x18080] ;  /* 0x01808000eaa4783b */ /* 0x000fec0000000200 */
[----:B------:R-:W5:Y:S01]  /*39c0*/  LDSM.16.M88.4 R168, [R229+0x8080] ;  /* 0x00808000e5a8783b */ /* 0x000f620000000200 */
[C---:B-1----:R-:W-:Y:S05]  /*39d0*/  HMMA.16816.F32.BF16 R4, R16.reuse, R8, RZ ;  /* 0x000000081004723c */ /* 0x042fea00000418ff */
[----:B------:R-:W-:Y:S03]  /*39e0*/  LDSM.16.M88.4 R172, [R228+0x8080] ;  /* 0x00808000e4ac783b */ /* 0x000fe60000000200 */
        /* <DEDUP_REMOVED lines=9> */
[----:B------:R-:W3:Y:S06]  /*3a80*/  LDSM.16.M88.4 R152, [R228+0x9080] ;  /* 0x00908000e498783b */ /* 0x000eec0000000200 */
[----:B------:R-:W-:Y:S01]  /*3a90*/  LDSM.16.M88.4 R160, [R230+0x1a080] ;  /* 0x01a08000e6a0783b */ /* 0x000fe20000000200 */
[C---:B-----5:R-:W-:Y:S08]  /*3aa0*/  HMMA.16816.F32.BF16 R4, R164.reuse, R168, R4 ;  /* 0x000000a8a404723c */ /* 0x060ff00000041804 */
[C---:B------:R-:W-:Y:S01]  /*3ab0*/  HMMA.16816.F32.BF16 R8, R164.reuse, R170, R8 ;  /* 0x000000aaa408723c */ /* 0x040fe20000041808 */
[----:B------:R-:W4:Y:S07]  /*3ac0*/  LDSM.16.M88.4 R168, [R2+0xa080] ;  /* 0x00a0800002a8783b */ /* 0x000f2e0000000200 */
[C---:B-1----:R-:W-:Y:S08]  /*3ad0*/  HMMA.16816.F32.BF16 R12, R164.reuse, R148, R12 ;  /* 0x00000094a40c723c */ /* 0x042ff0000004180c */
[----:B------:R-:W-:Y:S01]  /*3ae0*/  HMMA.16816.F32.BF16 R16, R164, R150, R16 ;  /* 0x00000096a410723c */ /* 0x000fe20000041810 */
[----:B------:R-:W1:Y:S06]  /*3af0*/  LDSM.16.M88.4 R148, [R2+0xb080] ;  /* 0x00b080000294783b */ /* 0x000e6c0000000200 */
[----:B------:R-:W-:Y:S01]  /*3b00*/  LDSM.16.M88.4 R164, [R231+0x1a080] ;  /* 0x01a08000e7a4783b */ /* 0x000fe20000000200 */
[C---:B--2---:R-:W-:Y:S08]  /*3b10*/  HMMA.16816.F32.BF16 R4, R156.reuse, R172, R4 ;  /* 0x000000ac9c04723c */ /* 0x044ff00000041804 */
[C---:B------:R-:W-:Y:S01]  /*3b20*/  HMMA.16816.F32.BF16 R8, R156.reuse, R174, R8 ;  /* 0x000000ae9c08723c */ /* 0x040fe20000041808 */
[----:B------:R-:W2:Y:S07]  /*3b30*/  LDSM.16.M88.4 R172, [R3+0xa080] ;  /* 0x00a0800003ac783b */ /* 0x000eae0000000200 */
[C---:B---3--:R-:W-:Y:S08]  /*3b40*/  HMMA.16816.F32.BF16 R12, R156.reuse, R152, R12 ;  /* 0x000000989c0c723c */ /* 0x048ff0000004180c */
[----:B------:R-:W-:Y:S01]  /*3b50*/  HMMA.16816.F32.BF16 R16, R156, R154, R16 ;  /* 0x0000009a9c10723c */ /* 0x000fe20000041810 */
[----:B------:R-:W3:Y:S06]  /*3b60*/  LDSM.16.M88.4 R152, [R3+0xb080] ;  /* 0x00b080000398783b */ /* 0x000eec0000000200 */
[----:B------:R-:W-:Y:S01]  /*3b70*/  LDSM.16.M88.4 R156, [R234+0x1a080] ;  /* 0x01a08000ea9c783b */ /* 0x000fe20000000200 */
[C---:B----4-:R-:W-:Y:S08]  /*3b80*/  HMMA.16816.F32.BF16 R4, R160.reuse, R168, R4 ;  /* 0x000000a8a004723c */ /* 0x050ff00000041804 */
        /* <DEDUP_REMOVED lines=43> */
[----:B------:R-:W-:Y:S07]  /*3e40*/  LDSM.16.M88.4 R168, [R231+0x1e080] ;  /* 0x01e08000e7a8783b */ /* 0x000fee0000000200 */
[C---:B-1----:R-:W-:Y:S08]  /*3e50*/  HMMA.16816.F32.BF16 R12, R160.reuse, R148, R12 ;  /* 0x00000094a00c723c */ /* 0x042ff0000004180c */
[----:B------:R-:W-:Y:S01]  /*3e60*/  HMMA.16816.F32.BF16 R16, R160, R150, R16 ;  /* 0x00000096a010723c */ /* 0x000fe20000041810 */
[----:B------:R-:W1:Y:S06]  /*3e70*/  LDSM.16.M88.4 R148, [R230+0x1e080] ;  /* 0x01e08000e694783b */ /* 0x000e6c0000000200 */
[----:B------:R-:W4:Y:S01]  /*3e80*/  LDSM.16.M88.4 R160, [R2+0xf080] ;  /* 0x00f0800002a0783b */ /* 0x000f220000000200 */
[C---:B--2---:R-:W-:Y:S08]  /*3e90*/  HMMA.16816.F32.BF16 R4, R164.reuse, R172, R4 ;  /* 0x000000aca404723c */ /* 0x044ff00000041804 */
[C---:B------:R-:W-:Y:S01]  /*3ea0*/  HMMA.16816.F32.BF16 R8, R164.reuse, R174, R8 ;  /* 0x000000aea408723c */ /* 0x040fe20000041808 */
[----:B------:R-:W2:Y:S07]  /*3eb0*/  LDSM.16.M88.4 R172, [R3+0xe080] ;  /* 0x00e0800003ac783b */ /* 0x000eae0000000200 */
[C---:B---3--:R-:W-:Y:S08]  /*3ec0*/  HMMA.16816.F32.BF16 R12, R164.reuse, R152, R12 ;  /* 0x00000098a40c723c */ /* 0x048ff0000004180c */
[----:B------:R-:W-:Y:S01]  /*3ed0*/  HMMA.16816.F32.BF16 R16, R164, R154, R16 ;  /* 0x0000009aa410723c */ /* 0x000fe20000041810 */
[----:B------:R-:W3:Y:S06]  /*3ee0*/  LDSM.16.M88.4 R152, [R3+0xf080] ;  /* 0x00f080000398783b */ /* 0x000eec0000000200 */
[----:B------:R-:W-:Y:S01]  /*3ef0*/  LDSM.16.M88.4 R164, [R228+0xe080] ;  /* 0x00e08000e4a4783b */ /* 0x000fe20000000200 */
[C---:B-1----:R-:W-:Y:S07]  /*3f00*/  HMMA.16816.F32.BF16 R4, R148.reuse, R156, R4 ;  /* 0x0000009c9404723c */ /* 0x042fee0000041804 */
[----:B------:R-:W-:Y:S01]  /*3f10*/  FSEL R156, R190, -INF , !P0 ;  /* 0xff800000be9c7808 */ /* 0x000fe20004000000 */
[C---:B------:R-:W-:Y:S03]  /*3f20*/  HMMA.16816.F32.BF16 R8, R148.reuse, R158, R8 ;  /* 0x0000009e9408723c */ /* 0x040fe60000041808 */
[C---:B------:R-:W-:Y:S04]  /*3f30*/  ISETP.GT.AND P0, PT, R176.reuse, 0x1, P2 ;  /* 0x00000001b000780c */ /* 0x040fe80001704270 */
[----:B------:R-:W-:Y:S01]  /*3f40*/  ISETP.LT.OR P0, PT, R177, 0x2, P0 ;  /* 0x00000002b100780c */ /* 0x000fe20000701670 */
[C---:B----4-:R-:W-:Y:S07]  /*3f50*/  HMMA.16816.F32.BF16 R12, R148.reuse, R160, R12 ;  /* 0x000000a0940c723c */ /* 0x050fee000004180c */
[----:B------:R-:W-:Y:S01]  /*3f60*/  FSEL R160, R189, -INF , !P0 ;  /* 0xff800000bda07808 */ /* 0x000fe20004000000 */
[----:B------:R-:W-:Y:S03]  /*3f70*/  HMMA.16816.F32.BF16 R16, R148, R162, R16 ;  /* 0x000000a29410723c */ /* 0x000fe60000041810 */
[----:B------:R-:W-:Y:S01]  /*3f80*/  ISETP.GT.AND P0, PT, R176, 0x10, P2 ;  /* 0x00000010b000780c */ /* 0x000fe20001704270 */
[--C-:B------:R-:W-:Y:S03]  /*3f90*/  FFMA.FTZ R160, R160, c[0x0][0x29c], -R180.reuse ;  /* 0x0000a700a0a07a23 */ /* 0x100fe600000108b4 */
[----:B------:R-:W-:Y:S01]  /*3fa0*/  ISETP.LT.OR P0, PT, R177, 0x11, P0 ;  /* 0x00000011b100780c */ /* 0x000fe20000701670 */
[C---:B--2---:R-:W-:Y:S01]  /*3fb0*/  HMMA.16816.F32.BF16 R4, R168.reuse, R172, R4 ;  /* 0x000000aca804723c */ /* 0x044fe20000041804 */
[----:B------:R1:W2:Y:S04]  /*3fc0*/  MUFU.EX2 R182, R160 ;  /* 0x000000a000b67308 */ /* 0x0002a80000000800 */
[--C-:B------:R-:W-:Y:S02]  /*3fd0*/  FFMA.FTZ R148, R156, c[0x0][0x29c], -R180.reuse ;  /* 0x0000a7009c947a23 */ /* 0x100fe400000108b4 */
[----:B------:R-:W-:Y:S01]  /*3fe0*/  LDSM.16.M88.4 R156, [R229+0xe080] ;  /* 0x00e08000e59c783b */ /* 0x000fe20000000200 */
[C---:B------:R-:W-:Y:S03]  /*3ff0*/  HMMA.16816.F32.BF16 R8, R168.reuse, R174, R8 ;  /* 0x000000aea808723c */ /* 0x040fe60000041808 */
[----:B------:R4:W-:Y:S05]  /*4000*/  MUFU.EX2 R183, R148 ;  /* 0x0000009400b77308 */ /* 0x0009ea0000000800 */
[C---:B---3--:R-:W-:Y:S08]  /*4010*/  HMMA.16816.F32.BF16 R12, R168.reuse, R152, R12 ;  /* 0x00000098a80c723c */ /* 0x048ff0000004180c */
[----:B------:R-:W-:Y:S04]  /*4020*/  HMMA.16816.F32.BF16 R16, R168, R154, R16 ;  /* 0x0000009aa810723c */ /* 0x000fe80000041810 */
[----:B-1----:R-:W-:Y:S02]  /*4030*/  FSEL R160, R191, -INF , !P0 ;  /* 0xff800000bfa07808 */ /* 0x002fe40004000000 */
[----:B------:R-:W-:Y:S03]  /*4040*/  ISETP.GT.AND P0, PT, R176, 0x11, P2 ;  /* 0x00000011b000780c */ /* 0x000fe60001704270 */
[--C-:B------:R-:W-:Y:S01]  /*4050*/  FFMA.FTZ R160, R160, c[0x0][0x29c], -R180.reuse ;  /* 0x0000a700a0a07a23 */ /* 0x100fe200000108b4 */
[C---:B------:R-:W-:Y:S01]  /*4060*/  ISETP.LT.OR P0, PT, R177.reuse, 0x12, P0 ;  /* 0x00000012b100780c */ /* 0x040fe20000701670 */
[----:B----4-:R-:W1:Y:S02]  /*4070*/  LDSM.16.M88.4 R148, [R234+0x1e080] ;  /* 0x01e08000ea94783b */ /* 0x010e640000000200 */
[----:B------:R3:W4:Y:S02]  /*4080*/  MUFU.EX2 R173, R160 ;  /* 0x000000a000ad7308 */ /* 0x0007240000000800 */
[----:B---3--:R-:W-:Y:S02]  /*4090*/  FSEL R160, R188, -INF , !P0 ;  /* 0xff800000bca07808 */ /* 0x008fe40004000000 */
[----:B------:R-:W-:Y:S03]  /*40a0*/  ISETP.GT.AND P0, PT, R176, 0x20, P2 ;  /* 0x00000020b000780c */ /* 0x000fe60001704270 */
[--C-:B------:R-:W-:Y:S01]  /*40b0*/  FFMA.FTZ R152, R160, c[0x0][0x29c], -R180.reuse ;  /* 0x0000a700a0987a23 */ /* 0x100fe200000108b4 */
[----:B------:R-:W-:Y:S01]  /*40c0*/  ISETP.LT.OR P0, PT, R177, 0x21, P0 ;  /* 0x00000021b100780c */ /* 0x000fe20000701670 */
[----:B------:R-:W3:Y:S02]  /*40d0*/  LDSM.16.M88.4 R160, [R229+0xf080] ;  /* 0x00f08000e5a0783b */ /* 0x000ee40000000200 */
[----:B------:R5:W-:Y:S01]  /*40e0*/  MUFU.EX2 R172, R152 ;  /* 0x0000009800ac7308 */ /* 0x000be20000000800 */
[C---:B-1----:R-:W-:Y:S08]  /*40f0*/  HMMA.16816.F32.BF16 R4, R148.reuse, R156, R4 ;  /* 0x0000009c9404723c */ /* 0x042ff00000041804 */
[C---:B------:R-:W-:Y:S04]  /*4100*/  HMMA.16816.F32.BF16 R8, R148.reuse, R158, R8 ;  /* 0x0000009e9408723c */ /* 0x040fe80000041808 */
[----:B-----5:R-:W-:Y:S02]  /*4110*/  FSEL R152, R187, -INF , !P0 ;  /* 0xff800000bb987808 */ /* 0x020fe40004000000 */
[----:B------:R-:W-:Y:S03]  /*4120*/  ISETP.GT.AND P0, PT, R176, 0x21, P2 ;  /* 0x00000021b000780c */ /* 0x000fe60001704270 */
[--C-:B------:R-:W-:Y:S01]  /*4130*/  FFMA.FTZ R152, R152, c[0x0][0x29c], -R180.reuse ;  /* 0x0000a70098987a23 */ /* 0x100fe200000108b4 */
[C---:B------:R-:W-:Y:S03]  /*4140*/  ISETP.LT.OR P0, PT, R177.reuse, 0x22, P0 ;  /* 0x00000022b100780c */ /* 0x040fe60000701670 */
[----:B------:R1:W-:Y:S01]  /*4150*/  MUFU.EX2 R170, R152 ;  /* 0x0000009800aa7308 */ /* 0x0003e20000000800 */
[C---:B---3--:R-:W-:Y:S08]  /*4160*/  HMMA.16816.F32.BF16 R12, R148.reuse, R160, R12 ;  /* 0x000000a0940c723c */ /* 0x048ff0000004180c */
[----:B------:R-:W-:Y:S01]  /*4170*/  HMMA.16816.F32.BF16 R16, R148, R162, R16 ;  /* 0x000000a29410723c */ /* 0x000fe20000041810 */
[----:B------:R-:W-:Y:S03]  /*4180*/  LDS R148, [R241.X4+0x20180] ;  /* 0x02018000f1947984 */ /* 0x000fe60000004800 */
[----:B-1----:R-:W-:Y:S02]  /*4190*/  FSEL R152, R186, -INF , !P0 ;  /* 0xff800000ba987808 */ /* 0x002fe40004000000 */
[----:B------:R-:W-:Y:S03]  /*41a0*/  ISETP.GT.AND P0, PT, R176, 0x30, P2 ;  /* 0x00000030b000780c */ /* 0x000fe60001704270 */
[--C-:B------:R-:W-:Y:S01]  /*41b0*/  FFMA.FTZ R156, R152, c[0x0][0x29c], -R180.reuse ;  /* 0x0000a700989c7a23 */ /* 0x100fe200000108b4 */
[----:B------:R-:W-:Y:S01]  /*41c0*/  ISETP.LT.OR P0, PT, R177, 0x31, P0 ;  /* 0x00000031b100780c */ /* 0x000fe20000701670 */
[----:B------:R-:W1:Y:S02]  /*41d0*/  LDSM.16.M88.4 R152, [R233+0x1e080] ;  /* 0x01e08000e998783b */ /* 0x000e640000000200 */
[----:B------:R3:W-:Y:S02]  /*41e0*/  MUFU.EX2 R169, R156 ;  /* 0x0000009c00a97308 */ /* 0x0007e40000000800 */
[----:B---3--:R-:W-:Y:S02]  /*41f0*/  FSEL R156, R185, -INF , !P0 ;  /* 0xff800000b99c7808 */ /* 0x008fe40004000000 */
[----:B------:R-:W-:Y:S03]  /*4200*/  ISETP.GT.AND P0, PT, R176, 0x31, P2 ;  /* 0x00000031b000780c */ /* 0x000fe60001704270 */
[----:B------:R-:W-:Y:S01]  /*4210*/  FFMA.FTZ R156, R156, c[0x0][0x29c], -R180 ;  /* 0x0000a7009c9c7a23 */ /* 0x000fe200000108b4 */
[----:B------:R-:W-:Y:S03]  /*4220*/  ISETP.LT.OR P0, PT, R177, 0x32, P0 ;  /* 0x00000032b100780c */ /* 0x000fe60000701670 */
[----:B------:R3:W-:Y:S01]  /*4230*/  MUFU.EX2 R168, R156 ;  /* 0x0000009c00a87308 */ /* 0x0007e20000000800 */
[C---:B-1----:R-:W-:Y:S08]  /*4240*/  HMMA.16816.F32.BF16 R4, R152.reuse, R164, R4 ;  /* 0x000000a49804723c */ /* 0x042ff00000041804 */
[C---:B------:R-:W-:Y:S04]  /*4250*/  HMMA.16816.F32.BF16 R8, R152.reuse, R166, R8 ;  /* 0x000000a69808723c */ /* 0x040fe80000041808 */
[----:B---3--:R-:W-:Y:S02]  /*4260*/  FSEL R156, R184, -INF , !P0 ;  /* 0xff800000b89c7808 */ /* 0x008fe40004000000 */
        /* <DEDUP_REMOVED lines=8> */
[----:B------:R-:W3:Y:S01]  /*42f0*/  MUFU.EX2 R180, R180 ;  /* 0x000000b400b47308 */ /* 0x000ee20000000800 */
        /* <DEDUP_REMOVED lines=12> */
[----:B-----5:R-:W-:Y:S02]  /*43c0*/  FSEL R149, R197, -INF , !P0 ;  /* 0xff800000c5957808 */ /* 0x020fe40004000000 */
[----:B------:R-:W-:Y:S01]  /*43d0*/  ISETP.GT.AND P0, PT, R178, 0x11, P2 ;  /* 0x00000011b200780c */ /* 0x000fe20001704270 */
[----:B--2---:R-:W-:Y:S02]  /*43e0*/  FMUL.FTZ R154, R182, R5 ;  /* 0x00000005b69a7220 */ /* 0x004fe40000410000 */
[--C-:B------:R-:W-:Y:S01]  /*43f0*/  FFMA.FTZ R149, R149, c[0x0][0x29c], -R181.reuse ;  /* 0x0000a70095957a23 */ /* 0x100fe200000108b5 */
[----:B------:R-:W-:Y:S02]  /*4400*/  ISETP.LT.OR P0, PT, R179, 0x12, P0 ;  /* 0x00000012b300780c */ /* 0x000fe40000701670 */
[----:B------:R-:W-:Y:S01]  /*4410*/  FFMA.FTZ R5, -R189, R189, 1 ;  /* 0x3f800000bd057423 */ /* 0x000fe200000101bd */
[----:B------:R1:W-:Y:S01]  /*4420*/  MUFU.EX2 R161, R149 ;  /* 0x0000009500a17308 */ /* 0x0003e20000000800 */
[----:B----4-:R-:W-:Y:S02]  /*4430*/  FMUL.FTZ R153, R173, R8 ;  /* 0x00000008ad997220 */ /* 0x010fe40000410000 */
[----:B------:R-:W-:Y:S02]  /*4440*/  FMUL.FTZ R154, R154, R5 ;  /* 0x000000059a9a7220 */ /* 0x000fe40000410000 */
[----:B------:R-:W-:Y:S02]  /*4450*/  FFMA.FTZ R8, -R191, R191, 1 ;  /* 0x3f800000bf087423 */ /* 0x000fe400000101bf */
[----:B------:R-:W-:Y:S02]  /*4460*/  FFMA.FTZ R5, -R188, R188, 1 ;  /* 0x3f800000bc057423 */ /* 0x000fe400000101bc */
[----:B------:R-:W-:Y:S02]  /*4470*/  FMUL.FTZ R155, R183, R4 ;  /* 0x00000004b79b7220 */ /* 0x000fe40000410000 */
[--C-:B------:R-:W-:Y:S02]  /*4480*/  FADD.FTZ R16, R16, -R148.reuse ;  /* 0x8000009410107221 */ /* 0x100fe40000010000 */
[--C-:B------:R-:W-:Y:S02]  /*4490*/  FADD.FTZ R17, R17, -R148.reuse ;  /* 0x8000009411117221 */ /* 0x100fe40000010000 */
[----:B------:R-:W-:Y:S02]  /*44a0*/  FFMA.FTZ R4, -R190, R190, 1 ;  /* 0x3f800000be047423 */ /* 0x000fe400000101be */
[----:B------:R-:W-:Y:S02]  /*44b0*/  FMUL.FTZ R153, R153, R8 ;  /* 0x0000000899997220 */ /* 0x000fe40000410000 */
[----:B---3--:R-:W-:Y:S02]  /*44c0*/  FMUL.FTZ R17, R180, R17 ;  /* 0x00000011b4117220 */ /* 0x008fe40000410000 */
[----:B------:R-:W-:Y:S02]  /*44d0*/  FFMA.FTZ R8, -R185, R185, 1 ;  /* 0x3f800000b9087423 */ /* 0x000fe400000101b9 */
[--C-:B------:R-:W-:Y:S01]  /*44e0*/  FADD.FTZ R12, R12, -R148.reuse ;  /* 0x800000940c0c7221 */ /* 0x100fe20000010000 */
[----:B-1----:R-:W-:Y:S01]  /*44f0*/  FSEL R149, R196, -INF , !P0 ;  /* 0xff800000c4957808 */ /* 0x002fe20004000000 */
[----:B------:R-:W-:Y:S01]  /*4500*/  FADD.FTZ R13, R13, -R148 ;  /* 0x800000940d0d7221 */ /* 0x000fe20000010000 */
[----:B------:R-:W-:Y:S01]  /*4510*/  ISETP.GT.AND P0, PT, R178, 0x20, P2 ;  /* 0x00000020b200780c */ /* 0x000fe20001704270 */
[----:B------:R-:W-:Y:S02]  /*4520*/  FMUL.FTZ R148, R168, R16 ;  /* 0x00000010a8947220 */ /* 0x000fe40000410000 */
[--C-:B------:R-:W-:Y:S01]  /*4530*/  FFMA.FTZ R149, R149, c[0x0][0x29c], -R181.reuse ;  /* 0x0000a70095957a23 */ /* 0x100fe200000108b5 */
[----:B------:R-:W-:Y:S01]  /*4540*/  ISETP.LT.OR P1, PT, R179, 0x21, P0 ;  /* 0x00000021b300780c */ /* 0x000fe20000721670 */
[----:B------:R-:W-:Y:S01]  /*4550*/  FMUL.FTZ R155, R155, R4 ;  /* 0x000000049b9b7220 */ /* 0x000fe20000410000 */
[----:B------:R-:W-:Y:S01]  /*4560*/  ISETP.GT.AND P0, PT, R178, 0x31, P2 ;  /* 0x00000031b200780c */ /* 0x000fe20001704270 */
[----:B------:R1:W-:Y:S01]  /*4570*/  MUFU.EX2 R160, R149 ;  /* 0x0000009500a07308 */ /* 0x0003e20000000800 */
[C---:B------:R-:W-:Y:S01]  /*4580*/  ISETP.LT.OR P2, PT, R179.reuse, 0x22, P3 ;  /* 0x00000022b300780c */ /* 0x040fe20001f41670 */
[----:B------:R-:W2:Y:S01]  /*4590*/  LDS R4, [R241.X4+0x201a0] ;  /* 0x0201a000f1047984 */ /* 0x000ea20000004800 */
[----:B------:R-:W-:Y:S01]  /*45a0*/  ISETP.LT.OR P0, PT, R179, 0x32, P0 ;  /* 0x00000032b300780c */ /* 0x000fe20000701670 */
[----:B------:R-:W-:Y:S01]  /*45b0*/  FMUL.FTZ R8, R148, R8 ;  /* 0x0000000894087220 */ /* 0x000fe20000410000 */
[----:B------:R-:W-:Y:S01]  /*45c0*/  FSEL R151, R195, -INF , !P2 ;  /* 0xff800000c3977808 */ /* 0x000fe20005000000 */
[----:B------:R-:W-:Y:S01]  /*45d0*/  FMUL.FTZ R156, R169, R13 ;  /* 0x0000000da99c7220 */ /* 0x000fe20000410000 */
[----:B------:R-:W-:Y:S01]  /*45e0*/  F2FP.BF16.PACK_AB R13, R180, R168 ;  /* 0x000000a8b40d723e */ /* 0x000fe200000010ff */
[----:B------:R-:W-:Y:S02]  /*45f0*/  FFMA.FTZ R16, -R187, R187, 1 ;  /* 0x3f800000bb107423 */ /* 0x000fe400000101bb */
[--C-:B------:R-:W-:Y:S01]  /*4600*/  FFMA.FTZ R152, R151, c[0x0][0x29c], -R181.reuse ;  /* 0x0000a70097987a23 */ /* 0x100fe200000108b5 */
[----:B------:R-:W-:Y:S03]  /*4610*/  F2FP.BF16.PACK_AB R151, R182, R183 ;  /* 0x000000b7b697723e */ /* 0x000fe600000010ff */
[----:B------:R3:W-:Y:S02]  /*4620*/  MUFU.EX2 R158, R152 ;  /* 0x00000098009e7308 */ /* 0x0007e40000000800 */
[----:B------:R-:W-:Y:S01]  /*4630*/  STS [R244+0x20280], R151 ;  /* 0x02028097f4007388 */ /* 0x000fe20000000800 */
[----:B-1----:R-:W-:Y:S02]  /*4640*/  FSEL R149, R194, -INF , !P1 ;  /* 0xff800000c2957808 */ /* 0x002fe40004800000 */
[----:B------:R-:W-:Y:S03]  /*4650*/  ISETP.LT.OR P1, PT, R179, 0x31, P4 ;  /* 0x00000031b300780c */ /* 0x000fe60002721670 */
[--C-:B------:R-:W-:Y:S01]  /*4660*/  FFMA.FTZ R150, R149, c[0x0][0x29c], -R181.reuse ;  /* 0x0000a70095967a23 */ /* 0x100fe200000108b5 */
[----:B------:R-:W-:Y:S03]  /*4670*/  FSEL R149, R193, -INF , !P1 ;  /* 0xff800000c1957808 */ /* 0x000fe60004800000 */
[----:B------:R1:W4:Y:S02]  /*4680*/  MUFU.EX2 R159, R150 ;  /* 0x00000096009f7308 */ /* 0x0003240000000800 */
[--C-:B------:R-:W-:Y:S02]  /*4690*/  FFMA.FTZ R149, R149, c[0x0][0x29c], -R181.reuse ;  /* 0x0000a70095957a23 */ /* 0x100fe400000108b5 */
[----:B---3--:R-:W-:Y:S01]  /*46a0*/  FMUL.FTZ R152, R172, R9 ;  /* 0x00000009ac987220 */ /* 0x008fe20000410000 */
[----:B------:R-:W-:Y:S03]  /*46b0*/  F2FP.BF16.PACK_AB R9, R169, R170 ;  /* 0x000000aaa909723e */ /* 0x000fe600000010ff */
[----:B------:R-:W-:Y:S02]  /*46c0*/  FMUL.FTZ R152, R152, R5 ;  /* 0x0000000598987220 */ /* 0x000fe40000410000 */
[----:B------:R3:W5:Y:S01]  /*46d0*/  MUFU.EX2 R157, R149 ;  /* 0x00000095009d7308 */ /* 0x0007620000000800 */
[----:B------:R-:W-:Y:S02]  /*46e0*/  FFMA.FTZ R5, -R184, R184, 1 ;  /* 0x3f800000b8057423 */ /* 0x000fe400000101b8 */
[--C-:B--2---:R-:W-:Y:S02]  /*46f0*/  FADD.FTZ R6, R6, -R4.reuse ;  /* 0x8000000406067221 */ /* 0x104fe40000010000 */
[----:B------:R-:W-:Y:S01]  /*4700*/  FMUL.FTZ R148, R17, R5 ;  /* 0x0000000511947220 */ /* 0x000fe20000410000 */
[----:B------:R-:W-:Y:S01]  /*4710*/  F2FP.BF16.PACK_AB R5, R162, R163 ;  /* 0x000000a3a205723e */ /* 0x000fe200000010ff */
[--C-:B------:R-:W-:Y:S01]  /*4720*/  FADD.FTZ R7, R7, -R4.reuse ;  /* 0x8000000407077221 */ /* 0x100fe20000010000 */
[----:B------:R-:W-:Y:S01]  /*4730*/  F2FP.BF16.PACK_AB R17, R152, R153 ;  /* 0x000000999811723e */ /* 0x000fe200000010ff */
[--C-:B------:R-:W-:Y:S01]  /*4740*/  FADD.FTZ R11, R11, -R4.reuse ;  /* 0x800000040b0b7221 */ /* 0x100fe20000010000 */
[----:B------:R-:W-:Y:S01]  /*4750*/  F2FP.BF16.PACK_AB R148, R148, R8 ;  /* 0x000000089494723e */ /* 0x000fe200000010ff */
[----:B------:R2:W-:Y:S01]  /*4760*/  STS [R244+0x20680], R5 ;  /* 0x02068005f4007388 */ /* 0x0005e20000000800 */
[--C-:B------:R-:W-:Y:S01]  /*4770*/  FADD.FTZ R14, R14, -R4.reuse ;  /* 0x800000040e0e7221 */ /* 0x100fe20000010000 */
[----:B-1----:R-:W-:Y:S01]  /*4780*/  FSEL R150, R192, -INF , !P0 ;  /* 0xff800000c0967808 */ /* 0x002fe20004000000 */
[--C-:B------:R-:W-:Y:S01]  /*4790*/  FADD.FTZ R15, R15, -R4.reuse ;  /* 0x800000040f0f7221 */ /* 0x100fe20000010000 */
[----:B----4-:R-:W-:Y:S01]  /*47a0*/  F2FP.BF16.PACK_AB R8, R158, R159 ;  /* 0x0000009f9e08723e */ /* 0x010fe200000010ff */
[--C-:B------:R-:W-:Y:S01]  /*47b0*/  FADD.FTZ R10, R10, -R4.reuse ;  /* 0x800000040a0a7221 */ /* 0x100fe20000010000 */
[----:B------:R-:W-:Y:S01]  /*47c0*/  PLOP3.LUT P0, PT, PT, PT, UP0, 0x80, 0x0 ;  /* 0x000000000000781c */ /* 0x000fe20003f0f008 */
[----:B------:R-:W-:Y:S01]  /*47d0*/  FFMA.FTZ R181, R150, c[0x0][0x29c], -R181 ;  /* 0x0000a70096b57a23 */ /* 0x000fe200000108b5 */
[----:B------:R-:W-:Y:S01]  /*47e0*/  F2FP.BF16.PACK_AB R150, R172, R173 ;  /* 0x000000adac96723e */ /* 0x000fe200000010ff */
[--C-:B------:R-:W-:Y:S02]  /*47f0*/  FADD.FTZ R18, R18, -R4.reuse ;  /* 0x8000000412127221 */ /* 0x100fe40000010000 */
[----:B------:R-:W-:Y:S02]  /*4800*/  FADD.FTZ R19, R19, -R4 ;  /* 0x8000000413137221 */ /* 0x000fe40000010000 */
[----:B------:R-:W2:Y:S01]  /*4810*/  MUFU.EX2 R181, R181 ;  /* 0x000000b500b57308 */ /* 0x000ea20000000800 */
[----:B---3--:R-:W-:Y:S01]  /*4820*/  FMUL.FTZ R149, R170, R12 ;  /* 0x0000000caa957220 */ /* 0x008fe20000410000 */
[----:B------:R-:W-:Y:S01]  /*4830*/  STS [R247+0x20280], R150 ;  /* 0x02028096f7007388 */ /* 0x000fe20000000800 */
[----:B------:R-:W-:Y:S02]  /*4840*/  FFMA.FTZ R12, -R186, R186, 1 ;  /* 0x3f800000ba0c7423 */ /* 0x000fe400000101ba */
[----:B------:R-:W-:Y:S01]  /*4850*/  FMUL.FTZ R149, R149, R16 ;  /* 0x0000001095957220 */ /* 0x000fe20000410000 */
[----:B------:R-:W-:Y:S01]  /*4860*/  F2FP.BF16.PACK_AB R16, R154, R155 ;  /* 0x0000009b9a10723e */ /* 0x000fe200000010ff */
[----:B------:R-:W-:Y:S02]  /*4870*/  FMUL.FTZ R12, R156, R12 ;  /* 0x0000000c9c0c7220 */ /* 0x000fe40000410000 */
[----:B------:R-:W-:Y:S02]  /*4880*/  FFMA.FTZ R4, -R196, R196, 1 ;  /* 0x3f800000c4047423 */ /* 0x000fe400000101c4 */
[----:B-----5:R-:W-:Y:S01]  /*4890*/  FMUL.FTZ R18, R157, R18 ;  /* 0x000000129d127220 */ /* 0x020fe20000410000 */
[----:B------:R-:W-:Y:S02]  /*48a0*/  F2FP.BF16.PACK_AB R149, R12, R149 ;  /* 0x000000950c95723e */ /* 0x000fe400000010ff */
[C---:B------:R-:W-:Y:S05]  /*48b0*/  F2FP.BF16.PACK_AB R12, R160.reuse, R161 ;  /* 0x000000a1a00c723e */ /* 0x040fea00000010ff */
[----:B------:R1:W-:Y:S01]  /*48c0*/  STS [R247+0x20680], R12 ;  /* 0x0206800cf7007388 */ /* 0x0003e20000000800 */
[C---:B--2---:R-:W-:Y:S05]  /*48d0*/  F2FP.BF16.PACK_AB R5, R181.reuse, R157 ;  /* 0x0000009db505723e */ /* 0x044fea00000010ff */
[----:B------:R2:W-:Y:S01]  /*48e0*/  STS [R245], R9 ;  /* 0x00000009f5007388 */ /* 0x0005e20000000800 */
[----:B------:R-:W-:Y:S05]  /*48f0*/  FMUL.FTZ R19, R181, R19 ;  /* 0x00000013b5137220 */ /* 0x000fea0000410000 */
        /* <DEDUP_REMOVED lines=13> */
[----:B-----5:R-:W-:Y:S01]  /*49d0*/  FMUL.FTZ R13, R161, R10 ;  /* 0x0000000aa10d7220 */ /* 0x020fe20000410000 */
        /* <DEDUP_REMOVED lines=28> */
[----:B------:R-:W5:Y:S06]  /*4ba0*/  LDSM.16.MT88.4 R152, [R0+0x1e080] ;  /* 0x01e080000098783b */ /* 0x000f6c0000004200 */
        /* <DEDUP_REMOVED lines=26> */
[----:B------:R-:W4:Y:S06]  /*4d50*/  LDSM.16.MT88.4 R4, [R235+0x21280] ;  /* 0x02128000eb04783b */ /* 0x000f2c0000004200 */
[----:B------:R-:W5:Y:S01]  /*4d60*/  LDSM.16.MT88.4 R152, [R0+0x1b080] ;  /* 0x01b080000098783b */ /* 0x000f620000004200 */
        /* <DEDUP_REMOVED lines=27> */
[-C--:B-----5:R-:W-:Y:S08]  /*4f20*/  HMMA.16816.F32.BF16 R36, R4, R152.reuse, R36 ;  /* 0x000000980424723c */ /* 0x0a0ff00000041824 */
        /* <DEDUP_REMOVED lines=40> */
[----:B-123--:R-:W2:Y:S01]  /*51b0*/  LDL.64 R204, [R1+0x18] ;  /* 0x0000180001cc7983 */ /* 0x00eea20000100a00 */
[----:B------:R-:W-:Y:S01]  /*51c0*/  ULDC.64 UR4, c[0x0][0x208] ;  /* 0x0000820000047ab9 */ /* 0x000fe20000000a00 */
[----:B------:R-:W-:Y:S01]  /*51d0*/  LOP3.LUT P5, RZ, R242, 0x1, RZ, 0xc0, !PT ;  /* 0x00000001f2ff7812 */ /* 0x000fe200078ac0ff */
[----:B------:R-:W-:Y:S01]  /*51e0*/  USHF.L.U32 UR18, UR11, 0x6, URZ ;  /* 0x000000060b127899 */ /* 0x000fe2000800063f */
[----:B------:R-:W3:Y:S01]  /*51f0*/  LDL.64 R202, [R1] ;  /* 0x0000000001ca7983 */ /* 0x000ee20000100a00 */
[----:B------:R-:W-:Y:S01]  /*5200*/  USHF.R.S32.HI UR15, URZ, 0x1f, UR11 ;  /* 0x0000001f3f0f7899 */ /* 0x000fe2000801140b */
[----:B------:R-:W-:Y:S01]  /*5210*/  IMAD.U32 R11, RZ, RZ, UR9 ;  /* 0x00000009ff0b7e24 */ /* 0x000fe2000f8e00ff */
[----:B------:R-:W-:Y:S01]  /*5220*/  UIMAD.WIDE.U32 UR20, UR11, UR4, URZ ;  /* 0x000000040b1472a5 */ /* 0x000fe2000f8e003f */
[----:B------:R-:W4:Y:S01]  /*5230*/  LDL R201, [R1+0x30] ;  /* 0x0000300001c97983 */ /* 0x000f220000100800 */
[----:B------:R-:W-:Y:S01]  /*5240*/  UIMAD UR15, UR15, UR4, URZ ;  /* 0x000000040f0f72a4 */ /* 0x000fe2000f8e023f */
[----:B------:R-:W-:Y:S01]  /*5250*/  IMAD.U32 R8, RZ, RZ, UR18 ;  /* 0x00000012ff087e24 */ /* 0x000fe2000f8e00ff */
[----:B------:R-:W-:Y:S01]  /*5260*/  USHF.L.U32 UR4, UR20, 0x6, URZ ;  /* 0x0000000614047899 */ /* 0x000fe2000800063f */
[----:B------:R-:W5:Y:S01]  /*5270*/  LDL R200, [R1+0x10] ;  /* 0x0000100001c87983 */ /* 0x000f620000100800 */
[----:B------:R-:W-:Y:S01]  /*5280*/  UIMAD UR15, UR11, UR5, UR15 ;  /* 0x000000050b0f72a4 */ /* 0x000fe2000f8e020f */
[----:B------:R-:W-:Y:S01]  /*5290*/  IMAD.U32 R15, RZ, RZ, UR18 ;  /* 0x00000012ff0f7e24 */ /* 0x000fe2000f8e00ff */
[----:B------:R-:W-:Y:S01]  /*52a0*/  IADD3 R8, -R248, UR13, -R8 ;  /* 0x0000000df8087c10 */ /* 0x000fe2000fffe908 */
[----:B------:R-:W-:Y:S01]  /*52b0*/  IMAD.U32 R17, RZ, RZ, UR8 ;  /* 0x00000008ff117e24 */ /* 0x000fe2000f8e00ff */
[----:B------:R-:W-:Y:S02]  /*52c0*/  UIADD3 UR15, UR21, UR15, URZ ;  /* 0x0000000f150f7290 */ /* 0x000fe4000fffe03f */
[----:B------:R-:W-:Y:S02]  /*52d0*/  ISETP.LT.OR P4, PT, R8, 0x1, !P5 ;  /* 0x000000010800780c */ /* 0x000fe40006f81670 */
[----:B------:R-:W-:Y:S01]  /*52e0*/  USHF.L.U64.HI UR15, UR20, 0x6, UR15 ;  /* 0x00000006140f7899 */ /* 0x000fe2000801020f */
[----:B--2---:R-:W-:Y:S02]  /*52f0*/  IADD3 R13, P0, R204, UR18, RZ ;  /* 0x00000012cc0d7c10 */ /* 0x004fe4000ff1e0ff */
[C---:B---3--:R-:W-:Y:S02]  /*5300*/  IADD3 R9, P3, R202.reuse, UR4, RZ ;  /* 0x00000004ca097c10 */ /* 0x048fe4000ff7e0ff */
[----:B------:R-:W-:Y:S02]  /*5310*/  IADD3 R11, P2, P1, R202, UR4, R11 ;  /* 0x00000004ca0b7c10 */ /* 0x000fe4000f95e00b */
[----:B----4-:R-:W-:Y:S02]  /*5320*/  LEA.HI.X.SX32 R15, R15, R201, 0x1, P0 ;  /* 0x000000c90f0f7211 */ /* 0x010fe400000f0eff */
[C---:B------:R-:W-:Y:S02]  /*5330*/  LEA R14, P0, R13.reuse, c[0x0][0x280], 0x2 ;  /* 0x0000a0000d0e7a11 */ /* 0x040fe400078010ff */
[----:B-----5:R-:W-:Y:S02]  /*5340*/  IADD3.X R16, R200, UR15, RZ, P3, !PT ;  /* 0x0000000fc8107c10 */ /* 0x020fe40009ffe4ff */
[----:B------:R-:W-:Y:S02]  /*5350*/  LOP3.LUT P3, RZ, R242, 0x2, RZ, 0xc0, !PT ;  /* 0x00000002f2ff7812 */ /* 0x000fe4000786c0ff */
[----:B------:R-:W-:Y:S02]  /*5360*/  LEA.HI.X R15, R13, c[0x0][0x284], R15, 0x2, P0 ;  /* 0x0000a1000d0f7a11 */ /* 0x000fe400000f140f */
[----:B------:R-:W-:Y:S02]  /*5370*/  ISETP.LT.OR P0, PT, R8, 0x1, !P3 ;  /* 0x000000010800780c */ /* 0x000fe40005f01670 */
[----:B------:R-:W-:Y:S02]  /*5380*/  IADD3.X R17, R200, UR15, R17, P2, P1 ;  /* 0x0000000fc8117c10 */ /* 0x000fe400097e2411 */
[----:B------:R-:W1:Y:S01]  /*5390*/  S2R R200, SR_TID.X ;  /* 0x0000000000c87919 */ /* 0x000e620000002100 */
[----:B------:R-:W-:Y:S02]  /*53a0*/  LEA R12, P2, R9, c[0x0][0x1f0], 0x1 ;  /* 0x00007c00090c7a11 */ /* 0x000fe400078408ff */
[----:B------:R-:W-:Y:S02]  /*53b0*/  LEA R10, P1, R11, c[0x0][0x1f0], 0x1 ;  /* 0x00007c000b0a7a11 */ /* 0x000fe400078208ff */
[----:B------:R-:W-:Y:S02]  /*53c0*/  LEA.HI.X R13, R9, c[0x0][0x1f4], R16, 0x1, P2 ;  /* 0x00007d00090d7a11 */ /* 0x000fe400010f0c10 */
[----:B------:R-:W-:Y:S02]  /*53d0*/  LEA.HI.X R11, R11, c[0x0][0x1f4], R17, 0x1, P1 ;  /* 0x00007d000b0b7a11 */ /* 0x000fe400008f0c11 */
[----:B------:R-:W-:Y:S01]  /*53e0*/  LOP3.LUT P1, RZ, R242, 0x4, RZ, 0xc0, !PT ;  /* 0x00000004f2ff7812 */ /* 0x000fe2000782c0ff */
[----:B------:R-:W-:Y:S01]  /*53f0*/  @!PT LDS RZ, [RZ] ;  /* 0x00000000fffff984 */ /* 0x000fe20000000800 */
[----:B------:R-:W-:Y:S01]  /*5400*/  @!PT LDS RZ, [RZ] ;  /* 0x00000000fffff984 */ /* 0x000fe20000000800 */
[----:B------:R-:W-:Y:S01]  /*5410*/  @!PT LDS RZ, [RZ] ;  /* 0x00000000fffff984 */ /* 0x000fe20000000800 */
[----:B------:R2:W-:Y:S01]  /*5420*/  LDGSTS.E.BYPASS.LTC128B.128 [R240+0x18080], [R12.64], !P4 ;  /* 0x180800000cf07fae */ /* 0x0005e2000e101d50 */
[C---:B------:R-:W-:Y:S02]  /*5430*/  ISETP.LT.OR P3, PT, R8.reuse, 0x21, !P3 ;  /* 0x000000210800780c */ /* 0x040fe40005f61670 */
[----:B------:R-:W-:Y:S01]  /*5440*/  ISETP.LT.OR P2, PT, R8, 0x1, !P1 ;  /* 0x000000010800780c */ /* 0x000fe20004f41670 */
[----:B------:R2:W-:Y:S01]  /*5450*/  LDGSTS.E.BYPASS.LTC128B.128 [R240+0x1a080], [R12.64+0x80], !P0 ;  /* 0x1a0800800cf07fae */ /* 0x0005e2000c101d50 */
[----:B------:R-:W-:Y:S02]  /*5460*/  LOP3.LUT P0, RZ, R242, 0x8, RZ, 0xc0, !PT ;  /* 0x00000008f2ff7812 */ /* 0x000fe4000780c0ff */
[C---:B------:R-:W-:Y:S02]  /*5470*/  ISETP.LT.OR P1, PT, R8.reuse, 0x21, !P1 ;  /* 0x000000210800780c */ /* 0x040fe40004f21670 */
[C---:B------:R-:W-:Y:S02]  /*5480*/  ISETP.LT.OR P4, PT, R8.reuse, 0x1, !P0 ;  /* 0x000000010800780c */ /* 0x040fe40004781670 */
[C---:B------:R-:W-:Y:S05]  /*5490*/  ISETP.LT.OR P0, PT, R8.reuse, 0x21, !P0 ;  /* 0x000000210800780c */ /* 0x040fea0004701670 */
[----:B------:R2:W-:Y:S01]  /*54a0*/  LDGSTS.E.BYPASS.LTC128B.128 [R240+0x1c080], [R12.64+0x100], !P2 ;  /* 0x1c0801000cf07fae */ /* 0x0005e2000d101d50 */
[----:B------:R-:W-:Y:S02]  /*54b0*/  ISETP.LT.OR P2, PT, R8, 0x21, !P5 ;  /* 0x000000210800780c */ /* 0x000fe40006f41670 */
[C---:B-1----:R-:W-:Y:S03]  /*54c0*/  ISETP.GT.AND P5, PT, R200.reuse, 0xf, PT ;  /* 0x0000000fc800780c */ /* 0x042fe60003fa4270 */
[----:B------:R2:W-:Y:S08]  /*54d0*/  LDGSTS.E.BYPASS.LTC128B.128 [R240+0x1e080], [R12.64+0x180], !P4 ;  /* 0x1e0801800cf07fae */ /* 0x0005f0000e101d50 */
[----:B------:R2:W-:Y:S02]  /*54e0*/  LDGSTS.E.BYPASS.LTC128B.128 [R240+0x19080], [R10.64], !P2 ;  /* 0x190800000af07fae */ /* 0x0005e4000d101d50 */
[----:B------:R-:W-:Y:S02]  /*54f0*/  @!P5 IMAD.SHL.U32 R8, R200, 0x10, RZ ;  /* 0x00000010c808d824 */ /* 0x000fe400078e00ff */
[----:B------:R2:W-:Y:S04]  /*5500*/  LDGSTS.E.BYPASS.LTC128B.128 [R240+0x1b080], [R10.64+0x80], !P3 ;  /* 0x1b0800800af07fae */ /* 0x0005e8000d901d50 */
[----:B------:R2:W-:Y:S04]  /*5510*/  LDGSTS.E.BYPASS.LTC128B.128 [R240+0x1d080], [R10.64+0x100], !P1 ;  /* 0x1d0801000af07fae */ /* 0x0005e8000c901d50 */
[----:B------:R2:W-:Y:S04]  /*5520*/  LDGSTS.E.BYPASS.LTC128B.128 [R240+0x1f080], [R10.64+0x180], !P0 ;  /* 0x1f0801800af07fae */ /* 0x0005e8000c101d50 */
[----:B------:R2:W-:Y:S02]  /*5530*/  @!P5 LDGSTS.E.BYPASS.LTC128B.128 [R8+0x20180], [R14.64] ;  /* 0x201800000e08dfae */ /* 0x0005e4000b901d50 */
.L_x_805:
        /* <DEDUP_REMOVED lines=92> */
[----:B--2---:R-:W2:Y:S01]  /*5b00*/  LDL.64 R180, [R1+0x20] ;  /* 0x0000200001b47983 */ /* 0x004ea20000100a00 */
[----:B------:R-:W-:Y:S01]  /*5b10*/  ULDC.64 UR4, c[0x0][0x178] ;  /* 0x00005e0000047ab9 */ /* 0x000fe20000000a00 */
[----:B------:R-:W-:Y:S01]  /*5b20*/  LOP3.LUT P4, RZ, R243, 0x1, RZ, 0xc0, !PT ;  /* 0x00000001f3ff7812 */ /* 0x000fe2000788c0ff */
[----:B------:R-:W-:Y:S01]  /*5b30*/  USHF.L.U32 UR15, UR11, 0x6, URZ ;  /* 0x000000060b0f7899 */ /* 0x000fe2000800063f */
[----:B------:R-:W5:Y:S01]  /*5b40*/  LDL R225, [R1+0x38] ;  /* 0x0000380001e17983 */ /* 0x000f620000100800 */
[----:B------:R-:W-:Y:S02]  /*5b50*/  USHF.R.S32.HI UR18, URZ, 0x1f, UR11 ;  /* 0x0000001f3f127899 */ /* 0x000fe4000801140b */
[----:B------:R-:W-:Y:S01]  /*5b60*/  UIMAD.WIDE.U32 UR22, UR11, UR4, URZ ;  /* 0x000000040b1672a5 */ /* 0x000fe2000f8e003f */
[----:B----4-:R-:W4:Y:S01]  /*5b70*/  LDL.64 R226, [R1+0x8] ;  /* 0x0000080001e27983 */ /* 0x010f220000100a00 */
[----:B------:R-:W-:Y:S01]  /*5b80*/  UIMAD UR18, UR18, UR4, URZ ;  /* 0x00000004121272a4 */ /* 0x000fe2000f8e023f */
[----:B------:R-:W-:Y:S01]  /*5b90*/  IMAD.U32 R4, RZ, RZ, UR15 ;  /* 0x0000000fff047e24 */ /* 0x000fe2000f8e00ff */
[----:B------:R-:W-:Y:S01]  /*5ba0*/  USHF.L.U32 UR19, UR22, 0x6, URZ ;  /* 0x0000000616137899 */ /* 0x000fe2000800063f */
[----:B---3--:R-:W3:Y:S01]  /*5bb0*/  LDL R224, [R1+0x14] ;  /* 0x0000140001e07983 */ /* 0x008ee20000100800 */
[----:B------:R-:W-:Y:S01]  /*5bc0*/  UIMAD UR18, UR11, UR5, UR18 ;  /* 0x000000050b1272a4 */ /* 0x000fe2000f8e0212 */
[----:B------:R-:W-:Y:S01]  /*5bd0*/  IMAD.U32 R11, RZ, RZ, UR15 ;  /* 0x0000000fff0b7e24 */ /* 0x000fe2000f8e00ff */
[----:B------:R-:W-:Y:S01]  /*5be0*/  IADD3 R4, -R248, UR13, -R4 ;  /* 0x0000000df8047c10 */ /* 0x000fe2000fffe904 */
[----:B------:R-:W-:Y:S02]  /*5bf0*/  ULEA UR20, UP0, UR4, UR19, 0x5 ;  /* 0x0000001304147291 */ /* 0x000fe4000f80283f */
[----:B------:R-:W-:Y:S01]  /*5c00*/  UIADD3 UR18, UR23, UR18, URZ ;  /* 0x0000001217127290 */ /* 0x000fe2000fffe03f */
[----:B------:R-:W-:Y:S03]  /*5c10*/  ISETP.LT.OR P3, PT, R4, 0x1, !P4 ;  /* 0x000000010400780c */ /* 0x000fe60006761670 */
[----:B------:R-:W-:Y:S04]  /*5c20*/  USHF.L.U64.HI UR18, UR22, 0x6, UR18 ;  /* 0x0000000616127899 */ /* 0x000fe80008010212 */
[----:B------:R-:W-:Y:S01]  /*5c30*/  ULEA.HI.X UR4, UR4, UR18, UR5, 0x5, UP0 ;  /* 0x0000001204047291 */ /* 0x000fe200080f2c05 */
[----:B--2---:R-:W-:Y:S04]  /*5c40*/  IADD3 R9, P0, R180, UR15, RZ ;  /* 0x0000000fb4097c10 */ /* 0x004fe8000ff1e0ff */
[----:B-----5:R-:W-:Y:S02]  /*5c50*/  LEA.HI.X.SX32 R11, R11, R225, 0x1, P0 ;  /* 0x000000e10b0b7211 */ /* 0x020fe400000f0eff */
[C---:B------:R-:W-:Y:S02]  /*5c60*/  LEA R10, P2, R9.reuse, c[0x0][0x258], 0x2 ;  /* 0x00009600090a7a11 */ /* 0x040fe400078410ff */
[C---:B----4-:R-:W-:Y:S02]  /*5c70*/  IADD3 R7, P0, R226.reuse, UR20, RZ ;  /* 0x00000014e2077c10 */ /* 0x050fe4000ff1e0ff */
[----:B------:R-:W-:Y:S02]  /*5c80*/  IADD3 R5, P1, R226, UR19, RZ ;  /* 0x00000013e2057c10 */ /* 0x000fe4000ff3e0ff */
[----:B------:R-:W-:Y:S02]  /*5c90*/  LEA.HI.X R11, R9, c[0x0][0x25c], R11, 0x2, P2 ;  /* 0x00009700090b7a11 */ /* 0x000fe400010f140b */
[C---:B---3--:R-:W-:Y:S02]  /*5ca0*/  IADD3.X R13, R224.reuse, UR4, RZ, P0, !PT ;  /* 0x00000004e00d7c10 */ /* 0x048fe400087fe4ff */
[----:B------:R-:W-:Y:S02]  /*5cb0*/  LEA R6, P0, R7, c[0x0][0x160], 0x1 ;  /* 0x0000580007067a11 */ /* 0x000fe400078008ff */
[----:B------:R-:W-:Y:S02]  /*5cc0*/  LOP3.LUT P2, RZ, R243, 0x2, RZ, 0xc0, !PT ;  /* 0x00000002f3ff7812 */ /* 0x000fe4000784c0ff */
[----:B------:R-:W-:Y:S02]  /*5cd0*/  IADD3.X R12, R224, UR18, RZ, P1, !PT ;  /* 0x00000012e00c7c10 */ /* 0x000fe40008ffe4ff */
[----:B------:R-:W2:Y:S01]  /*5ce0*/  S2R R224, SR_TID.X ;  /* 0x0000000000e07919 */ /* 0x000ea20000002100 */
[----:B------:R-:W-:Y:S02]  /*5cf0*/  LEA R8, P1, R5, c[0x0][0x160], 0x1 ;  /* 0x0000580005087a11 */ /* 0x000fe400078208ff */
[----:B------:R-:W-:Y:S02]  /*5d00*/  LEA.HI.X R7, R7, c[0x0][0x164], R13, 0x1, P0 ;  /* 0x0000590007077a11 */ /* 0x000fe400000f0c0d */
[C---:B------:R-:W-:Y:S02]  /*5d10*/  ISETP.LT.OR P0, PT, R4.reuse, 0x1, !P2 ;  /* 0x000000010400780c */ /* 0x040fe40005701670 */
[----:B------:R-:W-:Y:S02]  /*5d20*/  LEA.HI.X R9, R5, c[0x0][0x164], R12, 0x1, P1 ;  /* 0x0000590005097a11 */ /* 0x000fe400008f0c0c */
[C---:B------:R-:W-:Y:S02]  /*5d30*/  LOP3.LUT P1, RZ, R243.reuse, 0x4, RZ, 0xc0, !PT ;  /* 0x00000004f3ff7812 */ /* 0x040fe4000782c0ff */
[C---:B------:R-:W-:Y:S01]  /*5d40*/  ISETP.LT.OR P2, PT, R4.reuse, 0x21, !P2 ;  /* 0x000000210400780c */ /* 0x040fe20005741670 */
[----:B------:R-:W-:Y:S01]  /*5d50*/  @!PT LDS RZ, [RZ] ;  /* 0x00000000fffff984 */ /* 0x000fe20000000800 */
[----:B------:R-:W-:Y:S01]  /*5d60*/  @!PT LDS RZ, [RZ] ;  /* 0x00000000fffff984 */ /* 0x000fe20000000800 */
[----:B------:R-:W-:Y:S01]  /*5d70*/  @!PT LDS RZ, [RZ] ;  /* 0x00000000fffff984 */ /* 0x000fe20000000800 */
[----:B------:R3:W-:Y:S01]  /*5d80*/  LDGSTS.E.BYPASS.LTC128B.128 [R240+0x10080], [R8.64], !P3 ;  /* 0x1008000008f07fae */ /* 0x0007e2000d901d50 */
[C---:B------:R-:W-:Y:S02]  /*5d90*/  ISETP.LT.OR P3, PT, R4.reuse, 0x1, !P1 ;  /* 0x000000010400780c */ /* 0x040fe40004f61670 */
[C---:B------:R-:W-:Y:S03]  /*5da0*/  ISETP.LT.OR P1, PT, R4.reuse, 0x21, !P1 ;  /* 0x000000210400780c */ /* 0x040fe60004f21670 */
[----:B------:R3:W-:Y:S01]  /*5db0*/  LDGSTS.E.BYPASS.LTC128B.128 [R240+0x12080], [R8.64+0x80], !P0 ;  /* 0x1208008008f07fae */ /* 0x0007e2000c101d50 */
[----:B------:R-:W-:Y:S04]  /*5dc0*/  LOP3.LUT P0, RZ, R243, 0x8, RZ, 0xc0, !PT ;  /* 0x00000008f3ff7812 */ /* 0x000fe8000780c0ff */
[C---:B------:R-:W-:Y:S02]  /*5dd0*/  ISETP.LT.OR P5, PT, R4.reuse, 0x1, !P0 ;  /* 0x000000010400780c */ /* 0x040fe400047a1670 */
[C---:B------:R-:W-:Y:S01]  /*5de0*/  ISETP.LT.OR P0, PT, R4.reuse, 0x21, !P0 ;  /* 0x000000210400780c */ /* 0x040fe20004701670 */
[----:B------:R3:W-:Y:S01]  /*5df0*/  LDGSTS.E.BYPASS.LTC128B.128 [R240+0x14080], [R8.64+0x100], !P3 ;  /* 0x1408010008f07fae */ /* 0x0007e2000d901d50 */
[----:B------:R-:W-:Y:S02]  /*5e00*/  ISETP.LT.OR P3, PT, R4, 0x21, !P4 ;  /* 0x000000210400780c */ /* 0x000fe40006761670 */
[C---:B--2---:R-:W-:Y:S07]  /*5e10*/  ISETP.GT.AND P4, PT, R224.reuse, 0xf, PT ;  /* 0x0000000fe000780c */ /* 0x044fee0003f84270 */
[----:B------:R3:W-:Y:S04]  /*5e20*/  LDGSTS.E.BYPASS.LTC128B.128 [R240+0x16080], [R8.64+0x180], !P5 ;  /* 0x1608018008f07fae */ /* 0x0007e8000e901d50 */
[----:B------:R3:W-:Y:S02]  /*5e30*/  LDGSTS.E.BYPASS.LTC128B.128 [R240+0x11080], [R6.64], !P3 ;  /* 0x1108000006f07fae */ /* 0x0007e4000d901d50 */
[----:B------:R-:W-:Y:S02]  /*5e40*/  @!P4 IMAD.SHL.U32 R4, R224, 0x10, RZ ;  /* 0x00000010e004c824 */ /* 0x000fe400078e00ff */
[----:B------:R3:W-:Y:S04]  /*5e50*/  LDGSTS.E.BYPASS.LTC128B.128 [R240+0x13080], [R6.64+0x80], !P2 ;  /* 0x1308008006f07fae */ /* 0x0007e8000d101d50 */
[----:B------:R3:W-:Y:S04]  /*5e60*/  LDGSTS.E.BYPASS.LTC128B.128 [R240+0x15080], [R6.64+0x100], !P1 ;  /* 0x1508010006f07fae */ /* 0x0007e8000c901d50 */
[----:B------:R3:W-:Y:S04]  /*5e70*/  LDGSTS.E.BYPASS.LTC128B.128 [R240+0x17080], [R6.64+0x180], !P0 ;  /* 0x1708018006f07fae */ /* 0x0007e8000c101d50 */
[----:B------:R3:W-:Y:S02]  /*5e80*/  @!P4 LDGSTS.E.BYPASS.LTC128B.128 [R4+0x20080], [R10.64] ;  /* 0x200800000a04cfae */ /* 0x0007e4000b901d50 */
.L_x_806:
[-C--:B--23--:R-:W-:Y:S01]  /*5e90*/  HMMA.16816.F32.BF16 R4, R192, R16.reuse, RZ ;  /* 0x00000010c004723c */ /* 0x08cfe200000418ff */
[----:B------:R-:W-:Y:S01]  /*5ea0*/  LDSM.16.MT88.4 R224, [R0+0x3080] ;  /* 0x0030800000e0783b */ /* 0x000fe20000004200 */
        /* <DEDUP_REMOVED lines=39> */
[----:B------:R-:W5:Y:S04]  /*6120*/  LDSM.16.MT88.4 R200, [R0+0x7080] ;  /* 0x0070800000c8783b */ /* 0x000f680000004200 */
        /* <DEDUP_REMOVED lines=16> */
[-C--:B-----5:R-:W-:Y:S08]  /*6230*/  HMMA.16816.F32.BF16 R180, R196, R200.reuse, R180 ;  /* 0x000000c8c4b4723c */ /* 0x0a0ff000000418b4 */
[C---:B------:R-:W-:Y:S01]  /*6240*/  HMMA.16816.F32.BF16 R184, R212.reuse, R200, R184 ;  /* 0x000000c8d4b8723c */ /* 0x040fe200000418b8 */
[----:B------:R-:W5:Y:S07]  /*6250*/  LDL R201, [R1+0x34] ;  /* 0x0000340001c97983 */ /* 0x000f6e0000100800 */
[-C--:B------:R-:W-:Y:S01]  /*6260*/  HMMA.16816.F32.BF16 R188, R212, R202.reuse, R188 ;  /* 0x000000cad4bc723c */ /* 0x080fe200000418bc */
[----:B------:R-:W4:Y:S07]  /*6270*/  LDSM.16.MT88.4 R212, [R0+0x7880] ;  /* 0x0078800000d4783b */ /* 0x000f2e0000004200 */
[----:B------:R-:W-:Y:S01]  /*6280*/  HMMA.16816.F32.BF16 R192, R196, R202, R192 ;  /* 0x000000cac4c0723c */ /* 0x000fe200000418c0 */
[----:B------:R-:W5:Y:S06]  /*6290*/  LDL.64 R202, [R1+0x28] ;  /* 0x0000280001ca7983 */ /* 0x000f6c0000100a00 */
        /* <DEDUP_REMOVED lines=13> */
[-C--:B----4-:R-:W-:Y:S08]  /*6370*/  HMMA.16816.F32.BF16 R180, R204, R212.reuse, R180 ;  /* 0x000000d4ccb4723c */ /* 0x090ff000000418b4 */
[C---:B------:R-:W-:Y:S08]  /*6380*/  HMMA.16816.F32.BF16 R184, R220.reuse, R212, R184 ;  /* 0x000000d4dcb8723c */ /* 0x040ff000000418b8 */
[-C--:B------:R-:W-:Y:S08]  /*6390*/  HMMA.16816.F32.BF16 R188, R220, R214.reuse, R188 ;  /* 0x000000d6dcbc723c */ /* 0x080ff000000418bc */
[----:B------:R-:W-:Y:S04]  /*63a0*/  HMMA.16816.F32.BF16 R192, R204, R214, R192 ;  /* 0x000000d6ccc0723c */ /* 0x000fe800000418c0 */
[----:B-----5:R-:W-:Y:S01]  /*63b0*/  IADD3 R197, P0, R202, UR6, RZ ;  /* 0x00000006cac57c10 */ /* 0x020fe2000ff1e0ff */
[----:B------:R-:W-:Y:S03]  /*63c0*/  UMOV UR6, UR11 ;  /* 0x0000000b00067c82 */ /* 0x000fe60008000000 */
        /* <DEDUP_REMOVED lines=134> */
.L_x_796:
        /* <DEDUP_REMOVED lines=17> */
[----:B-1----:R-:W-:Y:S02]  /*6d40*/  SHF.R.S32.HI R5, RZ, 0x1f, R117 ;  /* 0x0000001fff057819 */ /* 0x002fe40000011475 */
[----:B------:R-:W-:Y:S02]  /*6d50*/  F2FP.BF16.PACK_AB R48, R49, R48 ;  /* 0x000000303130723e */ /* 0x000fe400000010ff */
[----:B------:R-:W-:-:S02]  /*6d60*/  LEA.HI R3, R5, R117, RZ, 0x2 ;  /* 0x0000007505037211 */ /* 0x000fc400078f10ff */
[----:B------:R-:W-:Y:S02]  /*6d70*/  LEA.HI R37, R5, R117, RZ, 0x5 ;  /* 0x0000007505257211 */ /* 0x000fe400078f28ff */
[--C-:B------:R-:W-:Y:S02]  /*6d80*/  SHF.R.S32.HI R6, RZ, 0x2, R3.reuse ;  /* 0x00000002ff067819 */ /* 0x100fe40000011403 */
[----:B------:R-:W-:Y:S02]  /*6d90*/  SHF.R.S32.HI R0, RZ, 0x1f, R3 ;  /* 0x0000001fff007819 */ /* 0x000fe40000011403 */
[----:B------:R-:W-:Y:S02]  /*6da0*/  SHF.R.S32.HI R25, RZ, 0x5, R37 ;  /* 0x00000005ff197819 */ /* 0x000fe40000011425 */
[----:B------:R-:W-:Y:S02]  /*6db0*/  LEA.HI R0, R0, R6, RZ, 0x3 ;  /* 0x0000000600007211 */ /* 0x000fe400078f18ff */
[----:B------:R-:W-:-:S02]  /*6dc0*/  LEA.HI R2, R37, R25, RZ, 0x1 ;  /* 0x0000001925027211 */ /* 0x000fc400078f08ff */
[----:B------:R-:W-:Y:S02]  /*6dd0*/  LOP3.LUT R0, R0, 0xfffffff8, RZ, 0xc0, !PT ;  /* 0xfffffff800007812 */ /* 0x000fe400078ec0ff */
[----:B------:R-:W-:Y:S02]  /*6de0*/  LEA.HI R5, R5, R117, RZ, 0x6 ;  /* 0x0000007505057211 */ /* 0x000fe400078f30ff */
[----:B------:R-:W-:Y:S01]  /*6df0*/  LOP3.LUT R3, R3, 0x3ffffffc, RZ, 0xc0, !PT ;  /* 0x3ffffffc03037812 */ /* 0x000fe200078ec0ff */
[----:B------:R-:W-:Y:S01]  /*6e00*/  IMAD.IADD R6, R6, 0x1, -R0 ;  /* 0x0000000106067824 */ /* 0x000fe200078e0a00 */
[----:B------:R-:W-:Y:S02]  /*6e10*/  LOP3.LUT R4, R2, 0x1ffffe, RZ, 0xc0, !PT ;  /* 0x001ffffe02047812 */ /* 0x000fe400078ec0ff */
[----:B------:R-:W-:Y:S01]  /*6e20*/  SHF.R.U32.HI R5, RZ, 0x3, R5 ;  /* 0x00000003ff057819 */ /* 0x000fe20000011605 */
[C---:B------:R-:W-:Y:S01]  /*6e30*/  IMAD.SHL.U32 R0, R6.reuse, 0x40, RZ ;  /* 0x0000004006007824 */ /* 0x040fe200078e00ff */
[----:B------:R-:W-:Y:S01]  /*6e40*/  LOP3.LUT P0, RZ, R6, 0x4, RZ, 0xc0, !PT ;  /* 0x0000000406ff7812 */ /* 0x000fe2000780c0ff */
[----:B------:R-:W-:Y:S01]  /*6e50*/  IMAD.IADD R2, R117, 0x1, -R3 ;  /* 0x0000000175027824 */ /* 0x000fe200078e0a03 */
[----:B------:R-:W-:Y:S01]  /*6e60*/  F2FP.BF16.PACK_AB R50, R51, R50 ;  /* 0x000000323332723e */ /* 0x000fe200000010ff */
[----:B------:R-:W-:Y:S01]  /*6e70*/  IMAD.IADD R3, R25, 0x1, -R4 ;  /* 0x0000000119037824 */ /* 0x000fe200078e0a04 */
[----:B------:R-:W-:-:S02]  /*6e80*/  LOP3.LUT R0, R0, 0x1c0, RZ, 0xc0, !PT ;  /* 0x000001c000007812 */ /* 0x000fc400078ec0ff */
[----:B------:R-:W-:Y:S01]  /*6e90*/  F2FP.BF16.PACK_AB R40, R41, R40 ;  /* 0x000000282928723e */ /* 0x000fe200000010ff */
[----:B------:R-:W-:Y:S01]  /*6ea0*/  IMAD R2, R3, 0x200, R2 ;  /* 0x0000020003027824 */ /* 0x000fe200078e0202 */
[----:B------:R-:W-:Y:S02]  /*6eb0*/  LOP3.LUT R4, R0, 0x18, R5, 0xf8, !PT ;  /* 0x0000001800047812 */ /* 0x000fe400078ef805 */
[----:B------:R-:W-:Y:S02]  /*6ec0*/  SHF.R.U32.HI R0, RZ, 0x3, R0 ;  /* 0x00000003ff007819 */ /* 0x000fe40000011600 */
[----:B------:R-:W-:Y:S02]  /*6ed0*/  F2FP.BF16.PACK_AB R42, R43, R42 ;  /* 0x0000002a2b2a723e */ /* 0x000fe400000010ff */
[----:B------:R-:W-:Y:S02]  /*6ee0*/  LOP3.LUT R0, R4, R0, RZ, 0x3c, !PT ;  /* 0x0000000004007212 */ /* 0x000fe400078e3cff */
[----:B------:R-:W-:-:S02]  /*6ef0*/  F2FP.BF16.PACK_AB R44, R45, R44 ;  /* 0x0000002c2d2c723e */ /* 0x000fc400000010ff */
[----:B------:R-:W-:Y:S01]  /*6f00*/  F2FP.BF16.PACK_AB R46, R47, R46 ;  /* 0x0000002e2f2e723e */ /* 0x000fe200000010ff */
[----:B------:R-:W-:Y:S01]  /*6f10*/  IMAD.U32 R0, R2, 0x2, R0 ;  /* 0x0000000202007824 */ /* 0x000fe200078e0000 */
[----:B------:R-:W-:Y:S02]  /*6f20*/  F2FP.BF16.PACK_AB R52, R53, R52 ;  /* 0x000000343534723e */ /* 0x000fe400000010ff */
[----:B------:R-:W-:Y:S01]  /*6f30*/  F2FP.BF16.PACK_AB R54, R55, R54 ;  /* 0x000000363736723e */ /* 0x000fe200000010ff */
[----:B------:R-:W-:Y:S01]  /*6f40*/  IMAD.SHL.U32 R0, R0, 0x2, RZ ;  /* 0x0000000200007824 */ /* 0x000fe200078e00ff */
[----:B------:R-:W-:Y:S01]  /*6f50*/  BAR.SYNC.DEFER_BLOCKING 0x1, 0x100 ;  /* 0x0044000000007b1d */ /* 0x000fe20000010000 */
[----:B------:R-:W-:Y:S02]  /*6f60*/  F2FP.BF16.PACK_AB R64, R65, R64 ;  /* 0x000000404140723e */ /* 0x000fe400000010ff */
[----:B------:R-:W-:Y:S02]  /*6f70*/  F2FP.BF16.PACK_AB R66, R67, R66 ;  /* 0x000000424342723e */ /* 0x000fe400000010ff */
[----:B------:R-:W-:-:S02]  /*6f80*/  IADD3 R2, R0, 0x40, RZ ;  /* 0x0000004000027810 */ /* 0x000fc40007ffe0ff */
[----:B------:R-:W-:Y:S02]  /*6f90*/  @P0 IADD3 R2, R0, -0x40, RZ ;  /* 0xffffffc000020810 */ /* 0x000fe40007ffe0ff */
        /* <DEDUP_REMOVED lines=123> */
.L_x_809:
        /* <DEDUP_REMOVED lines=61> */
.L_x_811:
[----:B--234-:R-:W-:Y:S05]  /*7b20*/  BSYNC B0 ;  /* 0x0000000000007941 */ /* 0x01cfea0003800000 */
.L_x_810:
        /* <DEDUP_REMOVED lines=17> */
.L_x_813:
[----:B------:R-:W-:Y:S05]  /*7c40*/  BSYNC B0 ;  /* 0x0000000000007941 */ /* 0x000fea0003800000 */
.L_x_812:
        /* <DEDUP_REMOVED lines=17> */
.L_x_815:
[----:B------:R-:W-:Y:S05]  /*7d60*/  BSYNC B0 ;  /* 0x0000000000007941 */ /* 0x000fea0003800000 */
.L_x_814:
        /* <DEDUP_REMOVED lines=16> */
.L_x_817:
[----:B------:R-:W-:Y:S05]  /*7e70*/  BSYNC B0 ;  /* 0x0000000000007941 */ /* 0x000fea0003800000 */
.L_x_816:
        /* <DEDUP_REMOVED lines=16> */
.L_x_819:
[----:B------:R-:W-:Y:S05]  /*7f80*/  BSYNC B0 ;  /* 0x0000000000007941 */ /* 0x000fea0003800000 */
.L_x_818:
        /* <DEDUP_REMOVED lines=16> */
.L_x_821:
[----:B------:R-:W-:Y:S05]  /*8090*/  BSYNC B0 ;  /* 0x0000000000007941 */ /* 0x000fea0003800000 */
.L_x_820:
        /* <DEDUP_REMOVED lines=16> */
.L_x_823:
[----:B------:R-:W-:Y:S05]  /*81a0*/  BSYNC B0 ;  /* 0x0000000000007941 */ /* 0x000fea0003800000 */
.L_x_822:
        /* <DEDUP_REMOVED lines=16> */
.L_x_825:
[----:B------:R-:W-:Y:S05]  /*82b0*/  BSYNC B0 ;  /* 0x0000000000007941 */ /* 0x000fea0003800000 */
.L_x_824:
        /* <DEDUP_REMOVED lines=19> */
.L_x_827:
[----:B------:R-:W-:Y:S05]  /*83f0*/  BSYNC B0 ;  /* 0x0000000000007941 */ /* 0x000fea0003800000 */
.L_x_826:
        /* <DEDUP_REMOVED lines=15> */
.L_x_829:
[----:B------:R-:W-:Y:S05]  /*84f0*/  BSYNC B0 ;  /* 0x0000000000007941 */ /* 0x000fea0003800000 */
.L_x_828:
        /* <DEDUP_REMOVED lines=15> */
.L_x_831:
[----:B------:R-:W-:Y:S05]  /*85f0*/  BSYNC B0 ;  /* 0x0000000000007941 */ /* 0x000fea0003800000 */
.L_x_830:
        /* <DEDUP_REMOVED lines=14> */
.L_x_833:
[----:B------:R-:W-:Y:S05]  /*86e0*/  BSYNC B0 ;  /* 0x0000000000007941 */ /* 0x000fea0003800000 */
.L_x_832:
        /* <DEDUP_REMOVED lines=14> */
.L_x_835:
[----:B------:R-:W-:Y:S05]  /*87d0*/  BSYNC B0 ;  /* 0x0000000000007941 */ /* 0x000fea0003800000 */
.L_x_834:
        /* <DEDUP_REMOVED lines=14> */
.L_x_837:
[----:B------:R-:W-:Y:S05]  /*88c0*/  BSYNC B0 ;  /* 0x0000000000007941 */ /* 0x000fea0003800000 */
.L_x_836:
        /* <DEDUP_REMOVED lines=14> */
.L_x_839:
[----:B------:R-:W-:Y:S05]  /*89b0*/  BSYNC B0 ;  /* 0x0000000000007941 */ /* 0x000fea0003800000 */
.L_x_838:
        /* <DEDUP_REMOVED lines=14> */
.L_x_808:
        /* <DEDUP_REMOVED lines=19> */
.L_x_840:
        /* <DEDUP_REMOVED lines=38> */
.L_x_842:
[----:B------:R-:W-:Y:S05]  /*8e30*/  BSYNC B0 ;  /* 0x0000000000007941 */ /* 0x000fea0003800000 */
.L_x_841:
        /* <DEDUP_REMOVED lines=17> */
.L_x_844:
[----:B------:R-:W-:Y:S05]  /*8f50*/  BSYNC B0 ;  /* 0x0000000000007941 */ /* 0x000fea0003800000 */
.L_x_843:
        /* <DEDUP_REMOVED lines=17> */
.L_x_846:
[----:B------:R-:W-:Y:S05]  /*9070*/  BSYNC B0 ;  /* 0x0000000000007941 */ /* 0x000fea0003800000 */
.L_x_845:
        /* <DEDUP_REMOVED lines=16> */
.L_x_848:
[----:B------:R-:W-:Y:S05]  /*9180*/  BSYNC B0 ;  /* 0x0000000000007941 */ /* 0x000fea0003800000 */
.L_x_847:
        /* <DEDUP_REMOVED lines=16> */
.L_x_850:
[----:B------:R-:W-:Y:S05]  /*9290*/  BSYNC B0 ;  /* 0x0000000000007941 */ /* 0x000fea0003800000 */
.L_x_849:
        /* <DEDUP_REMOVED lines=16> */
.L_x_852:
[----:B------:R-:W-:Y:S05]  /*93a0*/  BSYNC B0 ;  /* 0x0000000000007941 */ /* 0x000fea0003800000 */
.L_x_851:
        /* <DEDUP_REMOVED lines=16> */
.L_x_854:
[----:B------:R-:W-:Y:S05]  /*94b0*/  BSYNC B0 ;  /* 0x0000000000007941 */ /* 0x000fea0003800000 */
.L_x_853:
        /* <DEDUP_REMOVED lines=16> */
.L_x_856:
[----:B------:R-:W-:Y:S05]  /*95c0*/  BSYNC B0 ;  /* 0x0000000000007941 */ /* 0x000fea0003800000 */
.L_x_855:
        /* <DEDUP_REMOVED lines=19> */
.L_x_858:
[----:B------:R-:W-:Y:S05]  /*9700*/  BSYNC B0 ;  /* 0x0000000000007941 */ /* 0x000fea0003800000 */
.L_x_857:
        /* <DEDUP_REMOVED lines=15> */
.L_x_860:
[----:B------:R-:W-:Y:S05]  /*9800*/  BSYNC B0 ;  /* 0x0000000000007941 */ /* 0x000fea0003800000 */
.L_x_859:
        /* <DEDUP_REMOVED lines=15> */
.L_x_862:
[----:B------:R-:W-:Y:S05]  /*9900*/  BSYNC B0 ;  /* 0x0000000000007941 */ /* 0x000fea0003800000 */
.L_x_861:
        /* <DEDUP_REMOVED lines=14> */
.L_x_864:
[----:B------:R-:W-:Y:S05]  /*99f0*/  BSYNC B0 ;  /* 0x0000000000007941 */ /* 0x000fea0003800000 */
.L_x_863:
        /* <DEDUP_REMOVED lines=14> */
.L_x_866:
[----:B------:R-:W-:Y:S05]  /*9ae0*/  BSYNC B0 ;  /* 0x0000000000007941 */ /* 0x000fea0003800000 */
.L_x_865:
        /* <DEDUP_REMOVED lines=14> */
.L_x_868:
[----:B------:R-:W-:Y:S05]  /*9bd0*/  BSYNC B0 ;  /* 0x0000000000007941 */ /* 0x000fea0003800000 */
.L_x_867:
        /* <DEDUP_REMOVED lines=14> */
.L_x_870:
[----:B------:R-:W-:Y:S05]  /*9cc0*/  BSYNC B0 ;  /* 0x0000000000007941 */ /* 0x000fea0003800000 */
.L_x_869:
        /* <DEDUP_REMOVED lines=14> */
.L_x_871:
        /* <DEDUP_REMOVED lines=13> */
.L_x_1167:


//--------------------- .text._ZN7cutlass13device_kernelIN5flash19enable_sm80_to_sm89INS1_16FlashAttnBwdSm80INS1_25CollectiveMainloopBwdSm80ILi1ELi1EN4cute5tupleIJNS5_1CILi64EEES8_NS7_ILi256EEEEEENS_10bfloat16_tEfNS_4arch4Sm80ELb0ELb1ELb1ELb1ELb0ELb0ELb0ELb0ELi2ELi4ELi2ELi2ELb0EEENS1_24CollectiveEpilogueBwdGQAISA_fSD_Li256ELb1ELb0EEENS1_19SingleTileSchedulerILb1ELb0ELb0ELi64EEEEEEEEEvNT_6ParamsE --------------------------
	.section	.text._ZN7cutlass13device_kernelIN5flash19enable_sm80_to_sm89INS1_16FlashAttnBwdSm80INS1_25CollectiveMainloopBwdSm80ILi1ELi1EN4cute5tupleIJNS5_1CILi64EEES8_NS7_ILi256EEEEEENS_10bfloat16_tEfNS_4arch4Sm80ELb0ELb1ELb1ELb1ELb0ELb0ELb0ELb0ELi2ELi4ELi2ELi2ELb0EEENS1_24CollectiveEpilogueBwdGQAISA_fSD_Li256ELb1ELb0EEENS1_19SingleTileSchedulerILb1ELb0ELb0ELi64EEEEEEEEEvNT_6ParamsE,"ax",@progbits
	.sectioninfo	@"SHI_REGISTERS=255"
	.align	128
.text._ZN7cutlass13device_kernelIN5flash19enable_sm80_to_sm89INS1_16FlashAttnBwdSm80INS1_25CollectiveMainloopBwdSm80ILi1ELi1EN4cute5tupleIJNS5_1CILi64EEES8_NS7_ILi256EEEEEENS_10bfloat16_tEfNS_4arch4Sm80ELb0ELb1ELb1ELb1ELb0ELb0ELb0ELb0ELi2ELi4ELi2ELi2ELb0EEENS1_24CollectiveEpilogueBwdGQAISA_fSD_Li256ELb1ELb0EEENS1_19SingleTileSchedulerILb1ELb0ELb0ELi64EEEEEEEEEvNT_6ParamsE:
        .type           _ZN7cutlass13device_kernelIN5flash19enable_sm80_to_sm89INS1_16FlashAttnBwdSm80INS1_25CollectiveMainloopBwdSm80ILi1ELi1EN4cute5tupleIJNS5_1CILi64EEES8_NS7_ILi256EEEEEENS_10bfloat16_tEfNS_4arch4Sm80ELb0ELb1ELb1ELb1ELb0ELb0ELb0ELb0ELi2ELi4ELi2ELi2ELb0EEENS1_24CollectiveEpilogueBwdGQAISA_fSD_Li256ELb1ELb0EEENS1_19SingleTileSchedulerILb1ELb0ELb0ELi64EEEEEEEEEvNT_6ParamsE,@function
        .size           _ZN7cutlass13device_kernelIN5flash19enable_sm80_to_sm89INS1_16FlashAttnBwdSm80INS1_25CollectiveMainloopBwdSm80ILi1ELi1EN4cute5tupleIJNS5_1CILi64EEES8_NS7_ILi256EEEEEENS_10bfloat16_tEfNS_4arch4Sm80ELb0ELb1ELb1ELb1ELb0ELb0ELb0ELb0ELi2ELi4ELi2ELi2ELb0EEENS1_24CollectiveEpilogueBwdGQAISA_fSD_Li256ELb1ELb0EEENS1_19SingleTileSchedulerILb1ELb0ELb0ELi64EEEEEEEEEvNT_6ParamsE,(.L_x_1168 - _ZN7cutlass13device_kernelIN5flash19enable_sm80_to_sm89INS1_16FlashAttnBwdSm80INS1_25CollectiveMainloopBwdSm80ILi1ELi1EN4cute5tupleIJNS5_1CILi64EEES8_NS7_ILi256EEEEEENS_10bfloat16_tEfNS_4arch4Sm80ELb0ELb1ELb1ELb1ELb0ELb0ELb0ELb0ELi2ELi4ELi2ELi2ELb0EEENS1_24CollectiveEpilogueBwdGQAISA_fSD_Li256ELb1ELb0EEENS1_19SingleTileSchedulerILb1ELb0ELb0ELi64EEEEEEEEEvNT_6ParamsE)
        .other          _ZN7cutlass13device_kernelIN5flash19enable_sm80_to_sm89INS1_16FlashAttnBwdSm80INS1_25CollectiveMainloopBwdSm80ILi1ELi1EN4cute5tupleIJNS5_1CILi64EEES8_NS7_ILi256EEEEEENS_10bfloat16_tEfNS_4arch4Sm80ELb0ELb1ELb1ELb1ELb0ELb0ELb0ELb0ELi2ELi4ELi2ELi2ELb0EEENS1_24CollectiveEpilogueBwdGQAISA_fSD_Li256ELb1ELb0EEENS1_19SingleTileSchedulerILb1ELb0ELb0ELi64EEEEEEEEEvNT_6ParamsE,@"STO_CUDA_ENTRY STV_DEFAULT"
_ZN7cutlass13device_kernelIN5flash19enable_sm80_to_sm89INS1_16FlashAttnBwdSm80INS1_25CollectiveMainloopBwdSm80ILi1ELi1EN4cute5tupleIJNS5_1CILi64EEES8_NS7_ILi256EEEEEENS_10bfloat16_tEfNS_4arch4Sm80ELb0ELb1ELb1ELb1ELb0ELb0ELb0ELb0ELi2ELi4ELi2ELi2ELb0EEENS1_24CollectiveEpilogueBwdGQAISA_fSD_Li256ELb1ELb0EEENS1_19SingleTileSchedulerILb1ELb0ELb0ELi64EEEEEEEEEvNT_6ParamsE:
        /* <DEDUP_REMOVED lines=18> */
.L_x_873:
        /* <DEDUP_REMOVED lines=8> */
.L_x_875:
[----:B------:R-:W-:Y:S02]  /*01a0*/  MOV R0, c[0x0][0x3ac] ;  /* 0x0000eb0000007a02 */ /* 0x000fe40000000f00 */
.L_x_874:
[----:B------:R-:W-:-:S06]  /*01b0*/  USHF.L.U32 UR9, UR6, 0x6, URZ ;  /* 0x0000000606097899 */ /* 0x000fcc000800063f */
[----:B-----5:R-:W-:-:S04]  /*01c0*/  ISETP.LE.AND P0, PT, R0, UR9, PT ;  /* 0x0000000900007c0c */ /* 0x020fc8000bf03270 */
[----:B------:R-:W-:-:S05]  /*01d0*/  SEL R0, R5, 0xffffffff, !P0 ;  /* 0xffffffff05007807 */ /* 0x000fca0004000000 */
[----:B------:R2:W-:Y:S01]  /*01e0*/  STL [R1+0x3c], R0 ;  /* 0x00003c0001007387 */ /* 0x0005e20000100800 */
[----:B------:R-:W-:Y:S05]  /*01f0*/  BRA `(.L_x_876) ;  /* 0x0000012000007947 */ /* 0x000fea0003800000 */
.L_x_872:
[----:B--2-4-:R-:W-:-:S04]  /*0200*/  ISETP.NE.U32.AND P0, PT, RZ, c[0x0][0x3c8], PT ;  /* 0x0000f200ff007a0c */ /* 0x014fc80003f05070 */
[----:B------:R-:W-:-:S13]  /*0210*/  ISETP.NE.AND.EX P0, PT, RZ, c[0x0][0x3cc], PT, P0 ;  /* 0x0000f300ff007a0c */ /* 0x000fda0003f05300 */
[----:B------:R-:W-:Y:S05]  /*0220*/  @!P0 BRA `(.L_x_877) ;  /* 0x0000002000008947 */ /* 0x000fea0003800000 */
[----:B------:R1:W5:Y:S01]  /*0230*/  LDG.E R0, [R2.64] ;  /* 0x0000000c02007981 */ /* 0x000362000c1e1900 */
[----:B------:R-:W-:Y:S05]  /*0240*/  BRA `(.L_x_878) ;  /* 0x0000009000007947 */ /* 0x000fea0003800000 */
.L_x_877:
        /* <DEDUP_REMOVED lines=8> */
.L_x_879:
[----:B------:R-:W-:Y:S02]  /*02d0*/  MOV R0, c[0x0][0x3ac] ;  /* 0x0000eb0000007a02 */ /* 0x000fe40000000f00 */
.L_x_878:
[----:B------:R-:W-:-:S06]  /*02e0*/  USHF.L.U32 UR9, UR6, 0x6, URZ ;  /* 0x0000000606097899 */ /* 0x000fcc000800063f */
[----:B-----5:R-:W-:-:S04]  /*02f0*/  ISETP.LE.AND P0, PT, R0, UR9, PT ;  /* 0x0000000900007c0c */ /* 0x020fc8000bf03270 */
[----:B------:R-:W-:-:S05]  /*0300*/  SEL R0, R5, 0xffffffff, !P0 ;  /* 0xffffffff05007807 */ /* 0x000fca0004000000 */
[----:B------:R2:W-:Y:S04]  /*0310*/  STL [R1+0x3c], R0 ;  /* 0x00003c0001007387 */ /* 0x0005e80000100800 */
.L_x_876:
        /* <DEDUP_REMOVED lines=19> */
[----:B------:R-:W-:Y:S01]  /*0450*/  CS2R R14, SRZ ;  /* 0x00000000000e7805 */ /* 0x000fe2000001ff00 */
[----:B------:R-:W-:Y:S02]  /*0460*/  IMAD.MOV.U32 R84, RZ, RZ, RZ ;  /* 0x000000ffff547224 */ /* 0x000fe400078e00ff */
        /* <DEDUP_REMOVED lines=16> */
.L_x_880:
[----:B--2---:R-:W-:-:S04]  /*0570*/  ISETP.NE.U32.AND P0, PT, RZ, c[0x0][0x2e0], PT ;  /* 0x0000b800ff007a0c */ /* 0x004fc80003f05070 */
[----:B------:R-:W-:-:S13]  /*0580*/  ISETP.NE.AND.EX P0, PT, RZ, c[0x0][0x2e4], PT, P0 ;  /* 0x0000b900ff007a0c */ /* 0x000fda0003f05300 */
[----:B------:R-:W-:Y:S05]  /*0590*/  @!P0 BRA `(.L_x_881) ;  /* 0x0000004000008947 */ /* 0x000fea0003800000 */
[----:B------:R-:W-:-:S05]  /*05a0*/  IMAD.WIDE R2, R149, R9, c[0x0][0x2e0] ;  /* 0x0000b80095027625 */ /* 0x000fca00078e0209 */
[----:B------:R-:W2:Y:S02]  /*05b0*/  LDG.E R0, [R2.64] ;  /* 0x0000000c02007981 */ /* 0x000ea4000c1e1900 */
[----:B--2---:R1:W2:Y:S02]  /*05c0*/  R2UR UR14, R0 ;  /* 0x00000000000e73c2 */ /* 0x0042a400000e0000 */
[----:B-12---:R-:W-:Y:S05]  /*05d0*/  BRA `(.L_x_882) ;  /* 0x0000006000007947 */ /* 0x006fea0003800000 */
.L_x_881:
[----:B------:R-:W-:Y:S05]  /*05e0*/  @!P2 BRA `(.L_x_882) ;  /* 0x000000500000a947 */ /* 0x000fea0003800000 */
[----:B------:R1:W2:Y:S04]  /*05f0*/  LDG.E R0, [R2.64] ;  /* 0x0000000c02007981 */ /* 0x0002a8000c1e1900 */
[----:B-1----:R-:W3:Y:S01]  /*0600*/  LDG.E R2, [R2.64+0x4] ;  /* 0x0000040c02027981 */ /* 0x002ee2000c1e1900 */
[----:B--2---:R-:W1:Y:S08]  /*0610*/  R2UR UR14, R0 ;  /* 0x00000000000e73c2 */ /* 0x004e7000000e0000 */
[----:B---3--:R-:W1:Y:S02]  /*0620*/  R2UR UR4, R2 ;  /* 0x00000000020473c2 */ /* 0x008e6400000e0000 */
[----:B-1----:R-:W-:-:S06]  /*0630*/  UIADD3 UR14, -UR14, UR4, URZ ;  /* 0x000000040e0e7290 */ /* 0x002fcc000fffe13f */
.L_x_882:
        /* <DEDUP_REMOVED lines=15> */
.L_x_883:
        /* <DEDUP_REMOVED lines=81> */
[----:B------:R-:W-:Y:S01]  /*0c40*/  IMAD.SHL.U32 R20, R150, 0x4, RZ ;  /* 0x0000000496147824 */ /* 0x000fe200078e00ff */
[----:B------:R-:W-:Y:S01]  /*0c50*/  ISETP.NE.AND P0, PT, R0, 0x1, PT ;  /* 0x000000010000780c */ /* 0x000fe20003f05270 */
[----:B------:R-:W-:Y:S01]  /*0c60*/  IMAD.MOV.U32 R0, RZ, RZ, R148 ;  /* 0x000000ffff007224 */ /* 0x000fe200078e0094 */
[-C--:B------:R-:W-:Y:S01]  /*0c70*/  LEA.HI R10, R35, R150.reuse, RZ, 0x3 ;  /* 0x00000096230a7211 */ /* 0x080fe200078f18ff */
[----:B------:R-:W-:Y:S01]  /*0c80*/  USHF.R.S32.HI UR10, URZ, 0x1f, UR11 ;  /* 0x0000001f3f0a7899 */ /* 0x000fe2000801140b */
[C---:B------:R-:W-:Y:S01]  /*0c90*/  SEL R11, R149.reuse, RZ, !P2 ;  /* 0x000000ff950b7207 */ /* 0x040fe20005000000 */
[----:B------:R-:W-:Y:S01]  /*0ca0*/  ULDC.64 UR4, c[0x0][0x178] ;  /* 0x00005e0000047ab9 */ /* 0x000fe20000000a00 */
        /* <DEDUP_REMOVED lines=8> */
[----:B------:R-:W-:Y:S01]  /*0d30*/  SEL R21, R149, RZ, !P1 ;  /* 0x000000ff95157207 */ /* 0x000fe20004800000 */
[----:B------:R-:W-:Y:S01]  /*0d40*/  UIMAD UR5, UR11, UR5, UR15 ;  /* 0x000000050b0572a4 */ /* 0x000fe2000f8e020f */
[----:B------:R-:W-:Y:S01]  /*0d50*/  LEA.HI R33, R35, R150, RZ, 0x2 ;  /* 0x0000009623217211 */ /* 0x000fe200078f10ff */
[----:B------:R-:W-:Y:S01]  /*0d60*/  IMAD.SHL.U32 R2, R32, 0x8, RZ ;  /* 0x0000000820027824 */ /* 0x000fe200078e00ff */
[----:B------:R-:W-:Y:S01]  /*0d70*/  @P0 SHF.R.U32.HI R0, RZ, c[0x0][0x250], R3 ;  /* 0x00009400ff000a19 */ /* 0x000fe20000011603 */
[----:B------:R-:W-:Y:S01]  /*0d80*/  UIADD3 UR5, UR19, UR5, URZ ;  /* 0x0000000513057290 */ /* 0x000fe2000fffe03f */
[----:B------:R-:W-:Y:S01]  /*0d90*/  IADD3 R10, P0, R248, R14, RZ ;  /* 0x0000000ef80a7210 */ /* 0x000fe20007f1e0ff */
[----:B------:R-:W-:Y:S01]  /*0da0*/  USHF.L.U32 UR17, UR11, 0x6, URZ ;  /* 0x000000060b117899 */ /* 0x000fe2000800063f */
[----:B------:R-:W-:Y:S01]  /*0db0*/  SHF.R.S32.HI R4, RZ, 0x1f, R0 ;  /* 0x0000001fff047819 */ /* 0x000fe20000011400 */
[----:B------:R-:W-:Y:S01]  /*0dc0*/  IMAD.MOV.U32 R246, RZ, RZ, 0x20 ;  /* 0x00000020fff67424 */ /* 0x000fe200078e00ff */
[----:B------:R-:W-:Y:S01]  /*0dd0*/  SHF.R.S32.HI R3, RZ, 0x1f, R2 ;  /* 0x0000001fff037819 */ /* 0x000fe20000011402 */
[----:B------:R-:W-:Y:S01]  /*0de0*/  USHF.R.S32.HI UR15, URZ, 0x1f, UR17 ;  /* 0x0000001f3f0f7899 */ /* 0x000fe20008011411 */
[----:B------:R-:W-:Y:S01]  /*0df0*/  IADD3 R29, R2, 0x40, RZ ;  /* 0x00000040021d7810 */ /* 0x000fe20007ffe0ff */
[----:B------:R-:W-:Y:S01]  /*0e00*/  IMAD R5, R4, c[0x0][0x1e0], RZ ;  /* 0x0000780004057a24 */ /* 0x000fe200078e02ff */
[----:B------:R-:W-:Y:S01]  /*0e10*/  ISETP.GE.AND P5, PT, R2, c[0x0][0x1cc], PT ;  /* 0x0000730002007a0c */ /* 0x000fe20003fa6270 */
[----:B------:R-:W-:Y:S01]  /*0e20*/  IMAD R4, R4, c[0x0][0x1b0], RZ ;  /* 0x00006c0004047a24 */ /* 0x000fe200078e02ff */
[----:B------:R-:W-:Y:S01]  /*0e30*/  ISETP.GE.AND P4, PT, R29, c[0x0][0x1cc], PT ;  /* 0x000073001d007a0c */ /* 0x000fe20003f86270 */
[----:B------:R-:W-:Y:S01]  /*0e40*/  IMAD R8, R0, c[0x0][0x1e4], R5 ;  /* 0x0000790000087a24 */ /* 0x000fe200078e0205 */
[----:B------:R-:W-:Y:S01]  /*0e50*/  IADD3 R28, R2, 0x80, RZ ;  /* 0x00000080021c7810 */ /* 0x000fe20007ffe0ff */
[----:B------:R-:W-:Y:S01]  /*0e60*/  IMAD R9, R0, c[0x0][0x1b4], R4 ;  /* 0x00006d0000097a24 */ /* 0x000fe200078e0204 */
[----:B------:R-:W-:Y:S01]  /*0e70*/  IADD3 R27, R2, 0xc0, RZ ;  /* 0x000000c0021b7810 */ /* 0x000fe20007ffe0ff */
[--C-:B------:R-:W-:Y:S01]  /*0e80*/  IMAD.WIDE.U32 R6, R0, c[0x0][0x1e0], R2.reuse ;  /* 0x0000780000067a25 */ /* 0x100fe200078e0002 */
[----:B------:R-:W-:Y:S01]  /*0e90*/  ISETP.GE.AND P3, PT, R28, c[0x0][0x1cc], PT ;  /* 0x000073001c007a0c */ /* 0x000fe20003f66270 */
[----:B------:R-:W-:Y:S01]  /*0ea0*/  CS2R R146, SRZ ;  /* 0x0000000000927805 */ /* 0x000fe2000001ff00 */
[----:B------:R-:W-:Y:S01]  /*0eb0*/  CS2R R144, SRZ ;  /* 0x0000000000907805 */ /* 0x000fe2000001ff00 */
[----:B------:R-:W-:Y:S01]  /*0ec0*/  IMAD.WIDE.U32 R4, R0, c[0x0][0x1b0], R2 ;  /* 0x00006c0000047a25 */ /* 0x000fe200078e0002 */
[C---:B------:R-:W-:Y:S01]  /*0ed0*/  SEL R0, R19.reuse, RZ, !P2 ;  /* 0x000000ff13007207 */ /* 0x040fe20005000000 */
[----:B------:R-:W-:Y:S01]  /*0ee0*/  CS2R R142, SRZ ;  /* 0x00000000008e7805 */ /* 0x000fe2000001ff00 */
[----:B------:R-:W-:Y:S01]  /*0ef0*/  SEL R19, R19, RZ, !P1 ;  /* 0x000000ff13137207 */ /* 0x000fe20004800000 */
[----:B------:R-:W-:Y:S01]  /*0f00*/  IMAD.IADD R7, R7, 0x1, R8 ;  /* 0x0000000107077824 */ /* 0x000fe200078e0208 */
[----:B------:R-:W-:Y:S01]  /*0f10*/  ISETP.GE.AND P1, PT, R27, c[0x0][0x19c], PT ;  /* 0x000067001b007a0c */ /* 0x000fe20003f26270 */
        /* <DEDUP_REMOVED lines=15> */
[----:B------:R-:W-:Y:S01]  /*1010*/  CS2R R124, SRZ ;  /* 0x00000000007c7805 */ /* 0x000fe2000001ff00 */
[----:B------:R-:W-:Y:S01]  /*1020*/  CS2R R122, SRZ ;  /* 0x00000000007a7805 */ /* 0x000fe2000001ff00 */
[----:B------:R-:W-:Y:S01]  /*1030*/  CS2R R120, SRZ ;  /* 0x0000000000787805 */ /* 0x000fe2000001ff00 */
[----:B------:R-:W-:Y:S01]  /*1040*/  IMAD.X R11, R18, 0x1, R15, P0 ;  /* 0x00000001120b7824 */ /* 0x000fe200000e060f */
[C---:B------:R-:W-:Y:S01]  /*1050*/  IADD3 R16, P0, R248.reuse, R16, RZ ;  /* 0x00000010f8107210 */ /* 0x040fe20007f1e0ff */
[----:B------:R-:W-:Y:S01]  /*1060*/  IMAD.U32 R4, RZ, RZ, UR6 ;  /* 0x00000006ff047e24 */ /* 0x000fe2000f8e00ff */
[----:B------:R-:W-:Y:S01]  /*1070*/  CS2R R118, SRZ ;  /* 0x0000000000767805 */ /* 0x000fe2000001ff00 */
[----:B------:R-:W-:Y:S01]  /*1080*/  IMAD.IADD R7, R7, 0x1, R0 ;  /* 0x0000000107077824 */ /* 0x000fe200078e0200 */
[----:B------:R-:W-:Y:S01]  /*1090*/  CS2R R116, SRZ ;  /* 0x0000000000747805 */ /* 0x000fe2000001ff00 */
[----:B------:R-:W-:Y:S01]  /*10a0*/  IMAD.SHL.U32 R0, R248, 0x40, RZ ;  /* 0x00000040f8007824 */ /* 0x000fe200078e00ff */
[----:B------:R-:W-:Y:S01]  /*10b0*/  CS2R R114, SRZ ;  /* 0x0000000000727805 */ /* 0x000fe2000001ff00 */
        /* <DEDUP_REMOVED lines=23> */
[----:B------:R-:W-:Y:S01]  /*1230*/  CS2R R94, SRZ ;  /* 0x00000000005e7805 */ /* 0x000fe2000001ff00 */
[----:B------:R-:W-:Y:S01]  /*1240*/  IMAD.X R17, R18, 0x1, R17, P0 ;  /* 0x0000000112117824 */ /* 0x000fe200000e0611 */
[----:B------:R-:W-:Y:S01]  /*1250*/  LEA R6, P0, R8, c[0x0][0x190], 0x1 ;  /* 0x0000640008067a11 */ /* 0x000fe200078008ff */
[----:B------:R-:W-:Y:S01]  /*1260*/  IMAD.IADD R7, R9, 0x1, R13 ;  /* 0x0000000109077824 */ /* 0x000fe200078e020d */
[----:B------:R-:W-:Y:S01]  /*1270*/  LEA.HI.X R5, R10, c[0x0][0x1c4], R0, 0x1, P2 ;  /* 0x000071000a057a11 */ /* 0x000fe200010f0c00 */
[----:B------:R-:W-:Y:S01]  /*1280*/  IMAD.MOV.U32 R9, RZ, RZ, c[0x0][0x1d8] ;  /* 0x00007600ff097624 */ /* 0x000fe200078e00ff */
[----:B------:R-:W-:Y:S01]  /*1290*/  LEA.HI R10, R35, R150, RZ, 0x6 ;  /* 0x00000096230a7211 */ /* 0x000fe200078f30ff */
[----:B------:R-:W-:Y:S01]  /*12a0*/  IMAD.MOV.U32 R11, RZ, RZ, c[0x0][0x1dc] ;  /* 0x00007700ff0b7624 */ /* 0x000fe200078e00ff */
[----:B------:R-:W-:Y:S01]  /*12b0*/  LEA.HI.X R7, R8, c[0x0][0x194], R7, 0x1, P0 ;  /* 0x0000650008077a11 */ /* 0x000fe200000f0c07 */
[----:B------:R-:W-:Y:S01]  /*12c0*/  IMAD.MOV.U32 R14, RZ, RZ, c[0x0][0x1a8] ;  /* 0x00006a00ff0e7624 */ /* 0x000fe200078e00ff */
[----:B------:R-:W-:Y:S01]  /*12d0*/  LEA R8, P0, R9, R4, 0x6 ;  /* 0x0000000409087211 */ /* 0x000fe200078030ff */
[----:B------:R-:W-:Y:S01]  /*12e0*/  IMAD R15, R22, c[0x0][0x180], RZ ;  /* 0x00006000160f7a24 */ /* 0x000fe200078e02ff */
[----:B------:R-:W-:Y:S01]  /*12f0*/  SHF.R.S32.HI R30, RZ, 0x6, R10 ;  /* 0x00000006ff1e7819 */ /* 0x000fe2000001140a */
[----:B------:R-:W-:Y:S01]  /*1300*/  IMAD R10, R17, c[0x0][0x178], RZ ;  /* 0x00005e00110a7a24 */ /* 0x000fe200078e02ff */
[----:B------:R-:W-:Y:S01]  /*1310*/  IADD3 R0, -R248, UR16, RZ ;  /* 0x00000010f8007c10 */ /* 0x000fe2000fffe1ff */
[----:B------:R-:W-:Y:S01]  /*1320*/  IMAD R15, R148, c[0x0][0x184], R15 ;  /* 0x00006100940f7a24 */ /* 0x000fe200078e020f */
[----:B------:R-:W-:Y:S01]  /*1330*/  LEA.HI.X R9, R9, R5, R11, 0x6, P0 ;  /* 0x0000000509097211 */ /* 0x000fe200000f340b */
[----:B------:R-:W-:Y:S01]  /*1340*/  IMAD R11, R30, 0x200, R12 ;  /* 0x000002001e0b7824 */ /* 0x000fe200078e020c */
[----:B------:R-:W-:Y:S01]  /*1350*/  ISETP.LT.OR P0, PT, R0, 0x1, P5 ;  /* 0x000000010000780c */ /* 0x000fe20002f01670 */
[----:B------:R-:W-:Y:S01]  /*1360*/  IMAD R10, R16, c[0x0][0x17c], R10 ;  /* 0x00005f00100a7a24 */ /* 0x000fe200078e020a */
[----:B------:R-:W-:Y:S01]  /*1370*/  ISETP.LT.OR P6, PT, R0, 0x1, P4 ;  /* 0x000000010000780c */ /* 0x000fe200027c1670 */
[----:B------:R-:W-:Y:S01]  /*1380*/  IMAD.WIDE.U32 R12, R16, c[0x0][0x178], R2 ;  /* 0x00005e00100c7a25 */ /* 0x000fe200078e0002 */
[C---:B------:R-:W-:Y:S01]  /*1390*/  ISETP.LT.OR P5, PT, R0.reuse, 0x21, P5 ;  /* 0x000000210000780c */ /* 0x040fe20002fa1670 */
[----:B------:R-:W-:Y:S01]  /*13a0*/  CS2R R92, SRZ ;  /* 0x00000000005c7805 */ /* 0x000fe2000001ff00 */
[----:B------:R-:W-:Y:S01]  /*13b0*/  ISETP.LT.OR P4, PT, R0, 0x21, P4 ;  /* 0x000000210000780c */ /* 0x000fe20002781670 */
[----:B------:R-:W-:Y:S01]  /*13c0*/  IMAD.SHL.U32 R240, R11, 0x2, RZ ;  /* 0x000000020bf07824 */ /* 0x000fe200078e00ff */
[----:B------:R-:W-:Y:S01]  /*13d0*/  SHF.R.S32.HI R18, RZ, 0x1f, R84 ;  /* 0x0000001fff127819 */ /* 0x000fe20000011454 */
[----:B------:R-:W-:Y:S01]  /*13e0*/  IMAD.IADD R13, R13, 0x1, R10 ;  /* 0x000000010d0d7824 */ /* 0x000fe200078e020a */
[----:B------:R-:W-:Y:S01]  /*13f0*/  LEA R10, P2, R14, R6, 0x6 ;  /* 0x000000060e0a7211 */ /* 0x000fe200078430ff */
[----:B------:R-:W-:Y:S01]  /*1400*/  IMAD.MOV.U32 R11, RZ, RZ, c[0x0][0x1ac] ;  /* 0x00006b00ff0b7624 */ /* 0x000fe200078e00ff */
[----:B------:R-:W-:Y:S01]  /*1410*/  CS2R R90, SRZ ;  /* 0x00000000005a7805 */ /* 0x000fe2000001ff00 */
[----:B------:R-:W-:Y:S01]  /*1420*/  @!PT LDS RZ, [RZ] ;  /* 0x00000000fffff984 */ /* 0x000fe20000000800 */
[----:B------:R-:W-:Y:S01]  /*1430*/  @!PT LDS RZ, [RZ] ;  /* 0x00000000fffff984 */ /* 0x000fe20000000800 */
[----:B------:R-:W-:Y:S01]  /*1440*/  @!PT LDS RZ, [RZ] ;  /* 0x00000000fffff984 */ /* 0x000fe20000000800 */
[----:B------:R1:W-:Y:S01]  /*1450*/  LDGSTS.E.BYPASS.LTC128B.128 [R240+0x8080], [R4.64], !P0 ;  /* 0x0808000004f07fae */ /* 0x0003e2000c101d4c */
[----:B------:R-:W-:Y:S01]  /*1460*/  ISETP.LT.OR P0, PT, R0, 0x1, P3 ;  /* 0x000000010000780c */ /* 0x000fe20001f01670 */
[----:B------:R-:W-:Y:S01]  /*1470*/  IMAD.WIDE.U32 R12, R148, c[0x0][0x180], R12 ;  /* 0x00006000940c7a25 */ /* 0x000fe200078e000c */
[----:B------:R-:W-:Y:S01]  /*1480*/  LEA.HI.X R11, R14, R7, R11, 0x6, P2 ;  /* 0x000000070e0b7211 */ /* 0x000fe200010f340b */
[----:B------:R1:W-:Y:S01]  /*1490*/  LDGSTS.E.BYPASS.LTC128B.128 [R240+0xa080], [R4.64+0x80], !P6 ;  /* 0x0a08008004f07fae */ /* 0x0003e2000f101d4c */
[----:B------:R-:W-:Y:S01]  /*14a0*/  ISETP.GE.AND P2, PT, R27, c[0x0][0x1cc], PT ;  /* 0x000073001b007a0c */ /* 0x000fe20003f46270 */
[----:B------:R-:W-:Y:S01]  /*14b0*/  IMAD.IADD R13, R13, 0x1, R15 ;  /* 0x000000010d0d7824 */ /* 0x000fe200078e020f */
[C---:B------:R-:W-:Y:S01]  /*14c0*/  ISETP.LT.OR P3, PT, R0.reuse, 0x21, P3 ;  /* 0x000000210000780c */ /* 0x040fe20001f61670 */
[----:B------:R-:W-:Y:S01]  /*14d0*/  IMAD R17, R17, c[0x0][0x208], RZ ;  /* 0x0000820011117a24 */ /* 0x000fe200078e02ff */
[C---:B------:R-:W-:Y:S01]  /*14e0*/  ISETP.LT.OR P6, PT, R0.reuse, 0x1, P2 ;  /* 0x000000010000780c */ /* 0x040fe200017c1670 */
[----:B------:R-:W-:Y:S01]  /*14f0*/  IMAD.WIDE.U32 R24, R21, c[0x0][0x188], R12 ;  /* 0x0000620015187a25 */ /* 0x000fe200078e000c */
[----:B------:R-:W-:Y:S01]  /*1500*/  ISETP.LT.OR P2, PT, R0, 0x21, P2 ;  /* 0x000000210000780c */ /* 0x000fe20001741670 */
[----:B------:R-:W-:Y:S01]  /*1510*/  CS2R R88, SRZ ;  /* 0x0000000000587805 */ /* 0x000fe2000001ff00 */
[----:B------:R-:W-:Y:S01]  /*1520*/  CS2R R86, SRZ ;  /* 0x0000000000567805 */ /* 0x000fe2000001ff00 */
[----:B------:R1:W-:Y:S01]  /*1530*/  LDGSTS.E.BYPASS.LTC128B.128 [R240+0xc080], [R4.64+0x100], !P0 ;  /* 0x0c08010004f07fae */ /* 0x0003e2000c101d4c */
[C---:B------:R-:W-:Y:S01]  /*1540*/  IADD3 R14, P0, R20.reuse, R84, RZ ;  /* 0x00000054140e7210 */ /* 0x040fe20007f1e0ff */
[----:B------:R-:W-:Y:S01]  /*1550*/  CS2R R82, SRZ ;  /* 0x0000000000527805 */ /* 0x000fe2000001ff00 */
[----:B------:R-:W-:Y:S01]  /*1560*/  CS2R R80, SRZ ;  /* 0x0000000000507805 */ /* 0x000fe2000001ff00 */
[----:B------:R2:W-:Y:S01]  /*1570*/  STL.64 [R1+0x8], R24 ;  /* 0x0000081801007387 */ /* 0x0005e20000100a00 */
[----:B------:R-:W-:Y:S01]  /*1580*/  LEA.HI.X.SX32 R15, R20, R18, 0x1, P0 ;  /* 0x00000012140f7211 */ /* 0x000fe200000f0eff */
[C---:B------:R-:W-:Y:S01]  /*1590*/  IMAD R20, R16.reuse, c[0x0][0x20c], R17 ;  /* 0x0000830010147a24 */ /* 0x040fe200078e0211 */
[----:B------:R-:W-:Y:S01]  /*15a0*/  CS2R R78, SRZ ;  /* 0x00000000004e7805 */ /* 0x000fe2000001ff00 */
[----:B------:R1:W-:Y:S01]  /*15b0*/  LDGSTS.E.BYPASS.LTC128B.128 [R240+0xe080], [R4.64+0x180], !P6 ;  /* 0x0e08018004f07fae */ /* 0x0003e2000f101d4c */
[----:B------:R-:W-:Y:S01]  /*15c0*/  IMAD.WIDE.U32 R16, R16, c[0x0][0x208], R2 ;  /* 0x0000820010107a25 */ /* 0x000fe200078e0002 */
[----:B------:R-:W-:Y:S01]  /*15d0*/  CS2R R76, SRZ ;  /* 0x00000000004c7805 */ /* 0x000fe2000001ff00 */
[----:B------:R-:W-:Y:S01]  /*15e0*/  CS2R R74, SRZ ;  /* 0x00000000004a7805 */ /* 0x000fe2000001ff00 */
[----:B------:R3:W-:Y:S01]  /*15f0*/  LDGSTS.E.BYPASS.LTC128B.128 [R240+0x9080], [R8.64], !P5 ;  /* 0x0908000008f07fae */ /* 0x0007e2000e901d4c */
[----:B------:R-:W-:Y:S01]  /*1600*/  IMAD R3, R19, c[0x0][0x188], RZ ;  /* 0x0000620013037a24 */ /* 0x000fe200078e02ff */
[----:B------:R-:W-:Y:S01]  /*1610*/  CS2R R72, SRZ ;  /* 0x0000000000487805 */ /* 0x000fe2000001ff00 */
[----:B------:R-:W-:Y:S01]  /*1620*/  IMAD R18, R22, c[0x0][0x270], RZ ;  /* 0x00009c0016127a24 */ /* 0x000fe200078e02ff */
        /* <DEDUP_REMOVED lines=10> */
[----:B------:R-:W-:Y:S01]  /*16d0*/  IMAD R18, R148, c[0x0][0x274], R18 ;  /* 0x00009d0094127a24 */ /* 0x000fe200078e0212 */
[C---:B------:R-:W-:Y:S01]  /*16e0*/  ISETP.LT.OR P0, PT, R0.reuse, 0x1, P3 ;  /* 0x000000010000780c */ /* 0x040fe20001f01670 */
[----:B------:R4:W-:Y:S01]  /*16f0*/  STL [R1+0x14], R23 ;  /* 0x0000141701007387 */ /* 0x0009e20000100800 */
[C---:B------:R-:W-:Y:S01]  /*1700*/  ISETP.LT.OR P6, PT, R0.reuse, 0x1, P2 ;  /* 0x000000010000780c */ /* 0x040fe200017c1670 */
[----:B------:R-:W-:Y:S01]  /*1710*/  CS2R R68, SRZ ;  /* 0x0000000000447805 */ /* 0x000fe2000001ff00 */
[C---:B------:R-:W-:Y:S01]  /*1720*/  ISETP.LT.OR P4, PT, R0.reuse, 0x21, P4 ;  /* 0x000000210000780c */ /* 0x040fe20002781670 */
[----:B------:R-:W-:Y:S01]  /*1730*/  CS2R R66, SRZ ;  /* 0x0000000000427805 */ /* 0x000fe2000001ff00 */
[C---:B------:R-:W-:Y:S01]  /*1740*/  ISETP.LT.OR P3, PT, R0.reuse, 0x21, P3 ;  /* 0x000000210000780c */ /* 0x040fe20001f61670 */
[----:B------:R5:W-:Y:S01]  /*1750*/  LDGSTS.E.BYPASS.LTC128B.128 [R240+0x80], [R6.64], !P5 ;  /* 0x0008000006f07fae */ /* 0x000be2000e901d4c */
[C---:B------:R-:W-:Y:S01]  /*1760*/  ISETP.LT.OR P5, PT, R0.reuse, 0x1, P1 ;  /* 0x000000010000780c */ /* 0x040fe20000fa1670 */
[----:B-1----:R-:W-:Y:S01]  /*1770*/  IMAD.U32 R4, RZ, RZ, UR18 ;  /* 0x00000012ff047e24 */ /* 0x002fe2000f8e00ff */
[C---:B------:R-:W-:Y:S01]  /*1780*/  ISETP.LT.OR P2, PT, R0.reuse, 0x21, P2 ;  /* 0x000000210000780c */ /* 0x040fe20001741670 */
[----:B------:R-:W-:Y:S01]  /*1790*/  IMAD.U32 R5, RZ, RZ, UR19 ;  /* 0x00000013ff057e24 */ /* 0x000fe2000f8e00ff */
[----:B------:R-:W-:Y:S01]  /*17a0*/  ISETP.LT.OR P1, PT, R0, 0x21, P1 ;  /* 0x000000210000780c */ /* 0x000fe20000f21670 */
[----:B------:R-:W-:Y:S01]  /*17b0*/  IMAD.U32 R5, RZ, RZ, UR5 ;  /* 0x00000005ff057e24 */ /* 0x000fe2000f8e00ff */
[----:B------:R5:W-:Y:S01]  /*17c0*/  LDGSTS.E.BYPASS.LTC128B.128 [R240+0x2080], [R6.64+0x80], !P0 ;  /* 0x0208008006f07fae */ /* 0x000be2000c101d4c */
[C---:B------:R-:W-:Y:S01]  /*17d0*/  LEA R3, P0, R4.reuse, R24, 0x6 ;  /* 0x0000001804037211 */ /* 0x040fe200078030ff */
[----:B------:R-:W-:Y:S01]  /*17e0*/  IMAD.U32 R0, RZ, RZ, UR17 ;  /* 0x00000011ff007e24 */ /* 0x000fe2000f8e00ff */
[-C--:B--2---:R-:W-:Y:S01]  /*17f0*/  LEA.HI R24, R35, R150.reuse, RZ, 0x4 ;  /* 0x0000009623187211 */ /* 0x084fe200078f20ff */
[----:B------:R5:W-:Y:S01]  /*1800*/  LDGSTS.E.BYPASS.LTC128B.128 [R240+0x4080], [R6.64+0x100], !P6 ;  /* 0x0408010006f07fae */ /* 0x000be2000f101d4c */
[----:B------:R-:W-:Y:S01]  /*1810*/  LEA.HI.X R5, R4, R23, R5, 0x6, P0 ;  /* 0x0000001704057211 */ /* 0x000fe200000f3405 */
[----:B------:R-:W-:Y:S01]  /*1820*/  ULDC.64 UR4, c[0x0][0x208] ;  /* 0x0000820000047ab9 */ /* 0x000fe20000000a00 */
[C---:B------:R-:W-:Y:S01]  /*1830*/  LEA R4, P0, R3.reuse, c[0x0][0x160], 0x1 ;  /* 0x0000580003047a11 */ /* 0x040fe200078008ff */
[----:B------:R5:W-:Y:S01]  /*1840*/  LDGSTS.E.BYPASS.LTC128B.128 [R240+0x6080], [R6.64+0x180], !P5 ;  /* 0x0608018006f07fae */ /* 0x000be2000e901d4c */
[----:B------:R-:W-:Y:S01]  /*1850*/  IADD3 R0, -R0, UR8, -R248 ;  /* 0x0000000800007c10 */ /* 0x000fe2000fffe9f8 */
[----:B---3--:R-:W-:Y:S01]  /*1860*/  IMAD.WIDE.U32 R8, R148, c[0x0][0x270], R14 ;  /* 0x00009c0094087a25 */ /* 0x008fe200078e000e */
[----:B------:R-:W-:Y:S01]  /*1870*/  LEA.HI.X R5, R3, c[0x0][0x164], R5, 0x1, P0 ;  /* 0x0000590003057a11 */ /* 0x000fe200000f0c05 */
[----:B------:R1:W-:Y:S01]  /*1880*/  LDGSTS.E.BYPASS.LTC128B.128 [R240+0x1080], [R10.64], !P4 ;  /* 0x010800000af07fae */ /* 0x0003e2000e101d4c */
[----:B------:R-:W-:Y:S01]  /*1890*/  ISETP.GE.AND P6, PT, R29, c[0x0][0x16c], PT ;  /* 0x00005b001d007a0c */ /* 0x000fe20003fc6270 */
[----:B------:R-:W-:Y:S01]  /*18a0*/  IMAD.IADD R13, R9, 0x1, R18 ;  /* 0x00000001090d7824 */ /* 0x000fe200078e0212 */
[----:B------:R-:W-:Y:S01]  /*18b0*/  ISETP.GE.AND P5, PT, R28, c[0x0][0x16c], PT ;  /* 0x00005b001c007a0c */ /* 0x000fe20003fa6270 */
[----:B------:R1:W-:Y:S01]  /*18c0*/  LDGSTS.E.BYPASS.LTC128B.128 [R240+0x3080], [R10.64+0x80], !P3 ;  /* 0x030800800af07fae */ /* 0x0003e2000d901d4c */
[----:B------:R-:W-:Y:S01]  /*18d0*/  ISETP.GE.AND P4, PT, R27, c[0x0][0x16c], PT ;  /* 0x00005b001b007a0c */ /* 0x000fe20003f86270 */
[----:B------:R-:W-:Y:S01]  /*18e0*/  IMAD.MOV.U32 R12, RZ, RZ, R8 ;  /* 0x000000ffff0c7224 */ /* 0x000fe200078e0008 */
[----:B------:R-:W-:Y:S01]  /*18f0*/  ISETP.LT.OR P3, PT, R0, 0x1, P5 ;  /* 0x000000010000780c */ /* 0x000fe20002f61670 */
[----:B------:R1:W-:Y:S01]  /*1900*/  LDGSTS.E.BYPASS.LTC128B.128 [R240+0x5080], [R10.64+0x100], !P2 ;  /* 0x050801000af07fae */ /* 0x0003e2000d101d4c */
[----:B------:R-:W-:Y:S01]  /*1910*/  ISETP.GE.AND P2, PT, R2, c[0x0][0x16c], PT ;  /* 0x00005b0002007a0c */ /* 0x000fe20003f46270 */
[----:B------:R-:W-:Y:S01]  /*1920*/  IMAD.IADD R9, R17, 0x1, R20 ;  /* 0x0000000111097824 */ /* 0x000fe200078e0214 */
[----:B------:R-:W-:Y:S01]  /*1930*/  SHF.R.S32.HI R236, RZ, 0x4, R24 ;  /* 0x00000004ffec7819 */ /* 0x000fe20000011418 */
[----:B------:R1:W-:Y:S01]  /*1940*/  LDGSTS.E.BYPASS.LTC128B.128 [R240+0x7080], [R10.64+0x180], !P1 ;  /* 0x070801800af07fae */ /* 0x0003e2000c901d4c */
[C---:B------:R-:W-:Y:S01]  /*1950*/  ISETP.LT.OR P1, PT, R0.reuse, 0x1, P6 ;  /* 0x000000010000780c */ /* 0x040fe20003721670 */
[----:B------:R-:W-:Y:S01]  /*1960*/  IMAD.MOV.U32 R8, RZ, RZ, R16 ;  /* 0x000000ffff087224 */ /* 0x000fe200078e0010 */
[----:B------:R-:W-:Y:S01]  /*1970*/  ISETP.LT.OR P6, PT, R0, 0x21, P6 ;  /* 0x000000210000780c */ /* 0x000fe200037c1670 */
[----:B------:R-:W0:Y:S01]  /*1980*/  LDGDEPBAR ;  /* 0x00000000000079af */ /* 0x000e220000000000 */
[----:B----4-:R-:W-:Y:S01]  /*1990*/  IMAD R23, R22, c[0x0][0x238], RZ ;  /* 0x00008e0016177a24 */ /* 0x010fe200078e02ff */
[----:B------:R-:W-:Y:S01]  /*19a0*/  UIMAD UR10, UR10, UR4, URZ ;  /* 0x000000040a0a72a4 */ /* 0x000fe2000f8e023f */
[----:B------:R-:W-:Y:S01]  /*19b0*/  IMAD.WIDE.U32 R36, R21, c[0x0][0x278], R12 ;  /* 0x00009e0015247a25 */ /* 0x000fe200078e000c */
[----:B------:R-:W-:Y:S01]  /*19c0*/  UIMAD.WIDE.U32 UR18, UR11, UR4, URZ ;  /* 0x000000040b1272a5 */ /* 0x000fe2000f8e003f */
[----:B------:R-:W-:Y:S01]  /*19d0*/  ISETP.LT.OR P5, PT, R0, 0x21, P5 ;  /* 0x000000210000780c */ /* 0x000fe20002fa1670 */
[----:B------:R-:W-:Y:S01]  /*19e0*/  UIMAD UR10, UR11, UR5, UR10 ;  /* 0x000000050b0a72a4 */ /* 0x000fe2000f8e020a */
[----:B-----5:R-:W-:Y:S01]  /*19f0*/  IMAD.SHL.U32 R6, R84, 0x100, RZ ;  /* 0x0000010054067824 */ /* 0x020fe200078e00ff */
[----:B------:R2:W-:Y:S01]  /*1a00*/  STL.64 [R1+0x20], R36 ;  /* 0x0000202401007387 */ /* 0x0005e20000100a00 */
[C---:B------:R-:W-:Y:S01]  /*1a10*/  IMAD.WIDE.U32 R8, R148.reuse, c[0x0][0x210], R8 ;  /* 0x0000840094087a25 */ /* 0x040fe200078e0008 */
[----:B------:R-:W-:Y:S01]  /*1a20*/  SHF.R.S32.HI R25, RZ, 0x2, R33 ;  /* 0x00000002ff197819 */ /* 0x000fe20000011421 */
[----:B------:R-:W-:Y:S01]  /*1a30*/  UIADD3 UR10, UR19, UR10, URZ ;  /* 0x0000000a130a7290 */ /* 0x000fe2000fffe03f */
[----:B------:R-:W-:Y:S01]  /*1a40*/  SHF.R.S32.HI R3, RZ, 0x1f, R6 ;  /* 0x0000001fff037819 */ /* 0x000fe20000011406 */
[----:B------:R-:W-:Y:S01]  /*1a50*/  IMAD.WIDE.U32 R14, R148, c[0x0][0x288], R14 ;  /* 0x0000a200940e7a25 */ /* 0x000fe200078e000e */
[----:B------:R-:W-:Y:S01]  /*1a60*/  IADD3 R6, P0, R6, R150, RZ ;  /* 0x0000009606067210 */ /* 0x000fe20007f1e0ff */
[----:B------:R-:W-:Y:S01]  /*1a70*/  CS2R R84, SRZ ;  /* 0x0000000000547805 */ /* 0x000fe2000001ff00 */
[----:B------:R-:W-:Y:S01]  /*1a80*/  SHF.R.S32.HI R20, RZ, 0x1f, R33 ;  /* 0x0000001fff147819 */ /* 0x000fe20000011421 */
[----:B------:R-:W-:Y:S01]  /*1a90*/  IMAD R23, R148, c[0x0][0x23c], R23 ;  /* 0x00008f0094177a24 */ /* 0x000fe200078e0217 */
[----:B------:R-:W-:Y:S01]  /*1aa0*/  LEA.HI.X.SX32 R7, R150, R3, 0x1, P0 ;  /* 0x0000000396077211 */ /* 0x000fe200000f0eff */
[----:B------:R-:W-:Y:S01]  /*1ab0*/  IMAD R3, R19, c[0x0][0x278], RZ ;  /* 0x00009e0013037a24 */ /* 0x000fe200078e02ff */
[C---:B------:R-:W-:Y:S01]  /*1ac0*/  ISETP.LT.OR P0, PT, R0.reuse, 0x1, P2 ;  /* 0x000000010000780c */ /* 0x040fe20001701670 */
[----:B------:R-:W-:Y:S01]  /*1ad0*/  CS2R R64, SRZ ;  /* 0x0000000000407805 */ /* 0x000fe2000001ff00 */
[----:B------:R-:W-:Y:S01]  /*1ae0*/  ISETP.LT.OR P2, PT, R0, 0x21, P2 ;  /* 0x000000210000780c */ /* 0x000fe20001741670 */
[----:B-1----:R-:W-:Y:S01]  /*1af0*/  IMAD R10, R22, c[0x0][0x288], RZ ;  /* 0x0000a200160a7a24 */ /* 0x002fe200078e02ff */
[----:B------:R-:W-:Y:S01]  /*1b00*/  CS2R R62, SRZ ;  /* 0x00000000003e7805 */ /* 0x000fe2000001ff00 */
[----:B------:R-:W-:Y:S01]  /*1b10*/  IMAD.WIDE.U32 R16, R148, c[0x0][0x238], R6 ;  /* 0x00008e0094107a25 */ /* 0x000fe200078e0006 */
[----:B------:R-:W-:Y:S01]  /*1b20*/  CS2R R60, SRZ ;  /* 0x00000000003c7805 */ /* 0x000fe2000001ff00 */
[----:B------:R-:W-:Y:S01]  /*1b30*/  CS2R R58, SRZ ;  /* 0x00000000003a7805 */ /* 0x000fe2000001ff00 */
[----:B------:R-:W-:Y:S01]  /*1b40*/  CS2R R56, SRZ ;  /* 0x0000000000387805 */ /* 0x000fe2000001ff00 */
[----:B------:R-:W-:Y:S01]  /*1b50*/  IMAD.MOV.U32 R7, RZ, RZ, c[0x0][0x178] ;  /* 0x00005e00ff077624 */ /* 0x000fe200078e00ff */
[----:B------:R-:W-:Y:S01]  /*1b60*/  CS2R R54, SRZ ;  /* 0x0000000000367805 */ /* 0x000fe2000001ff00 */
[----:B------:R-:W-:Y:S01]  /*1b70*/  IMAD R11, R22, c[0x0][0x210], RZ ;  /* 0x00008400160b7a24 */ /* 0x000fe200078e02ff */
[----:B------:R-:W-:Y:S01]  /*1b80*/  CS2R R52, SRZ ;  /* 0x0000000000347805 */ /* 0x000fe2000001ff00 */
[----:B------:R1:W-:Y:S01]  /*1b90*/  LDGSTS.E.BYPASS.LTC128B.128 [R240+0x10080], [R4.64], !P0 ;  /* 0x1008000004f07fae */ /* 0x0003e2000c101d4c */
[----:B------:R-:W-:Y:S01]  /*1ba0*/  ISETP.GT.AND P0, PT, R150, 0xf, PT ;  /* 0x0000000f9600780c */ /* 0x000fe20003f04270 */
[----:B------:R-:W-:Y:S01]  /*1bb0*/  IMAD R22, R148, c[0x0][0x28c], R10 ;  /* 0x0000a30094167a24 */ /* 0x000fe200078e020a */
[----:B------:R-:W-:Y:S01]  /*1bc0*/  CS2R R50, SRZ ;  /* 0x0000000000327805 */ /* 0x000fe2000001ff00 */
[----:B------:R1:W-:Y:S01]  /*1bd0*/  LDGSTS.E.BYPASS.LTC128B.128 [R240+0x12080], [R4.64+0x80], !P1 ;  /* 0x1208008004f07fae */ /* 0x0003e2000c901d4c */
[C---:B------:R-:W-:Y:S01]  /*1be0*/  ISETP.LT.OR P1, PT, R0.reuse, 0x1, P4 ;  /* 0x000000010000780c */ /* 0x040fe20002721670 */
[----:B------:R-:W-:Y:S01]  /*1bf0*/  IMAD.MOV.U32 R10, RZ, RZ, c[0x0][0x17c] ;  /* 0x00005f00ff0a7624 */ /* 0x000fe200078e00ff */
[----:B------:R-:W-:Y:S01]  /*1c00*/  ISETP.LT.OR P4, PT, R0, 0x21, P4 ;  /* 0x000000210000780c */ /* 0x000fe20002781670 */
[----:B------:R1:W-:Y:S01]  /*1c10*/  LDGSTS.E.BYPASS.LTC128B.128 [R240+0x14080], [R4.64+0x100], !P3 ;  /* 0x1408010004f07fae */ /* 0x0003e2000d901d4c */
[----:B------:R-:W-:Y:S01]  /*1c20*/  LEA R6, P3, R7, R4, 0x6 ;  /* 0x0000000407067211 */ /* 0x000fe200078630ff */
[----:B------:R-:W-:Y:S01]  /*1c30*/  IMAD R3, R21, c[0x0][0x27c], R3 ;  /* 0x00009f0015037a24 */ /* 0x000fe200078e0203 */
[----:B------:R-:W-:Y:S01]  /*1c40*/  CS2R R48, SRZ ;  /* 0x0000000000307805 */ /* 0x000fe2000001ff00 */
[----:B------:R-:W-:Y:S01]  /*1c50*/  IMAD R11, R148, c[0x0][0x214], R11 ;  /* 0x00008500940b7a24 */ /* 0x000fe200078e020b */
[----:B------:R-:W-:Y:S01]  /*1c60*/  LEA.HI.X R7, R7, R5, R10, 0x6, P3 ;  /* 0x0000000507077211 */ /* 0x000fe200018f340a */
[----:B------:R-:W-:Y:S01]  /*1c70*/  IMAD.IADD R18, R37, 0x1, R3 ;  /* 0x0000000125127824 */ /* 0x000fe200078e0203 */
[----:B------:R-:W-:Y:S01]  /*1c80*/  LEA.HI R10, R24, R236, RZ, 0x1 ;  /* 0x000000ec180a7211 */ /* 0x000fe200078f08ff */
[----:B------:R-:W-:Y:S01]  /*1c90*/  IMAD.IADD R3, R9, 0x1, R11 ;  /* 0x0000000109037824 */ /* 0x000fe200078e020b */
[----:B------:R-:W-:Y:S01]  /*1ca0*/  CS2R R46, SRZ ;  /* 0x00000000002e7805 */ /* 0x000fe2000001ff00 */
[----:B------:R1:W-:Y:S01]  /*1cb0*/  LDGSTS.E.BYPASS.LTC128B.128 [R240+0x16080], [R4.64+0x180], !P1 ;  /* 0x1608018004f07fae */ /* 0x0003e2000c901d4c */
[----:B------:R-:W-:Y:S01]  /*1cc0*/  LOP3.LUT R10, R10, 0xfffffffe, RZ, 0xc0, !PT ;  /* 0xfffffffe0a0a7812 */ /* 0x000fe200078ec0ff */
[----:B------:R-:W-:Y:S01]  /*1cd0*/  CS2R R44, SRZ ;  /* 0x00000000002c7805 */ /* 0x000fe2000001ff00 */
[----:B------:R-:W-:Y:S01]  /*1ce0*/  ISETP.GE.AND P1, PT, R2, c[0x0][0x16c], PT ;  /* 0x00005b0002007a0c */ /* 0x000fe20003f26270 */
[----:B------:R3:W-:Y:S01]  /*1cf0*/  STL [R1+0x38], R18 ;  /* 0x0000381201007387 */ /* 0x0007e20000100800 */
[----:B------:R-:W-:Y:S01]  /*1d00*/  CS2R R42, SRZ ;  /* 0x00000000002a7805 */ /* 0x000fe2000001ff00 */
[----:B------:R-:W-:Y:S01]  /*1d10*/  IMAD.IADD R236, R236, 0x1, -R10 ;  /* 0x00000001ecec7824 */ /* 0x000fe200078e0a0a */
[----:B------:R-:W-:Y:S01]  /*1d20*/  SEL R34, RZ, 0x1, P1 ;  /* 0x00000001ff227807 */ /* 0x000fe20000800000 */
[----:B------:R4:W-:Y:S01]  /*1d30*/  LDGSTS.E.BYPASS.LTC128B.128 [R240+0x11080], [R6.64], !P2 ;  /* 0x1108000006f07fae */ /* 0x0009e2000d101d4c */
[C---:B------:R-:W-:Y:S01]  /*1d40*/  ISETP.GE.AND P2, PT, R2.reuse, c[0x0][0x1fc], PT ;  /* 0x00007f0002007a0c */ /* 0x040fe20003f46270 */
[----:B------:R-:W-:Y:S01]  /*1d50*/  CS2R R40, SRZ ;  /* 0x0000000000287805 */ /* 0x000fe2000001ff00 */
[----:B------:R-:W-:Y:S01]  /*1d60*/  ISETP.GE.AND P1, PT, R29, c[0x0][0x1fc], PT ;  /* 0x00007f001d007a0c */ /* 0x000fe20003f26270 */
[----:B------:R4:W-:Y:S01]  /*1d70*/  LDGSTS.E.BYPASS.LTC128B.128 [R240+0x13080], [R6.64+0x80], !P6 ;  /* 0x1308008006f07fae */ /* 0x0009e2000f101d4c */
[----:B------:R-:W-:Y:S01]  /*1d80*/  ISETP.GE.AND P6, PT, R2, c[0x0][0x1fc], PT ;  /* 0x00007f0002007a0c */ /* 0x000fe20003fc6270 */
[----:B------:R-:W-:Y:S01]  /*1d90*/  IMAD.MOV.U32 R2, RZ, RZ, R8 ;  /* 0x000000ffff027224 */ /* 0x000fe200078e0008 */
[----:B------:R-:W-:Y:S01]  /*1da0*/  UISETP.GT.AND UP2, UPT, UR6, -0x1, UPT ;  /* 0xffffffff0600788c */ /* 0x000fe2000bf44270 */
[----:B------:R-:W-:Y:S01]  /*1db0*/  IMAD R8, R19, c[0x0][0x218], RZ ;  /* 0x0000860013087a24 */ /* 0x000fe200078e02ff */
[----:B------:R4:W-:Y:S01]  /*1dc0*/  LDGSTS.E.BYPASS.LTC128B.128 [R240+0x15080], [R6.64+0x100], !P5 ;  /* 0x1508010006f07fae */ /* 0x0009e2000e901d4c */
[----:B------:R-:W-:-:S02]  /*1dd0*/  ISETP.GE.AND P5, PT, R29, c[0x0][0x16c], PT ;  /* 0x00005b001d007a0c */ /* 0x000fc40003fa6270 */
[----:B------:R-:W-:Y:S01]  /*1de0*/  IMAD R10, R21, c[0x0][0x21c], R8 ;  /* 0x00008700150a7a24 */ /* 0x000fe200078e0208 */
[----:B------:R-:W-:Y:S01]  /*1df0*/  LEA.HI R8, R20, R25, RZ, 0x3 ;  /* 0x0000001914087211 */ /* 0x000fe200078f18ff */
[----:B------:R4:W-:Y:S01]  /*1e00*/  LDGSTS.E.BYPASS.LTC128B.128 [R240+0x17080], [R6.64+0x180], !P4 ;  /* 0x1708018006f07fae */ /* 0x0009e2000e101d4c */
[----:B------:R-:W-:Y:S02]  /*1e10*/  ISETP.GE.AND P4, PT, R27, c[0x0][0x16c], PT ;  /* 0x00005b001b007a0c */ /* 0x000fe40003f86270 */
[----:B-1----:R-:W-:Y:S01]  /*1e20*/  @!P0 IADD3 R4, P3, R36, UR17, RZ ;  /* 0x0000001124048c10 */ /* 0x002fe2000ff7e0ff */
[----:B--2---:R-:W-:Y:S01]  /*1e30*/  IMAD.WIDE.U32 R36, R21, c[0x0][0x218], R2 ;  /* 0x0000860015247a25 */ /* 0x004fe200078e0002 */
[----:B------:R-:W-:Y:S02]  /*1e40*/  SEL R243, RZ, 0x8, P4 ;  /* 0x00000008fff37807 */ /* 0x000fe40002000000 */
[----:B------:R-:W-:Y:S01]  /*1e50*/  @!P0 IADD3.X R5, R18, UR15, RZ, P3, !PT ;  /* 0x0000000f12058c10 */ /* 0x000fe20009ffe4ff */
[----:B------:R-:W-:Y:S01]  /*1e60*/  IMAD.U32 R2, RZ, RZ, UR10 ;  /* 0x0000000aff027e24 */ /* 0x000fe2000f8e00ff */
[----:B---3--:R-:W-:Y:S01]  /*1e70*/  LEA.HI R18, R35, R150, RZ, 0x5 ;  /* 0x0000009623127211 */ /* 0x008fe200078f28ff */
[----:B------:R-:W-:Y:S01]  /*1e80*/  IMAD.IADD R31, R37, 0x1, R10 ;  /* 0x00000001251f7824 */ /* 0x000fe200078e020a */
[C---:B------:R-:W-:Y:S01]  /*1e90*/  @!P0 LEA R12, P3, R4.reuse, c[0x0][0x258], 0x2 ;  /* 0x00009600040c8a11 */ /* 0x040fe200078610ff */
[----:B------:R-:W-:Y:S01]  /*1ea0*/  STL.64 [R1], R36 ;  /* 0x0000002401007387 */ /* 0x000fe20000100a00 */
[--C-:B------:R-:W-:Y:S01]  /*1eb0*/  SHF.R.S32.HI R11, RZ, 0x5, R18.reuse ;  /* 0x00000005ff0b7819 */ /* 0x100fe20000011412 */
[----:B------:R-:W-:Y:S01]  /*1ec0*/  USHF.L.U64.HI UR10, UR4, 0x5, UR5 ;  /* 0x00000005040a7899 */ /* 0x000fe20008010205 */
[----:B------:R-:W-:Y:S01]  /*1ed0*/  SHF.R.S32.HI R9, RZ, 0x1f, R18 ;  /* 0x0000001fff097819 */ /* 0x000fe20000011412 */
[----:B------:R1:W-:Y:S01]  /*1ee0*/  STL [R1+0x10], R31 ;  /* 0x0000101f01007387 */ /* 0x0003e20000100800 */
[----:B------:R-:W-:Y:S01]  /*1ef0*/  @!P0 LEA.HI.X R13, R4, c[0x0][0x25c], R5, 0x2, P3 ;  /* 0x00009700040d8a11 */ /* 0x000fe200018f1405 */
[----:B------:R-:W-:Y:S01]  /*1f00*/  IMAD.U32 R5, RZ, RZ, UR19 ;  /* 0x00000013ff057e24 */ /* 0x000fe2000f8e00ff */
[----:B------:R-:W-:Y:S01]  /*1f10*/  LEA.HI R5, R9, R11, RZ, 0x2 ;  /* 0x0000000b09057211 */ /* 0x000fe200078f10ff */
[----:B------:R-:W-:Y:S01]  /*1f20*/  IMAD.U32 R4, RZ, RZ, UR18 ;  /* 0x00000012ff047e24 */ /* 0x000fe2000f8e00ff */
[----:B------:R-:W-:-:S02]  /*1f30*/  ISETP.GE.AND P4, PT, R28, c[0x0][0x1fc], PT ;  /* 0x00007f001c007a0c */ /* 0x000fc40003f86270 */
[----:B------:R-:W-:Y:S02]  /*1f40*/  LOP3.LUT R9, R5, 0xfffffffc, RZ, 0xc0, !PT ;  /* 0xfffffffc05097812 */ /* 0x000fe400078ec0ff */
[----:B------:R-:W-:Y:S01]  /*1f50*/  LOP3.LUT R5, R8, 0xfffffff8, RZ, 0xc0, !PT ;  /* 0xfffffff808057812 */ /* 0x000fe200078ec0ff */
[----:B----4-:R-:W-:Y:S01]  /*1f60*/  IMAD.IADD R7, R15, 0x1, R22 ;  /* 0x000000010f077824 */ /* 0x010fe200078e0216 */
[C---:B------:R-:W-:Y:S01]  /*1f70*/  LEA R8, P3, R4.reuse, R36, 0x6 ;  /* 0x0000002404087211 */ /* 0x040fe200078630ff */
[----:B------:R-:W-:Y:S01]  /*1f80*/  IMAD.MOV.U32 R6, RZ, RZ, R14 ;  /* 0x000000ffff067224 */ /* 0x000fe200078e000e */
[----:B------:R-:W-:Y:S01]  /*1f90*/  SEL R15, RZ, 0xffffffff, P1 ;  /* 0xffffffffff0f7807 */ /* 0x000fe20000800000 */
[----:B------:R-:W-:Y:S01]  /*1fa0*/  IMAD.IADD R25, R25, 0x1, -R5 ;  /* 0x0000000119197824 */ /* 0x000fe200078e0a05 */
[----:B------:R-:W-:Y:S01]  /*1fb0*/  LEA.HI.X R2, R4, R31, R2, 0x6, P3 ;  /* 0x0000001f04027211 */ /* 0x000fe200018f3402 */
[----:B------:R-:W-:Y:S01]  /*1fc0*/  IMAD.WIDE.U32 R38, R21, c[0x0][0x290], R6 ;  /* 0x0000a40015267a25 */ /* 0x000fe200078e0006 */
[----:B------:R-:W-:-:S02]  /*1fd0*/  ISETP.GE.AND P3, PT, R28, c[0x0][0x16c], PT ;  /* 0x00005b001c007a0c */ /* 0x000fc40003f66270 */
[----:B------:R-:W-:Y:S01]  /*1fe0*/  LEA R4, P1, R8, c[0x0][0x1f0], 0x1 ;  /* 0x00007c0008047a11 */ /* 0x000fe200078208ff */
[----:B------:R-:W-:Y:S01]  /*1ff0*/  IMAD.SHL.U32 R6, R32, 0x40, RZ ;  /* 0x0000004020067824 */ /* 0x000fe200078e00ff */
[----:B------:R-:W-:Y:S01]  /*2000*/  LEA.HI R20, R11, R11, RZ, 0x1 ;  /* 0x0000000b0b147211 */ /* 0x000fe200078f08ff */
[----:B------:R-:W-:Y:S01]  /*2010*/  IMAD.SHL.U32 R7, R236, 0x20, RZ ;  /* 0x00000020ec077824 */ /* 0x000fe200078e00ff */
[----:B------:R-:W-:Y:S01]  /*2020*/  LEA.HI.X R5, R8, c[0x0][0x1f4], R2, 0x1, P1 ;  /* 0x00007d0008057a11 */ /* 0x000fe200008f0c02 */
[----:B------:R-:W-:Y:S01]  /*2030*/  IMAD.MOV.U32 R2, RZ, RZ, R16 ;  /* 0x000000ffff027224 */ /* 0x000fe200078e0010 */
[----:B-1----:R-:W-:Y:S01]  /*2040*/  SEL R31, RZ, 0xffffffff, P5 ;  /* 0xffffffffff1f7807 */ /* 0x002fe20002800000 */
[----:B------:R1:W-:Y:S01]  /*2050*/  STL.64 [R1+0x18], R38 ;  /* 0x0000182601007387 */ /* 0x0003e20000100a00 */
[----:B------:R-:W-:Y:S02]  /*2060*/  ISETP.GE.AND P5, PT, R29, c[0x0][0x1fc], PT ;  /* 0x00007f001d007a0c */ /* 0x000fe40003fa6270 */
[----:B------:R-:W-:-:S02]  /*2070*/  SEL R29, RZ, 0x4, P3 ;  /* 0x00000004ff1d7807 */ /* 0x000fc40001800000 */
[----:B------:R-:W-:Y:S02]  /*2080*/  ISETP.GE.AND P3, PT, R28, c[0x0][0x1fc], PT ;  /* 0x00007f001c007a0c */ /* 0x000fe40003f66270 */
[----:B------:R-:W-:Y:S02]  /*2090*/  SEL R28, RZ, 0x1, P2 ;  /* 0x00000001ff1c7807 */ /* 0x000fe40001000000 */
[----:B------:R-:W-:Y:S02]  /*20a0*/  ISETP.GE.AND P2, PT, R27, c[0x0][0x1fc], PT ;  /* 0x00007f001b007a0c */ /* 0x000fe40003f46270 */
[----:B------:R-:W-:Y:S01]  /*20b0*/  LOP3.LUT R3, R20, 0xfffffffe, RZ, 0xc0, !PT ;  /* 0xfffffffe14037812 */ /* 0x000fe200078ec0ff */
[C---:B------:R-:W-:Y:S01]  /*20c0*/  IMAD.IADD R20, R11.reuse, 0x1, -R9 ;  /* 0x000000010b147824 */ /* 0x040fe200078e0a09 */
[----:B------:R-:W-:Y:S02]  /*20d0*/  SEL R242, RZ, 0x8, P2 ;  /* 0x00000008fff27807 */ /* 0x000fe40001000000 */
[C---:B------:R-:W-:Y:S01]  /*20e0*/  ISETP.LT.OR P1, PT, R0.reuse, 0x1, P6 ;  /* 0x000000010000780c */ /* 0x040fe20003721670 */
[----:B------:R-:W-:Y:S01]  /*20f0*/  IMAD.IADD R26, R11, 0x1, -R3 ;  /* 0x000000010b1a7824 */ /* 0x000fe200078e0a03 */
[----:B------:R-:W-:Y:S01]  /*2100*/  ISETP.LT.OR P2, PT, R0, 0x1, P5 ;  /* 0x000000010000780c */ /* 0x000fe20002f41670 */
[----:B------:R-:W-:Y:S01]  /*2110*/  @!P0 IMAD.SHL.U32 R11, R150, 0x10, RZ ;  /* 0x00000010960b8824 */ /* 0x000fe200078e00ff */
[----:B------:R-:W-:Y:S01]  /*2120*/  LOP3.LUT R9, R18, 0xffffffe0, RZ, 0xc0, !PT ;  /* 0xffffffe012097812 */ /* 0x000fe200078ec0ff */
[----:B------:R-:W-:Y:S01]  /*2130*/  IMAD.IADD R3, R17, 0x1, R23 ;  /* 0x0000000111037824 */ /* 0x000fe200078e0217 */
[----:B------:R-:W-:-:S02]  /*2140*/  LOP3.LUT R8, R24, 0xfffffff0, RZ, 0xc0, !PT ;  /* 0xfffffff018087812 */ /* 0x000fc400078ec0ff */
[----:B------:R-:W-:Y:S01]  /*2150*/  SEL R22, RZ, 0x4, P3 ;  /* 0x00000004ff167807 */ /* 0x000fe20001800000 */
[C---:B------:R-:W-:Y:S01]  /*2160*/  IMAD.IADD R9, R150.reuse, 0x1, -R9 ;  /* 0x0000000196097824 */ /* 0x040fe200078e0a09 */
[----:B------:R-:W-:Y:S01]  /*2170*/  ISETP.GE.AND P3, PT, R27, c[0x0][0x1fc], PT ;  /* 0x00007f001b007a0c */ /* 0x000fe20003f66270 */
[----:B------:R-:W-:Y:S01]  /*2180*/  IMAD.IADD R8, R150, 0x1, -R8 ;  /* 0x0000000196087824 */ /* 0x000fe200078e0a08 */
[----:B------:R2:W-:Y:S01]  /*2190*/  @!P0 LDGSTS.E.BYPASS.LTC128B.128 [R11+0x20080], [R12.64] ;  /* 0x200800000c0b8fae */ /* 0x0005e2000b901d4c */
[C---:B------:R-:W-:Y:S01]  /*21a0*/  ISETP.LT.OR P6, PT, R0.reuse, 0x21, P6 ;  /* 0x000000210000780c */ /* 0x040fe200037c1670 */
[----:B------:R-:W-:Y:S01]  /*21b0*/  IMAD.WIDE.U32 R148, R21, c[0x0][0x240], R2 ;  /* 0x0000900015947a25 */ /* 0x000fe200078e0002 */
[----:B------:R-:W-:Y:S01]  /*21c0*/  ISETP.LT.OR P5, PT, R0, 0x21, P5 ;  /* 0x000000210000780c */ /* 0x000fe20002fa1670 */
[----:B------:R-:W0:Y:S01]  /*21d0*/  LDGDEPBAR ;  /* 0x00000000000079af */ /* 0x000e220000000000 */
[----:B------:R-:W-:Y:S01]  /*21e0*/  SHF.R.S32.HI R10, RZ, 0x1f, R8 ;  /* 0x0000001fff0a7819 */ /* 0x000fe20000011408 */
[----:B------:R-:W-:Y:S01]  /*21f0*/  IMAD.SHL.U32 R3, R248, 0x8, RZ ;  /* 0x00000008f8037824 */ /* 0x000fe200078e00ff */
[----:B------:R-:W-:Y:S01]  /*2200*/  LEA.HI R2, R35, R150, RZ, 0x7 ;  /* 0x0000009623027211 */ /* 0x000fe200078f38ff */
[----:B------:R3:W-:Y:S01]  /*2210*/  LDGSTS.E.BYPASS.LTC128B.128 [R240+0x18080], [R4.64], !P1 ;  /* 0x1808000004f07fae */ /* 0x0007e2000c901d4c */
[----:B------:R-:W-:-:S02]  /*2220*/  ISETP.LT.OR P1, PT, R0, 0x1, P4 ;  /* 0x000000010000780c */ /* 0x000fc40002721670 */
[C---:B------:R-:W-:Y:S01]  /*2230*/  ISETP.LT.OR P4, PT, R0.reuse, 0x21, P4 ;  /* 0x000000210000780c */ /* 0x040fe20002781670 */
[----:B------:R3:W-:Y:S01]  /*2240*/  LDGSTS.E.BYPASS.LTC128B.128 [R240+0x1a080], [R4.64+0x80], !P2 ;  /* 0x1a08008004f07fae */ /* 0x0007e2000d101d4c */
[C---:B------:R-:W-:Y:S02]  /*2250*/  ISETP.LT.OR P2, PT, R0.reuse, 0x1, P3 ;  /* 0x000000010000780c */ /* 0x040fe40001f41670 */
[----:B------:R-:W-:Y:S01]  /*2260*/  ISETP.LT.OR P3, PT, R0, 0x21, P3 ;  /* 0x000000210000780c */ /* 0x000fe20001f61670 */
[C---:B------:R-:W-:Y:S01]  /*2270*/  IMAD R0, R19.reuse, c[0x0][0x240], RZ ;  /* 0x0000900013007a24 */ /* 0x040fe200078e02ff */
[----:B------:R-:W-:Y:S01]  /*2280*/  LEA.HI R230, R10, R8, RZ, 0x3 ;  /* 0x000000080ae67211 */ /* 0x000fe200078f18ff */
[----:B------:R-:W-:Y:S01]  /*2290*/  IMAD R10, R19, c[0x0][0x290], RZ ;  /* 0x0000a400130a7a24 */ /* 0x000fe200078e02ff */
[----:B------:R-:W-:Y:S01]  /*22a0*/  LOP3.LUT R3, R3, 0x8, RZ, 0xc0, !PT ;  /* 0x0000000803037812 */ /* 0x000fe200078ec0ff */
[C---:B------:R-:W-:Y:S01]  /*22b0*/  IMAD R19, R21.reuse, c[0x0][0x244], R0 ;  /* 0x0000910015137a24 */ /* 0x040fe200078e0200 */
[----:B------:R-:W-:Y:S01]  /*22c0*/  STL.64 [R1+0x30], R148 ;  /* 0x0000309401007387 */ /* 0x000fe20000100a00 */
[----:B------:R-:W-:-:S03]  /*22d0*/  IMAD R14, R21, c[0x0][0x294], R10 ;  /* 0x0000a500150e7a24 */ /* 0x000fc600078e020a */
[----:B------:R3:W-:Y:S01]  /*22e0*/  LDGSTS.E.BYPASS.LTC128B.128 [R240+0x1c080], [R4.64+0x100], !P1 ;  /* 0x1c08010004f07fae */ /* 0x0007e2000c901d4c */
[----:B------:R-:W-:Y:S01]  /*22f0*/  IMAD.IADD R36, R39, 0x1, R14 ;  /* 0x0000000127247824 */ /* 0x000fe200078e020e */
[----:B--2---:R-:W-:Y:S02]  /*2300*/  SHF.R.S32.HI R12, RZ, 0x1f, R9 ;  /* 0x0000001fff0c7819 */ /* 0x004fe40000011409 */
[----:B------:R-:W-:Y:S01]  /*2310*/  LOP3.LUT R11, R230, 0xfffffff8, RZ, 0xc0, !PT ;  /* 0xfffffff8e60b7812 */ /* 0x000fe200078ec0ff */
[----:B------:R3:W-:Y:S01]  /*2320*/  LDGSTS.E.BYPASS.LTC128B.128 [R240+0x1e080], [R4.64+0x180], !P2 ;  /* 0x1e08018004f07fae */ /* 0x0007e2000d101d4c */
[----:B------:R-:W-:Y:S01]  /*2330*/  LEA.HI R17, R12, R9, RZ, 0x2 ;  /* 0x000000090c117211 */ /* 0x000fe200078f10ff */
[----:B------:R-:W-:Y:S02]  /*2340*/  IMAD.SHL.U32 R230, R230, 0x40, RZ ;  /* 0x00000040e6e67824 */ /* 0x000fe400078e00ff */
[----:B------:R-:W-:Y:S01]  /*2350*/  IMAD.IADD R16, R8, 0x1, -R11 ;  /* 0x0000000108107824 */ /* 0x000fe200078e0a0b */
[----:B------:R-:W-:Y:S01]  /*2360*/  LOP3.LUT R0, R17, 0x7ffffffc, RZ, 0xc0, !PT ;  /* 0x7ffffffc11007812 */ /* 0x000fe200078ec0ff */
[----:B------:R-:W-:Y:S01]  /*2370*/  IMAD.SHL.U32 R11, R30, 0x8, RZ ;  /* 0x000000081e0b7824 */ /* 0x000fe200078e00ff */
[----:B------:R-:W-:Y:S01]  /*2380*/  LOP3.LUT R230, R230, 0xfffffe00, RZ, 0xc0, !PT ;  /* 0xfffffe00e6e67812 */ /* 0x000fe200078ec0ff */
[----:B------:R2:W-:Y:S02]  /*2390*/  STL [R1+0x28], R36 ;  /* 0x0000282401007387 */ /* 0x0005e40000100800 */
[----:B------:R-:W-:Y:S01]  /*23a0*/  IMAD.IADD R12, R9, 0x1, -R0 ;  /* 0x00000001090c7824 */ /* 0x000fe200078e0a00 */
[----:B------:R-:W-:-:S02]  /*23b0*/  SHF.R.S32.HI R0, RZ, 0x7, R2 ;  /* 0x00000007ff007819 */ /* 0x000fc40000011402 */
[----:B------:R-:W-:Y:S01]  /*23c0*/  LOP3.LUT R2, R6, 0x1c0, RZ, 0xc0, !PT ;  /* 0x000001c006027812 */ /* 0x000fe200078ec0ff */
[----:B------:R-:W-:Y:S01]  /*23d0*/  IMAD.SHL.U32 R6, R26, 0x10, RZ ;  /* 0x000000101a067824 */ /* 0x000fe200078e00ff */
[----:B------:R-:W-:Y:S01]  /*23e0*/  LEA.HI R13, R0, R0, RZ, 0x1 ;  /* 0x00000000000d7211 */ /* 0x000fe200078f08ff */
[----:B------:R-:W-:Y:S01]  /*23f0*/  IMAD R10, R236, 0x2, R0 ;  /* 0x00000002ec0a7824 */ /* 0x000fe200078e0200 */
[----:B------:R-:W-:Y:S02]  /*2400*/  SHF.R.U32.HI R9, RZ, 0x3, R2 ;  /* 0x00000003ff097819 */ /* 0x000fe40000011602 */
[----:B------:R-:W-:Y:S02]  /*2410*/  LOP3.LUT R8, R2, 0x10, R6, 0xf8, !PT ;  /* 0x0000001002087812 */ /* 0x000fe400078ef806 */
[C---:B------:R-:W-:Y:S02]  /*2420*/  LOP3.LUT R2, R9.reuse, R3, R2, 0x1e, !PT ;  /* 0x0000000309027212 */ /* 0x040fe400078e1e02 */
[----:B------:R-:W-:Y:S01]  /*2430*/  LOP3.LUT R18, R9, R8, R3, 0x1e, !PT ;  /* 0x0000000809127212 */ /* 0x000fe200078e1e03 */
[----:B------:R-:W-:Y:S01]  /*2440*/  IMAD.U32 R9, RZ, RZ, UR5 ;  /* 0x00000005ff097e24 */ /* 0x000fe2000f8e00ff */
[----:B------:R-:W-:Y:S01]  /*2450*/  LOP3.LUT R3, R13, 0x1ffffffe, RZ, 0xc0, !PT ;  /* 0x1ffffffe0d037812 */ /* 0x000fe200078ec0ff */
[----:B------:R-:W-:Y:S01]  /*2460*/  IMAD.U32 R2, R10, 0x200, R2 ;  /* 0x000002000a027824 */ /* 0x000fe200078e0002 */
[----:B------:R-:W-:Y:S01]  /*2470*/  LOP3.LUT R6, R7, 0x20, RZ, 0xc0, !PT ;  /* 0x0000002007067812 */ /* 0x000fe200078ec0ff */
[----:B------:R-:W-:Y:S01]  /*2480*/  IMAD.U32 R7, RZ, RZ, UR4 ;  /* 0x00000004ff077e24 */ /* 0x000fe2000f8e00ff */
[----:B------:R-:W-:Y:S01]  /*2490*/  UIADD3 UR5, UR14, 0x1, -UR9 ;  /* 0x000000010e057890 */ /* 0x000fe2000fffe809 */
[----:B------:R-:W-:Y:S01]  /*24a0*/  IMAD.IADD R3, R0, 0x1, -R3 ;  /* 0x0000000100037824 */ /* 0x000fe200078e0a03 */
[----:B------:R-:W-:Y:S01]  /*24b0*/  LOP3.LUT R13, R6, 0x18, R11, 0xf8, !PT ;  /* 0x00000018060d7812 */ /* 0x000fe200078ef80b */
[----:B------:R-:W-:Y:S01]  /*24c0*/  IMAD.SHL.U32 R6, R31, 0x2, RZ ;  /* 0x000000021f067824 */ /* 0x000fe200078e00ff */
[----:B------:R-:W-:Y:S01]  /*24d0*/  LEA R8, P1, R7, R4, 0x6 ;  /* 0x0000000407087211 */ /* 0x000fe200078230ff */
[----:B------:R-:W-:Y:S01]  /*24e0*/  IMAD R250, R3, 0x4, R12 ;  /* 0x0000000403fa7824 */ /* 0x000fe200078e020c */
[----:B---3--:R-:W-:Y:S01]  /*24f0*/  SHF.R.S32.HI R4, RZ, 0x2, R17 ;  /* 0x00000002ff047819 */ /* 0x008fe20000011411 */
[----:B------:R-:W-:Y:S01]  /*2500*/  IMAD.SHL.U32 R3, R25, 0x40, RZ ;  /* 0x0000004019037824 */ /* 0x000fe200078e00ff */
[----:B------:R-:W-:Y:S01]  /*2510*/  LOP3.LUT R11, R6, 0x2, R34, 0xe2, !PT ;  /* 0x00000002060b7812 */ /* 0x000fe200078ee222 */
[----:B------:R-:W-:Y:S01]  /*2520*/  IMAD.SHL.U32 R6, R0, 0x8, RZ ;  /* 0x0000000800067824 */ /* 0x000fe200078e00ff */
[----:B------:R-:W-:Y:S01]  /*2530*/  LEA.HI.X R9, R7, R5, R9, 0x6, P1 ;  /* 0x0000000507097211 */ /* 0x000fe200008f3409 */
[----:B------:R-:W-:Y:S01]  /*2540*/  IMAD.SHL.U32 R10, R15, 0x2, RZ ;  /* 0x000000020f0a7824 */ /* 0x000fe200078e00ff */
[----:B------:R-:W-:Y:S01]  /*2550*/  LOP3.LUT R3, R3, 0x1c0, RZ, 0xc0, !PT ;  /* 0x000001c003037812 */ /* 0x000fe200078ec0ff */
[----:B------:R-:W-:Y:S01]  /*2560*/  IMAD R241, R20, 0x10, R4 ;  /* 0x0000001014f17824 */ /* 0x000fe200078e0204 */
[----:B------:R-:W-:Y:S01]  /*2570*/  IADD3 R0, P1, R38, UR17, RZ ;  /* 0x0000001126007c10 */ /* 0x000fe2000ff3e0ff */
[----:B------:R3:W-:Y:S01]  /*2580*/  LDGSTS.E.BYPASS.LTC128B.128 [R240+0x19080], [R8.64], !P6 ;  /* 0x1908000008f07fae */ /* 0x0007e2000f101d4c */
[----:B------:R-:W-:Y:S01]  /*2590*/  LOP3.LUT R7, R3, 0x8, R6, 0xf8, !PT ;  /* 0x0000000803077812 */ /* 0x000fe200078ef806 */
[----:B------:R-:W-:Y:S01]  /*25a0*/  IMAD.SHL.U32 R250, R250, 0x2, RZ ;  /* 0x00000002fafa7824 */ /* 0x000fe200078e00ff */
[----:B------:R-:W-:Y:S01]  /*25b0*/  SHF.R.U32.HI R6, RZ, 0x3, R3 ;  /* 0x00000003ff067819 */ /* 0x000fe20000011603 */
[----:B------:R3:W-:Y:S01]  /*25c0*/  LDGSTS.E.BYPASS.LTC128B.128 [R240+0x1b080], [R8.64+0x80], !P5 ;  /* 0x1b08008008f07fae */ /* 0x0007e2000e901d4c */
[----:B------:R-:W-:Y:S01]  /*25d0*/  IADD3.X R3, R36, UR15, RZ, P1, !PT ;  /* 0x0000000f24037c10 */ /* 0x000fe20008ffe4ff */
[----:B------:R-:W-:Y:S01]  /*25e0*/  USHF.L.U32 UR15, UR4, 0x5, URZ ;  /* 0x00000005040f7899 */ /* 0x000fe2000800063f */
[----:B------:R-:W-:Y:S01]  /*25f0*/  LEA R14, P1, R0, c[0x0][0x280], 0x2 ;  /* 0x0000a000000e7a11 */ /* 0x000fe200078210ff */
[----:B------:R3:W-:Y:S01]  /*2600*/  LDGSTS.E.BYPASS.LTC128B.128 [R240+0x1d080], [R8.64+0x100], !P4 ;  /* 0x1d08010008f07fae */ /* 0x0007e2000e101d4c */
[----:B------:R-:W-:Y:S01]  /*2610*/  LOP3.LUT R10, R10, 0x2, R28, 0xe2, !PT ;  /* 0x000000020a0a7812 */ /* 0x000fe200078ee21c */
[----:B------:R-:W-:Y:S01]  /*2620*/  ULDC UR4, c[0x0][0x2a0] ;  /* 0x0000a80000047ab9 */ /* 0x000fe20000000800 */
[----:B------:R-:W-:Y:S01]  /*2630*/  LEA.HI.X R15, R0, c[0x0][0x284], R3, 0x2, P1 ;  /* 0x0000a100000f7a11 */ /* 0x000fe200008f1403 */
[----:B------:R-:W-:Y:S01]  /*2640*/  IMAD.SHL.U32 R3, R16, 0x40, RZ ;  /* 0x0000004010037824 */ /* 0x000fe200078e00ff */
[----:B------:R-:W-:Y:S01]  /*2650*/  LOP3.LUT R0, R33, 0x3ffffffc, RZ, 0xc0, !PT ;  /* 0x3ffffffc21007812 */ /* 0x000fe200078ec0ff */
[----:B------:R3:W-:Y:S01]  /*2660*/  LDGSTS.E.BYPASS.LTC128B.128 [R240+0x1f080], [R8.64+0x180], !P3 ;  /* 0x1f08018008f07fae */ /* 0x0007e2000d901d4c */
[----:B------:R-:W-:Y:S01]  /*2670*/  LOP3.LUT R243, R243, R11, R29, 0xfe, !PT ;  /* 0x0000000bf3f37212 */ /* 0x000fe200078efe1d */
[----:B------:R-:W-:Y:S01]  /*2680*/  IMAD.MOV.U32 R11, RZ, RZ, 0x10 ;  /* 0x00000010ff0b7424 */ /* 0x000fe200078e00ff */
[----:B------:R-:W-:Y:S01]  /*2690*/  LOP3.LUT R12, R7, R6, RZ, 0x3c, !PT ;  /* 0x00000006070c7212 */ /* 0x000fe200078e3cff */
[----:B------:R-:W-:Y:S01]  /*26a0*/  IMAD.IADD R7, R150, 0x1, -R0 ;  /* 0x0000000196077824 */ /* 0x000fe200078e0a00 */
[----:B------:R-:W-:Y:S01]  /*26b0*/  LOP3.LUT R242, R242, R10, R22, 0xfe, !PT ;  /* 0x0000000af2f27212 */ /* 0x000fe200078efe16 */
[----:B------:R-:W-:Y:S01]  /*26c0*/  IMAD.SHL.U32 R10, R20, 0x400, RZ ;  /* 0x00000400140a7824 */ /* 0x000fe200078e00ff */
[----:B------:R-:W-:Y:S01]  /*26d0*/  R2P PR, R16, 0x6 ;  /* 0x0000000610007804 */ /* 0x000fe20000000000 */
[C---:B------:R-:W-:Y:S01]  /*26e0*/  IMAD R0, R236.reuse, 0x200, R18 ;  /* 0x00000200ec007824 */ /* 0x040fe200078e0212 */
[----:B------:R-:W-:Y:S01]  /*26f0*/  LOP3.LUT R3, R3, 0x1c0, RZ, 0xc0, !PT ;  /* 0x000001c003037812 */ /* 0x000fe200078ec0ff */
[----:B------:R-:W-:Y:S01]  /*2700*/  IMAD.SHL.U32 R236, R236, 0x8, RZ ;  /* 0x00000008ecec7824 */ /* 0x000fe200078e00ff */
[----:B------:R-:W-:Y:S01]  /*2710*/  ULOP3.LUT UR4, URZ, UR4, URZ, 0x33, !UPT ;  /* 0x000000043f047292 */ /* 0x000fe2000f8e333f */
[----:B------:R-:W-:Y:S01]  /*2720*/  SEL R5, R11, 0xfffffff0, !P1 ;  /* 0xfffffff00b057807 */ /* 0x000fe20004800000 */
[----:B------:R-:W-:Y:S01]  /*2730*/  IMAD R7, R7, 0x2, R10 ;  /* 0x0000000207077824 */ /* 0x000fe200078e020a */
[----:B------:R-:W-:Y:S01]  /*2740*/  SEL R4, R246, 0xffffffe0, !P2 ;  /* 0xffffffe0f6047807 */ /* 0x000fe20005000000 */
[----:B------:R-:W-:Y:S01]  /*2750*/  IMAD.SHL.U32 R2, R2, 0x2, RZ ;  /* 0x0000000202027824 */ /* 0x000fe200078e00ff */
[----:B------:R-:W-:Y:S01]  /*2760*/  R2P PR, R32, 0x6 ;  /* 0x0000000620007804 */ /* 0x000fe20000000000 */
[----:B------:R-:W-:Y:S01]  /*2770*/  IMAD.IADD R12, R12, 0x1, R7 ;  /* 0x000000010c0c7824 */ /* 0x000fe200078e0207 */
[--C-:B------:R-:W-:Y:S01]  /*2780*/  SHF.R.U32.HI R6, RZ, 0x3, R3.reuse ;  /* 0x00000003ff067819 */ /* 0x100fe20000011603 */
[----:B------:R-:W-:Y:S01]  /*2790*/  IMAD.SHL.U32 R235, R0, 0x2, RZ ;  /* 0x0000000200eb7824 */ /* 0x000fe200078e00ff */
[----:B------:R-:W-:Y:S01]  /*27a0*/  LOP3.LUT R236, R3, 0x8, R236, 0xf8, !PT ;  /* 0x0000000803ec7812 */ /* 0x000fe200078ef8ec */
[----:B------:R-:W-:Y:S01]  /*27b0*/  IMAD.SHL.U32 R244, R12, 0x2, RZ ;  /* 0x000000020cf47824 */ /* 0x000fe200078e00ff */
[----:B------:R-:W-:Y:S01]  /*27c0*/  LOP3.LUT R7, R6, R13, R3, 0x1e, !PT ;  /* 0x0000000d06077212 */ /* 0x000fe200078e1e03 */
[----:B-1----:R-:W-:Y:S01]  /*27d0*/  CS2R R38, SRZ ;  /* 0x0000000000267805 */ /* 0x002fe2000001ff00 */
[----:B------:R-:W-:Y:S01]  /*27e0*/  SEL R3, R11, 0xfffffff0, !P1 ;  /* 0xfffffff00b037807 */ /* 0x000fe20004800000 */
[----:B------:R-:W-:Y:S01]  /*27f0*/  IMAD R11, R26, 0x400, R230 ;  /* 0x000004001a0b7824 */ /* 0x000fe200078e02e6 */
[----:B------:R-:W-:Y:S01]  /*2800*/  SEL R228, R246, 0xffffffe0, !P2 ;  /* 0xffffffe0f6e47807 */ /* 0x000fe20005000000 */
[----:B---3--:R-:W-:Y:S01]  /*2810*/  IMAD.IADD R8, R149, 0x1, R19 ;  /* 0x0000000195087824 */ /* 0x008fe200078e0213 */
[----:B------:R-:W-:Y:S01]  /*2820*/  R2P PR, R25, 0x6 ;  /* 0x0000000619007804 */ /* 0x000fe20000000000 */
[----:B------:R-:W-:Y:S01]  /*2830*/  IMAD R3, R3, 0x2, R2 ;  /* 0x0000000203037824 */ /* 0x000fe200078e0202 */
[----:B------:R-:W-:Y:S01]  /*2840*/  ISETP.GE.AND P6, PT, R150, 0x10, PT ;  /* 0x000000109600780c */ /* 0x000fe20003fc6270 */
[----:B------:R-:W-:Y:S01]  /*2850*/  IMAD.IADD R232, R0, 0x1, R228 ;  /* 0x0000000100e87824 */ /* 0x000fe200078e02e4 */
[----:B------:R-:W-:Y:S01]  /*2860*/  LOP3.LUT R236, R236, R6, RZ, 0x3c, !PT ;  /* 0x00000006ecec7212 */ /* 0x000fe200078e3cff */
[----:B------:R1:W-:Y:S01]  /*2870*/  STL [R1+0x2c], R8 ;  /* 0x00002c0801007387 */ /* 0x0003e20000100800 */
[-C--:B------:R-:W-:Y:S01]  /*2880*/  LOP3.LUT R6, R7, R230.reuse, RZ, 0xfc, !PT ;  /* 0x000000e607067212 */ /* 0x080fe200078efcff */
[----:B------:R-:W-:Y:S01]  /*2890*/  IMAD R229, R228, 0x2, R2 ;  /* 0x00000002e4e57824 */ /* 0x000fe200078e0202 */
[C---:B------:R-:W-:Y:S01]  /*28a0*/  IADD3 R7, R244.reuse, 0x20280, RZ ;  /* 0x00020280f4077810 */ /* 0x040fe20007ffe0ff */
[----:B--2---:R-:W-:Y:S01]  /*28b0*/  CS2R R36, SRZ ;  /* 0x0000000000247805 */ /* 0x004fe2000001ff00 */
[----:B------:R-:W-:Y:S01]  /*28c0*/  IADD3 R245, R244, 0x202c0, RZ ;  /* 0x000202c0f4f57810 */ /* 0x000fe20007ffe0ff */
[----:B------:R-:W-:Y:S01]  /*28d0*/  CS2R R34, SRZ ;  /* 0x0000000000227805 */ /* 0x000fe2000001ff00 */
[C---:B------:R-:W-:Y:S01]  /*28e0*/  IADD3 R230, R236.reuse, R230, R10 ;  /* 0x000000e6ece67210 */ /* 0x040fe20007ffe00a */
[----:B------:R-:W-:Y:S01]  /*28f0*/  IMAD.IADD R236, R236, 0x1, R11 ;  /* 0x00000001ecec7824 */ /* 0x000fe200078e020b */
[----:B------:R-:W-:Y:S01]  /*2900*/  @P2 IADD3 R245, R7, -0x40, RZ ;  /* 0xffffffc007f52810 */ /* 0x000fe20007ffe0ff */
[----:B------:R-:W-:Y:S01]  /*2910*/  @!P6 IMAD.SHL.U32 R7, R150, 0x10, RZ ;  /* 0x000000109607e824 */ /* 0x000fe200078e00ff */
[----:B------:R-:W-:Y:S01]  /*2920*/  SEL R246, R246, 0xffffffe0, !P1 ;  /* 0xffffffe0f6f67807 */ /* 0x000fe20004800000 */
[----:B------:R-:W-:Y:S01]  /*2930*/  IMAD.SHL.U32 R230, R230, 0x2, RZ ;  /* 0x00000002e6e67824 */ /* 0x000fe200078e00ff */
[----:B------:R-:W-:Y:S01]  /*2940*/  LEA R236, R236, 0x22280, 0x1 ;  /* 0x00022280ecec7811 */ /* 0x000fe200078e08ff */
[----:B------:R-:W-:Y:S01]  /*2950*/  CS2R R32, SRZ ;  /* 0x0000000000207805 */ /* 0x000fe2000001ff00 */
[----:B------:R2:W-:Y:S01]  /*2960*/  @!P6 LDGSTS.E.BYPASS.LTC128B.128 [R7+0x20180], [R14.64] ;  /* 0x201800000e07efae */ /* 0x0005e2000b901d4c */
[C---:B------:R-:W-:Y:S01]  /*2970*/  IMAD R231, R5.reuse, 0x2, R230 ;  /* 0x0000000205e77824 */ /* 0x040fe200078e02e6 */
[----:B------:R-:W-:Y:S01]  /*2980*/  CS2R R30, SRZ ;  /* 0x00000000001e7805 */ /* 0x000fe2000001ff00 */
[----:B------:R-:W-:Y:S01]  /*2990*/  IMAD R237, R5, 0x2, R236 ;  /* 0x0000000205ed7824 */ /* 0x000fe200078e02ec */
[----:B------:R-:W0:Y:S01]  /*29a0*/  LDGDEPBAR ;  /* 0x00000000000079af */ /* 0x000e220000000000 */
[----:B------:R-:W-:Y:S01]  /*29b0*/  IMAD.IADD R247, R244, 0x1, R246 ;  /* 0x00000001f4f77824 */ /* 0x000fe200078e02f6 */
[----:B------:R-:W-:Y:S01]  /*29c0*/  CS2R R28, SRZ ;  /* 0x00000000001c7805 */ /* 0x000fe2000001ff00 */
[----:B------:R-:W-:Y:S01]  /*29d0*/  CS2R R26, SRZ ;  /* 0x00000000001a7805 */ /* 0x000fe2000001ff00 */
[----:B------:R-:W-:Y:S01]  /*29e0*/  CS2R R24, SRZ ;  /* 0x0000000000187805 */ /* 0x000fe2000001ff00 */
[----:B------:R-:W-:Y:S01]  /*29f0*/  CS2R R22, SRZ ;  /* 0x0000000000167805 */ /* 0x000fe2000001ff00 */
[----:B------:R-:W-:Y:S01]  /*2a00*/  CS2R R20, SRZ ;  /* 0x0000000000147805 */ /* 0x000fe2000001ff00 */
[----:B------:R-:W-:Y:S01]  /*2a10*/  IADD3 R252, -R250, UR16, RZ ;  /* 0x00000010fafc7c10 */ /* 0x000fe2000fffe1ff */
[----:B------:R-:W-:Y:S01]  /*2a20*/  IMAD.SHL.U32 R0, R6, 0x2, RZ ;  /* 0x0000000206007824 */ /* 0x000fe200078e00ff */
[----:B------:R-:W-:Y:S01]  /*2a30*/  ULDC UR17, c[0x0][0x2a8] ;  /* 0x0000aa0000117ab9 */ /* 0x000fe20000000800 */
[----:B------:R-:W-:Y:S01]  /*2a40*/  IMAD R228, R228, 0x2, R3 ;  /* 0x00000002e4e47824 */ /* 0x000fe200078e0203 */
[----:B------:R-:W-:Y:S01]  /*2a50*/  UIADD3 UR14, UR14, -UR8, URZ ;  /* 0x800000080e0e7290 */ /* 0x000fe2000fffe03f */
[----:B------:R-:W-:Y:S01]  /*2a60*/  IMAD.SHL.U32 R232, R232, 0x2, RZ ;  /* 0x00000002e8e87824 */ /* 0x000fe200078e00ff */
[----:B------:R-:W-:Y:S01]  /*2a70*/  UISETP.GE.AND UP1, UPT, UR17, 0x1, UPT ;  /* 0x000000011100788c */ /* 0x000fe2000bf26270 */
[----:B------:R-:W-:-:S02]  /*2a80*/  IMAD.IADD R246, R246, 0x1, R245 ;  /* 0x00000001f6f67824 */ /* 0x000fc400078e02f5 */
[C---:B------:R-:W-:Y:S02]  /*2a90*/  IMAD R234, R4.reuse, 0x2, R230 ;  /* 0x0000000204ea7824 */ /* 0x040fe400078e02e6 */
[C---:B------:R-:W-:Y:S02]  /*2aa0*/  IMAD R239, R4.reuse, 0x2, R236 ;  /* 0x0000000204ef7824 */ /* 0x040fe400078e02ec */
[C---:B------:R-:W-:Y:S02]  /*2ab0*/  IMAD R233, R4.reuse, 0x2, R231 ;  /* 0x0000000204e97824 */ /* 0x040fe400078e02e7 */
[----:B------:R-:W-:Y:S02]  /*2ac0*/  IMAD R238, R4, 0x2, R237 ;  /* 0x0000000204ee7824 */ /* 0x000fe400078e02ed */
[----:B--2---:R-:W-:-:S05]  /*2ad0*/  IMAD.U32 R7, RZ, RZ, UR5 ;  /* 0x00000005ff077e24 */ /* 0x004fca000f8e00ff */
[----:B------:R-:W-:-:S04]  /*2ae0*/  IADD3 R7, R7, -UR8, -R250 ;  /* 0x8000000807077c10 */ /* 0x000fc8000fffe8fa */
[C---:B------:R-:W-:Y:S02]  /*2af0*/  IADD3 R249, R7.reuse, c[0x0][0x2a4], RZ ;  /* 0x0000a90007f97a10 */ /* 0x040fe40007ffe0ff */
[----:B-1----:R-:W-:Y:S02]  /*2b00*/  IADD3 R251, R7, UR4, RZ ;  /* 0x0000000407fb7c10 */ /* 0x002fe4000fffe0ff */
.L_x_895:
[----:B------:R-:W-:Y:S04]  /*2b10*/  DEPBAR.LE SB0, 0x0 ;  /* 0x000080000000791a */ /* 0x000fe80000000000 */
[----:B------:R-:W-:Y:S01]  /*2b20*/  BAR.SYNC.DEFER_BLOCKING 0x0 ;  /* 0x0000000000007b1d */ /* 0x000fe20000010000 */
[----:B------:R-:W-:Y:S05]  /*2b30*/  PLOP3.LUT P1, PT, PT, PT, UP1, 0x40, 0x0 ;  /* 0x000000000000781c */ /* 0x000fea0003f2e818 */
        /* <DEDUP_REMOVED lines=152> */
[----:B------:R-:W-:-:S05]  /*34c0*/  @P1 BRA `(.L_x_885) ;  /* 0x0000019000001947 */ /* 0x000fca0003800000 */
        /* <DEDUP_REMOVED lines=13> */
.L_x_887:
[----:B------:R-:W-:Y:S04]  /*35a0*/  MOV R6, c[0x0][0x2a8] ;  /* 0x0000aa0000067a02 */ /* 0x000fe80000000f00 */
[----:B------:R-:W-:Y:S11]  /*35b0*/  ISETP.NE.AND P1, PT, R6, 0x1, PT ;  /* 0x000000010600780c */ /* 0x000ff60003f25270 */
[----:B------:R-:W-:Y:S02]  /*35c0*/  @!UPT UIADD3 URZ, URZ, URZ, URZ ;  /* 0x0000003f3f3ff290 */ /* 0x000fe4000fffe03f */
[----:B------:R-:W-:Y:S05]  /*35d0*/  @P1 IMAD.HI.U32 R6, R4, c[0x0][0x2ac], RZ ;  /* 0x0000ab0004061a27 */ /* 0x000fea00078e00ff */
[----:B------:R-:W-:Y:S02]  /*35e0*/  @P1 SHF.R.U32.HI R4, RZ, c[0x0][0x2b0], R6 ;  /* 0x0000ac00ff041a19 */ /* 0x000fe40000011606 */
.L_x_888:
[----:B------:R-:W-:Y:S05]  /*35f0*/  BSYNC B0 ;  /* 0x0000000000007941 */ /* 0x000fea0003800000 */
.L_x_886:
[----:B------:R-:W-:Y:S04]  /*3600*/  IMAD.MOV.U32 R6, RZ, RZ, c[0x0][0x2a8] ;  /* 0x0000aa00ff067624 */ /* 0x000fe800078e00ff */
[----:B------:R-:W-:Y:S04]  /*3610*/  IMAD R4, R4, R6, -UR9 ;  /* 0x8000000904047e24 */ /* 0x000fe8000f8e0206 */
[----:B------:R-:W-:Y:S05]  /*3620*/  IMAD.IADD R4, R4, 0x1, -R250 ;  /* 0x0000000104047824 */ /* 0x000fea00078e0afa */
[----:B------:R-:W-:Y:S02]  /*3630*/  IADD3 R6, R4, c[0x0][0x2a8], RZ ;  /* 0x0000aa0004067a10 */ /* 0x000fe40007ffe0ff */
[----:B------:R-:W-:Y:S02]  /*3640*/  IMNMX R176, R176, R4, !PT ;  /* 0x00000004b0b07217 */ /* 0x000fe40007800200 */
[----:B------:R-:W-:Y:S02]  /*3650*/  IMNMX R177, R177, R6, PT ;  /* 0x00000006b1b17217 */ /* 0x000fe40003800200 */
.L_x_885:
[----:B---34-:R-:W-:Y:S02]  /*3660*/  PLOP3.LUT P1, PT, PT, PT, UP1, 0x40, 0x0 ;  /* 0x000000000000781c */ /* 0x018fe40003f2e818 */
[----:B-1----:R-:W-:Y:S05]  /*3670*/  IADD3 R4, R5, 0x8, RZ ;  /* 0x0000000805047810 */ /* 0x002fea0007ffe0ff */
[--C-:B------:R-:W-:Y:S02]  /*3680*/  IMAD.IADD R179, R249, 0x1, R4.reuse ;  /* 0x00000001f9b37824 */ /* 0x100fe400078e0204 */
[----:B------:R-:W-:Y:S03]  /*3690*/  IMAD.IADD R178, R251, 0x1, R4 ;  /* 0x00000001fbb27824 */ /* 0x000fe600078e0204 */
[----:B------:R-:W-:Y:S01]  /*36a0*/  IMNMX R179, R252, R179, PT ;  /* 0x000000b3fcb37217 */ /* 0x000fe20003800200 */
[----:B------:R-:W-:-:S05]  /*36b0*/  @P1 BRA `(.L_x_889) ;  /* 0x0000019000001947 */ /* 0x000fca0003800000 */
        /* <DEDUP_REMOVED lines=13> */
.L_x_891:
[----:B------:R-:W-:Y:S04]  /*3790*/  MOV R5, c[0x0][0x2a8] ;  /* 0x0000aa0000057a02 */ /* 0x000fe80000000f00 */
[----:B------:R-:W-:Y:S11]  /*37a0*/  ISETP.NE.AND P1, PT, R5, 0x1, PT ;  /* 0x000000010500780c */ /* 0x000ff60003f25270 */
[----:B------:R-:W-:Y:S02]  /*37b0*/  @!UPT UIADD3 URZ, URZ, URZ, URZ ;  /* 0x0000003f3f3ff290 */ /* 0x000fe4000fffe03f */
[----:B------:R-:W-:Y:S05]  /*37c0*/  @P1 IMAD.HI.U32 R5, R4, c[0x0][0x2ac], RZ ;  /* 0x0000ab0004051a27 */ /* 0x000fea00078e00ff */
[----:B------:R-:W-:Y:S02]  /*37d0*/  @P1 SHF.R.U32.HI R4, RZ, c[0x0][0x2b0], R5 ;  /* 0x0000ac00ff041a19 */ /* 0x000fe40000011605 */
.L_x_892:
[----:B------:R-:W-:Y:S05]  /*37e0*/  BSYNC B0 ;  /* 0x0000000000007941 */ /* 0x000fea0003800000 */
.L_x_890:
[----:B------:R-:W-:Y:S04]  /*37f0*/  IMAD.MOV.U32 R5, RZ, RZ, c[0x0][0x2a8] ;  /* 0x0000aa00ff057624 */ /* 0x000fe800078e00ff */
[----:B------:R-:W-:Y:S04]  /*3800*/  IMAD R4, R4, R5, -UR9 ;  /* 0x8000000904047e24 */ /* 0x000fe8000f8e0205 */
[----:B------:R-:W-:Y:S05]  /*3810*/  IMAD.IADD R4, R4, 0x1, -R250 ;  /* 0x0000000104047824 */ /* 0x000fea00078e0afa */
[----:B------:R-:W-:Y:S02]  /*3820*/  IADD3 R5, R4, c[0x0][0x2a8], RZ ;  /* 0x0000aa0004057a10 */ /* 0x000fe40007ffe0ff */
[----:B------:R-:W-:Y:S02]  /*3830*/  IMNMX R178, R178, R4, !PT ;  /* 0x00000004b2b27217 */ /* 0x000fe40007800200 */
[----:B------:R-:W-:Y:S02]  /*3840*/  IMNMX R179, R179, R5, PT ;  /* 0x00000005b3b37217 */ /* 0x000fe40003800200 */
.L_x_889:
        /* <DEDUP_REMOVED lines=114> */
[----:B------:R1:W-:Y:S04]  /*3f70*/  MUFU.EX2 R182, R160 ;  /* 0x000000a000b67308 */ /* 0x0003e80000000800 */
[--C-:B------:R-:W-:Y:S02]  /*3f80*/  FFMA.FTZ R148, R156, c[0x0][0x29c], -R180.reuse ;  /* 0x0000a7009c947a23 */ /* 0x100fe400000108b4 */
[----:B------:R-:W-:Y:S01]  /*3f90*/  LDSM.16.M88.4 R156, [R229+0xe080] ;  /* 0x00e08000e59c783b */ /* 0x000fe20000000200 */
[C---:B------:R-:W-:Y:S03]  /*3fa0*/  HMMA.16816.F32.BF16 R8, R168.reuse, R174, R8 ;  /* 0x000000aea808723c */ /* 0x040fe60000041808 */
[----:B------:R2:W4:Y:S05]  /*3fb0*/  MUFU.EX2 R183, R148 ;  /* 0x0000009400b77308 */ /* 0x00052a0000000800 */
[C---:B---3--:R-:W-:Y:S08]  /*3fc0*/  HMMA.16816.F32.BF16 R12, R168.reuse, R152, R12 ;  /* 0x00000098a80c723c */ /* 0x048ff0000004180c */
[----:B------:R-:W-:Y:S04]  /*3fd0*/  HMMA.16816.F32.BF16 R16, R168, R154, R16 ;  /* 0x0000009aa810723c */ /* 0x000fe80000041810 */
[----:B-1----:R-:W-:Y:S02]  /*3fe0*/  FSEL R160, R191, -INF , !P2 ;  /* 0xff800000bfa07808 */ /* 0x002fe40005000000 */
[----:B------:R-:W-:Y:S03]  /*3ff0*/  ISETP.GT.AND P2, PT, R176, 0x11, P1 ;  /* 0x00000011b000780c */ /* 0x000fe60000f44270 */
[--C-:B------:R-:W-:Y:S01]  /*4000*/  FFMA.FTZ R160, R160, c[0x0][0x29c], -R180.reuse ;  /* 0x0000a700a0a07a23 */ /* 0x100fe200000108b4 */
[C---:B------:R-:W-:Y:S01]  /*4010*/  ISETP.LT.OR P2, PT, R177.reuse, 0x12, P2 ;  /* 0x00000012b100780c */ /* 0x040fe20001741670 */
[----:B--2---:R-:W1:Y:S02]  /*4020*/  LDSM.16.M88.4 R148, [R234+0x1e080] ;  /* 0x01e08000ea94783b */ /* 0x004e640000000200 */
[----:B------:R2:W3:Y:S02]  /*4030*/  MUFU.EX2 R173, R160 ;  /* 0x000000a000ad7308 */ /* 0x0004e40000000800 */
        /* <DEDUP_REMOVED lines=8> */
[----:B-----5:R-:W-:Y:S02]  /*40c0*/  FSEL R152, R187, -INF , !P2 ;  /* 0xff800000bb987808 */ /* 0x020fe40005000000 */
        /* <DEDUP_REMOVED lines=45> */
[--C-:B------:R-:W-:Y:S01]  /*43a0*/  FFMA.FTZ R152, R151, c[0x0][0x29c], -R181.reuse ;  /* 0x0000a70097987a23 */ /* 0x100fe200000108b5 */
[C---:B----4-:R-:W-:Y:S01]  /*43b0*/  F2FP.BF16.PACK_AB R151, R182.reuse, R183 ;  /* 0x000000b7b697723e */ /* 0x050fe200000010ff */
[--C-:B------:R-:W-:Y:S01]  /*43c0*/  FFMA.FTZ R149, R149, c[0x0][0x29c], -R181.reuse ;  /* 0x0000a70095957a23 */ /* 0x100fe200000108b5 */
[----:B------:R-:W-:Y:S01]  /*43d0*/  ISETP.LT.OR P2, PT, R179, 0x12, P2 ;  /* 0x00000012b300780c */ /* 0x000fe20001741670 */
[----:B------:R1:W-:Y:S01]  /*43e0*/  MUFU.EX2 R158, R152 ;  /* 0x00000098009e7308 */ /* 0x0003e20000000800 */
[----:B------:R-:W-:Y:S02]  /*43f0*/  FMUL.FTZ R154, R182, R5 ;  /* 0x00000005b69a7220 */ /* 0x000fe40000410000 */
[----:B------:R-:W-:Y:S02]  /*4400*/  FFMA.FTZ R5, -R189, R189, 1 ;  /* 0x3f800000bd057423 */ /* 0x000fe400000101bd */
[----:B---3--:R-:W-:Y:S02]  /*4410*/  FMUL.FTZ R153, R173, R8 ;  /* 0x00000008ad997220 */ /* 0x008fe40000410000 */
        /* <DEDUP_REMOVED lines=43> */
[----:B------:R2:W5:Y:S01]  /*46d0*/  MUFU.EX2 R157, R149 ;  /* 0x00000095009d7308 */ /* 0x0005620000000800 */
        /* <DEDUP_REMOVED lines=20> */
[----:B-----5:R-:W-:Y:S03]  /*4820*/  FMUL.FTZ R18, R157, R18 ;  /* 0x000000129d127220 */ /* 0x020fe60000410000 */
        /* <DEDUP_REMOVED lines=147> */
[C---:B------:R-:W-:Y:S01]  /*5160*/  LOP3.LUT P5, RZ, R242.reuse, 0x1, RZ, 0xc0, !PT ;  /* 0x00000001f2ff7812 */ /* 0x040fe200078ac0ff */
[----:B------:R-:W-:Y:S01]  /*5170*/  IMAD.U32 R16, RZ, RZ, UR10 ;  /* 0x0000000aff107e24 */ /* 0x000fe2000f8e00ff */
[----:B------:R-:W3:Y:S01]  /*5180*/  LDL R200, [R1+0x10] ;  /* 0x0000100001c87983 */ /* 0x000ee20000100800 */
[----:B------:R-:W-:Y:S01]  /*5190*/  LOP3.LUT P4, RZ, R242, 0x2, RZ, 0xc0, !PT ;  /* 0x00000002f2ff7812 */ /* 0x000fe2000788c0ff */
[----:B------:R-:W-:Y:S02]  /*51a0*/  UIMAD.WIDE.U32 UR18, UR16, UR4, URZ ;  /* 0x00000004101272a5 */ /* 0x000fe4000f8e003f */
[----:B------:R-:W4:Y:S01]  /*51b0*/  LDL.64 R204, [R1+0x18] ;  /* 0x0000180001cc7983 */ /* 0x000f220000100a00 */
[----:B------:R-:W-:Y:S03]  /*51c0*/  USHF.R.S32.HI UR17, URZ, 0x1f, UR16 ;  /* 0x0000001f3f117899 */ /* 0x000fe60008011410 */
[----:B------:R-:W5:Y:S01]  /*51d0*/  LDL R201, [R1+0x28] ;  /* 0x0000280001c97983 */ /* 0x000f620000100800 */
[----:B------:R-:W-:Y:S02]  /*51e0*/  UIMAD UR17, UR17, UR4, URZ ;  /* 0x00000004111172a4 */ /* 0x000fe4000f8e023f */
[----:B------:R-:W-:Y:S02]  /*51f0*/  USHF.L.U32 UR4, UR18, 0x6, URZ ;  /* 0x0000000612047899 */ /* 0x000fe4000800063f */
[----:B------:R-:W-:Y:S02]  /*5200*/  UIMAD UR17, UR16, UR5, UR17 ;  /* 0x00000005101172a4 */ /* 0x000fe4000f8e0211 */
[----:B------:R-:W-:Y:S02]  /*5210*/  USHF.L.U32 UR5, UR16, 0x6, URZ ;  /* 0x0000000610057899 */ /* 0x000fe4000800063f */
[----:B------:R-:W-:Y:S04]  /*5220*/  UIADD3 UR17, UR19, UR17, URZ ;  /* 0x0000001113117290 */ /* 0x000fe8000fffe03f */
[----:B------:R-:W-:Y:S01]  /*5230*/  USHF.L.U64.HI UR17, UR18, 0x6, UR17 ;  /* 0x0000000612117899 */ /* 0x000fe20008010211 */
[----:B------:R-:W-:Y:S02]  /*5240*/  IMAD.U32 R10, RZ, RZ, UR5 ;  /* 0x00000005ff0a7e24 */ /* 0x000fe4000f8e00ff */
[----:B------:R-:W-:Y:S01]  /*5250*/  IMAD.U32 R15, RZ, RZ, UR5 ;  /* 0x00000005ff0f7e24 */ /* 0x000fe2000f8e00ff */
[----:B--2---:R-:W-:Y:S04]  /*5260*/  IADD3 R8, P2, R202, UR4, RZ ;  /* 0x00000004ca087c10 */ /* 0x004fe8000ff5e0ff */
[----:B------:R-:W-:Y:S02]  /*5270*/  LEA R12, P1, R8, c[0x0][0x1f0], 0x1 ;  /* 0x00007c00080c7a11 */ /* 0x000fe400078208ff */
[----:B---3--:R-:W-:Y:S04]  /*5280*/  IADD3.X R9, R200, UR17, RZ, P2, !PT ;  /* 0x00000011c8097c10 */ /* 0x008fe800097fe4ff */
[----:B------:R-:W-:Y:S01]  /*5290*/  LEA.HI.X R13, R8, c[0x0][0x1f4], R9, 0x1, P1 ;  /* 0x00007d00080d7a11 */ /* 0x000fe200008f0c09 */
[----:B------:R-:W-:Y:S01]  /*52a0*/  IMAD.U32 R9, RZ, RZ, UR15 ;  /* 0x0000000fff097e24 */ /* 0x000fe2000f8e00ff */
[----:B------:R-:W-:Y:S02]  /*52b0*/  IADD3 R8, -R248, UR8, -R10 ;  /* 0x00000008f8087c10 */ /* 0x000fe4000fffe90a */
[----:B----4-:R-:W-:Y:S02]  /*52c0*/  IADD3 R11, P1, R204, UR5, RZ ;  /* 0x00000005cc0b7c10 */ /* 0x010fe4000ff3e0ff */
[----:B------:R-:W-:Y:S02]  /*52d0*/  ISETP.LT.OR P6, PT, R8, 0x1, !P5 ;  /* 0x000000010800780c */ /* 0x000fe40006fc1670 */
[----:B------:R-:W-:Y:S02]  /*52e0*/  IADD3 R9, P3, P2, R202, UR4, R9 ;  /* 0x00000004ca097c10 */ /* 0x000fe4000fa7e009 */
[----:B-----5:R-:W-:Y:S02]  /*52f0*/  LEA.HI.X.SX32 R15, R15, R201, 0x1, P1 ;  /* 0x000000c90f0f7211 */ /* 0x020fe400008f0eff */
[----:B------:R-:W-:Y:S02]  /*5300*/  ISETP.LT.OR P1, PT, R8, 0x1, !P4 ;  /* 0x000000010800780c */ /* 0x000fe40006721670 */
[----:B------:R-:W-:Y:S02]  /*5310*/  IADD3.X R16, R200, UR17, R16, P3, P2 ;  /* 0x00000011c8107c10 */ /* 0x000fe40009fe4410 */
[----:B------:R-:W1:Y:S01]  /*5320*/  S2R R200, SR_TID.X ;  /* 0x0000000000c87919 */ /* 0x000e620000002100 */
[----:B------:R-:W-:Y:S02]  /*5330*/  LEA R14, P2, R11, c[0x0][0x280], 0x2 ;  /* 0x0000a0000b0e7a11 */ /* 0x000fe400078410ff */
[----:B------:R-:W-:Y:S01]  /*5340*/  LEA R10, P3, R9, c[0x0][0x1f0], 0x1 ;  /* 0x00007c00090a7a11 */ /* 0x000fe200078608ff */
[----:B------:R-:W-:Y:S01]  /*5350*/  @!PT LDS RZ, [RZ] ;  /* 0x00000000fffff984 */ /* 0x000fe20000000800 */
[----:B------:R-:W-:Y:S01]  /*5360*/  @!PT LDS RZ, [RZ] ;  /* 0x00000000fffff984 */ /* 0x000fe20000000800 */
[----:B------:R-:W-:Y:S01]  /*5370*/  @!PT LDS RZ, [RZ] ;  /* 0x00000000fffff984 */ /* 0x000fe20000000800 */
[----:B------:R2:W-:Y:S01]  /*5380*/  LDGSTS.E.BYPASS.LTC128B.128 [R240+0x18080], [R12.64], !P6 ;  /* 0x180800000cf07fae */ /* 0x0005e2000f101d4c */
[----:B------:R-:W-:Y:S02]  /*5390*/  LEA.HI.X R15, R11, c[0x0][0x284], R15, 0x2, P2 ;  /* 0x0000a1000b0f7a11 */ /* 0x000fe400010f140f */
[----:B------:R-:W-:Y:S02]  /*53a0*/  LOP3.LUT P2, RZ, R242, 0x4, RZ, 0xc0, !PT ;  /* 0x00000004f2ff7812 */ /* 0x000fe4000784c0ff */
[----:B------:R2:W-:Y:S01]  /*53b0*/  LDGSTS.E.BYPASS.LTC128B.128 [R240+0x1a080], [R12.64+0x80], !P1 ;  /* 0x1a0800800cf07fae */ /* 0x0005e2000c901d4c */
[----:B------:R-:W-:Y:S02]  /*53c0*/  LEA.HI.X R11, R9, c[0x0][0x1f4], R16, 0x1, P3 ;  /* 0x00007d00090b7a11 */ /* 0x000fe400018f0c10 */
[----:B------:R-:W-:Y:S02]  /*53d0*/  ISETP.LT.OR P6, PT, R8, 0x1, !P2 ;  /* 0x000000010800780c */ /* 0x000fe400057c1670 */
[----:B------:R-:W-:Y:S02]  /*53e0*/  LOP3.LUT P3, RZ, R242, 0x8, RZ, 0xc0, !PT ;  /* 0x00000008f2ff7812 */ /* 0x000fe4000786c0ff */
[C---:B------:R-:W-:Y:S02]  /*53f0*/  ISETP.LT.OR P5, PT, R8.reuse, 0x21, !P5 ;  /* 0x000000210800780c */ /* 0x040fe40006fa1670 */
[C---:B------:R-:W-:Y:S02]  /*5400*/  ISETP.LT.OR P1, PT, R8.reuse, 0x1, !P3 ;  /* 0x000000010800780c */ /* 0x040fe40005f21670 */
[C---:B------:R-:W-:Y:S02]  /*5410*/  ISETP.LT.OR P4, PT, R8.reuse, 0x21, !P4 ;  /* 0x000000210800780c */ /* 0x040fe40006781670 */
[C---:B------:R-:W-:Y:S02]  /*5420*/  ISETP.LT.OR P2, PT, R8.reuse, 0x21, !P2 ;  /* 0x000000210800780c */ /* 0x040fe40005741670 */
[----:B------:R-:W-:Y:S01]  /*5430*/  ISETP.LT.OR P3, PT, R8, 0x21, !P3 ;  /* 0x000000210800780c */ /* 0x000fe20005f61670 */
[----:B------:R2:W-:Y:S01]  /*5440*/  LDGSTS.E.BYPASS.LTC128B.128 [R240+0x1c080], [R12.64+0x100], !P6 ;  /* 0x1c0801000cf07fae */ /* 0x0005e2000f101d4c */
[----:B-1----:R-:W-:Y:S05]  /*5450*/  @!P0 IMAD.SHL.U32 R8, R200, 0x10, RZ ;  /* 0x00000010c8088824 */ /* 0x002fea00078e00ff */
[----:B------:R2:W-:Y:S04]  /*5460*/  LDGSTS.E.BYPASS.LTC128B.128 [R240+0x1e080], [R12.64+0x180], !P1 ;  /* 0x1e0801800cf07fae */ /* 0x0005e8000c901d4c */
[----:B------:R2:W-:Y:S04]  /*5470*/  LDGSTS.E.BYPASS.LTC128B.128 [R240+0x19080], [R10.64], !P5 ;  /* 0x190800000af07fae */ /* 0x0005e8000e901d4c */
[----:B------:R2:W-:Y:S04]  /*5480*/  LDGSTS.E.BYPASS.LTC128B.128 [R240+0x1b080], [R10.64+0x80], !P4 ;  /* 0x1b0800800af07fae */ /* 0x0005e8000e101d4c */
[----:B------:R2:W-:Y:S04]  /*5490*/  LDGSTS.E.BYPASS.LTC128B.128 [R240+0x1d080], [R10.64+0x100], !P2 ;  /* 0x1d0801000af07fae */ /* 0x0005e8000d101d4c */
[----:B------:R2:W-:Y:S04]  /*54a0*/  LDGSTS.E.BYPASS.LTC128B.128 [R240+0x1f080], [R10.64+0x180], !P3 ;  /* 0x1f0801800af07fae */ /* 0x0005e8000d901d4c */
[----:B------:R2:W-:Y:S02]  /*54b0*/  @!P0 LDGSTS.E.BYPASS.LTC128B.128 [R8+0x20180], [R14.64] ;  /* 0x201800000e088fae */ /* 0x0005e4000b901d4c */
.L_x_893:
        /* <DEDUP_REMOVED lines=94> */
[C---:B------:R-:W-:Y:S01]  /*5aa0*/  LOP3.LUT P4, RZ, R243.reuse, 0x1, RZ, 0xc0, !PT ;  /* 0x00000001f3ff7812 */ /* 0x040fe2000788c0ff */
[----:B------:R-:W-:Y:S01]  /*5ab0*/  UIMAD.WIDE.U32 UR20, UR16, UR4, URZ ;  /* 0x00000004101472a5 */ /* 0x000fe2000f8e003f */
[----:B------:R-:W5:Y:S01]  /*5ac0*/  LDL R224, [R1+0x14] ;  /* 0x0000140001e07983 */ /* 0x000f620000100800 */
[----:B------:R-:W-:Y:S01]  /*5ad0*/  LOP3.LUT P3, RZ, R243, 0x2, RZ, 0xc0, !PT ;  /* 0x00000002f3ff7812 */ /* 0x000fe2000786c0ff */
[----:B------:R-:W-:Y:S02]  /*5ae0*/  USHF.R.S32.HI UR17, URZ, 0x1f, UR16 ;  /* 0x0000001f3f117899 */ /* 0x000fe40008011410 */
[----:B----4-:R-:W4:Y:S01]  /*5af0*/  LDL.64 R180, [R1+0x20] ;  /* 0x0000200001b47983 */ /* 0x010f220000100a00 */
[----:B------:R-:W-:Y:S02]  /*5b00*/  USHF.L.U32 UR18, UR20, 0x6, URZ ;  /* 0x0000000614127899 */ /* 0x000fe4000800063f */
[----:B------:R-:W-:Y:S01]  /*5b10*/  UIMAD UR17, UR17, UR4, URZ ;  /* 0x00000004111172a4 */ /* 0x000fe2000f8e023f */
[----:B---3--:R-:W3:Y:S03]  /*5b20*/  LDL R225, [R1+0x38] ;  /* 0x0000380001e17983 */ /* 0x008ee60000100800 */
[----:B------:R-:W-:Y:S04]  /*5b30*/  UIMAD UR17, UR16, UR5, UR17 ;  /* 0x00000005101172a4 */ /* 0x000fe8000f8e0211 */
[----:B------:R-:W-:Y:S04]  /*5b40*/  UIADD3 UR17, UR21, UR17, URZ ;  /* 0x0000001115117290 */ /* 0x000fe8000fffe03f */
[----:B------:R-:W-:Y:S02]  /*5b50*/  USHF.L.U64.HI UR20, UR20, 0x6, UR17 ;  /* 0x0000000614147899 */ /* 0x000fe40008010211 */
[----:B------:R-:W-:Y:S06]  /*5b60*/  USHF.L.U32 UR17, UR16, 0x6, URZ ;  /* 0x0000000610117899 */ /* 0x000fec000800063f */
[----:B------:R-:W-:Y:S02]  /*5b70*/  IMAD.U32 R6, RZ, RZ, UR17 ;  /* 0x00000011ff067e24 */ /* 0x000fe4000f8e00ff */
[----:B------:R-:W-:Y:S01]  /*5b80*/  IMAD.U32 R11, RZ, RZ, UR17 ;  /* 0x00000011ff0b7e24 */ /* 0x000fe2000f8e00ff */
[----:B--2---:R-:W-:Y:S01]  /*5b90*/  IADD3 R4, P2, R226, UR18, RZ ;  /* 0x00000012e2047c10 */ /* 0x004fe2000ff5e0ff */
[----:B------:R-:W-:Y:S03]  /*5ba0*/  ULEA UR18, UP0, UR4, UR18, 0x5 ;  /* 0x0000001204127291 */ /* 0x000fe6000f80283f */
[----:B------:R-:W-:Y:S01]  /*5bb0*/  LEA R8, P1, R4, c[0x0][0x160], 0x1 ;  /* 0x0000580004087a11 */ /* 0x000fe200078208ff */
[----:B------:R-:W-:Y:S01]  /*5bc0*/  ULEA.HI.X UR4, UR4, UR20, UR5, 0x5, UP0 ;  /* 0x0000001404047291 */ /* 0x000fe200080f2c05 */
[----:B-----5:R-:W-:Y:S04]  /*5bd0*/  IADD3.X R5, R224, UR20, RZ, P2, !PT ;  /* 0x00000014e0057c10 */ /* 0x020fe800097fe4ff */
[----:B------:R-:W-:Y:S02]  /*5be0*/  LEA.HI.X R9, R4, c[0x0][0x164], R5, 0x1, P1 ;  /* 0x0000590004097a11 */ /* 0x000fe400008f0c05 */
[----:B------:R-:W-:Y:S02]  /*5bf0*/  IADD3 R4, -R248, UR8, -R6 ;  /* 0x00000008f8047c10 */ /* 0x000fe4000fffe906 */
[----:B----4-:R-:W-:Y:S02]  /*5c00*/  IADD3 R7, P1, R180, UR17, RZ ;  /* 0x00000011b4077c10 */ /* 0x010fe4000ff3e0ff */
[C---:B------:R-:W-:Y:S02]  /*5c10*/  ISETP.LT.OR P6, PT, R4.reuse, 0x1, !P4 ;  /* 0x000000010400780c */ /* 0x040fe400067c1670 */
[----:B------:R-:W-:Y:S02]  /*5c20*/  ISETP.LT.OR P5, PT, R4, 0x1, !P3 ;  /* 0x000000010400780c */ /* 0x000fe40005fa1670 */
[----:B------:R-:W-:Y:S02]  /*5c30*/  IADD3 R5, P2, R226, UR18, RZ ;  /* 0x00000012e2057c10 */ /* 0x000fe4000ff5e0ff */
[----:B---3--:R-:W-:Y:S02]  /*5c40*/  LEA.HI.X.SX32 R11, R11, R225, 0x1, P1 ;  /* 0x000000e10b0b7211 */ /* 0x008fe400008f0eff */
[----:B------:R-:W-:Y:S02]  /*5c50*/  LEA R10, P1, R7, c[0x0][0x258], 0x2 ;  /* 0x00009600070a7a11 */ /* 0x000fe400078210ff */
[----:B------:R-:W-:Y:S02]  /*5c60*/  IADD3.X R12, R224, UR4, RZ, P2, !PT ;  /* 0x00000004e00c7c10 */ /* 0x000fe400097fe4ff */
[----:B------:R-:W2:Y:S01]  /*5c70*/  S2R R224, SR_TID.X ;  /* 0x0000000000e07919 */ /* 0x000ea20000002100 */
[----:B------:R-:W-:Y:S02]  /*5c80*/  LEA R6, P2, R5, c[0x0][0x160], 0x1 ;  /* 0x0000580005067a11 */ /* 0x000fe400078408ff */
[----:B------:R-:W-:Y:S01]  /*5c90*/  LEA.HI.X R11, R7, c[0x0][0x25c], R11, 0x2, P1 ;  /* 0x00009700070b7a11 */ /* 0x000fe200008f140b */
[----:B------:R-:W-:Y:S01]  /*5ca0*/  @!PT LDS RZ, [RZ] ;  /* 0x00000000fffff984 */ /* 0x000fe20000000800 */
[----:B------:R-:W-:Y:S01]  /*5cb0*/  @!PT LDS RZ, [RZ] ;  /* 0x00000000fffff984 */ /* 0x000fe20000000800 */
[----:B------:R-:W-:Y:S01]  /*5cc0*/  @!PT LDS RZ, [RZ] ;  /* 0x00000000fffff984 */ /* 0x000fe20000000800 */
[----:B------:R3:W-:Y:S01]  /*5cd0*/  LDGSTS.E.BYPASS.LTC128B.128 [R240+0x10080], [R8.64], !P6 ;  /* 0x1008000008f07fae */ /* 0x0007e2000f101d4c */
[----:B------:R-:W-:Y:S02]  /*5ce0*/  LOP3.LUT P1, RZ, R243, 0x4, RZ, 0xc0, !PT ;  /* 0x00000004f3ff7812 */ /* 0x000fe4000782c0ff */
[----:B------:R-:W-:Y:S01]  /*5cf0*/  LEA.HI.X R7, R5, c[0x0][0x164], R12, 0x1, P2 ;  /* 0x0000590005077a11 */ /* 0x000fe200010f0c0c */
[----:B------:R3:W-:Y:S01]  /*5d00*/  LDGSTS.E.BYPASS.LTC128B.128 [R240+0x12080], [R8.64+0x80], !P5 ;  /* 0x1208008008f07fae */ /* 0x0007e2000e901d4c */
[C---:B------:R-:W-:Y:S02]  /*5d10*/  ISETP.LT.OR P6, PT, R4.reuse, 0x1, !P1 ;  /* 0x000000010400780c */ /* 0x040fe40004fc1670 */
[----:B------:R-:W-:Y:S02]  /*5d20*/  LOP3.LUT P2, RZ, R243, 0x8, RZ, 0xc0, !PT ;  /* 0x00000008f3ff7812 */ /* 0x000fe4000784c0ff */
[C---:B------:R-:W-:Y:S02]  /*5d30*/  ISETP.LT.OR P4, PT, R4.reuse, 0x21, !P4 ;  /* 0x000000210400780c */ /* 0x040fe40006781670 */
[C---:B------:R-:W-:Y:S02]  /*5d40*/  ISETP.LT.OR P5, PT, R4.reuse, 0x1, !P2 ;  /* 0x000000010400780c */ /* 0x040fe400057a1670 */
[C---:B------:R-:W-:Y:S02]  /*5d50*/  ISETP.LT.OR P3, PT, R4.reuse, 0x21, !P3 ;  /* 0x000000210400780c */ /* 0x040fe40005f61670 */
[C---:B------:R-:W-:Y:S02]  /*5d60*/  ISETP.LT.OR P1, PT, R4.reuse, 0x21, !P1 ;  /* 0x000000210400780c */ /* 0x040fe40004f21670 */
[----:B------:R-:W-:Y:S01]  /*5d70*/  ISETP.LT.OR P2, PT, R4, 0x21, !P2 ;  /* 0x000000210400780c */ /* 0x000fe20005741670 */
[----:B------:R3:W-:Y:S01]  /*5d80*/  LDGSTS.E.BYPASS.LTC128B.128 [R240+0x14080], [R8.64+0x100], !P6 ;  /* 0x1408010008f07fae */ /* 0x0007e2000f101d4c */
[----:B--2---:R-:W-:Y:S05]  /*5d90*/  @!P0 IMAD.SHL.U32 R4, R224, 0x10, RZ ;  /* 0x00000010e0048824 */ /* 0x004fea00078e00ff */
[----:B------:R3:W-:Y:S04]  /*5da0*/  LDGSTS.E.BYPASS.LTC128B.128 [R240+0x16080], [R8.64+0x180], !P5 ;  /* 0x1608018008f07fae */ /* 0x0007e8000e901d4c */
[----:B------:R3:W-:Y:S04]  /*5db0*/  LDGSTS.E.BYPASS.LTC128B.128 [R240+0x11080], [R6.64], !P4 ;  /* 0x1108000006f07fae */ /* 0x0007e8000e101d4c */
[----:B------:R3:W-:Y:S04]  /*5dc0*/  LDGSTS.E.BYPASS.LTC128B.128 [R240+0x13080], [R6.64+0x80], !P3 ;  /* 0x1308008006f07fae */ /* 0x0007e8000d901d4c */
[----:B------:R3:W-:Y:S04]  /*5dd0*/  LDGSTS.E.BYPASS.LTC128B.128 [R240+0x15080], [R6.64+0x100], !P1 ;  /* 0x1508010006f07fae */ /* 0x0007e8000c901d4c */
[----:B------:R3:W-:Y:S04]  /*5de0*/  LDGSTS.E.BYPASS.LTC128B.128 [R240+0x17080], [R6.64+0x180], !P2 ;  /* 0x1708018006f07fae */ /* 0x0007e8000d101d4c */
[----:B------:R3:W-:Y:S02]  /*5df0*/  @!P0 LDGSTS.E.BYPASS.LTC128B.128 [R4+0x20080], [R10.64] ;  /* 0x200800000a048fae */ /* 0x0007e4000b901d4c */
.L_x_894:
        /* <DEDUP_REMOVED lines=218> */
.L_x_884:
[----:B------:R-:W-:Y:S05]  /*6ba0*/  @P3 EXIT ;  /* 0x000000000000394d */ /* 0x000fea0003800000 */
[----:B------:R-:W2:Y:S01]  /*6bb0*/  LDL.LU R9, [R1+0x3c] ;  /* 0x00003c0001097983 */ /* 0x000ea20000300800 */
[----:B------:R-:W-:-:S04]  /*6bc0*/  ISETP.NE.U32.AND P2, PT, RZ, c[0x0][0x360], PT ;  /* 0x0000d800ff007a0c */ /* 0x000fc80003f45070 */
[----:B------:R-:W-:-:S13]  /*6bd0*/  ISETP.NE.AND.EX P2, PT, RZ, c[0x0][0x364], PT, P2 ;  /* 0x0000d900ff007a0c */ /* 0x000fda0003f45320 */
[----:B------:R-:W-:-:S04]  /*6be0*/  @P2 IMAD.MOV.U32 R2, RZ, RZ, 0x4 ;  /* 0x00000004ff022424 */ /* 0x000fc800078e00ff */
[----:B--2---:R-:W-:-:S05]  /*6bf0*/  @P2 IMAD.WIDE R2, R9, R2, c[0x0][0x360] ;  /* 0x0000d80009022625 */ /* 0x004fca00078e0202 */
[----:B------:R1:W2:Y:S01]  /*6c00*/  @P2 LDG.E R0, [R2.64] ;  /* 0x0000000c02002981 */ /* 0x0002a2000c1e1900 */
        /* <DEDUP_REMOVED lines=173> */
.L_x_896:
        /* <DEDUP_REMOVED lines=10> */
.L_x_1168:


//--------------------- .text._ZN7cutlass13device_kernelIN5flash19enable_sm80_to_sm89INS1_16FlashAttnBwdSm80INS1_25CollectiveMainloopBwdSm80ILi1ELi1EN4cute5tupleIJNS5_1CILi64EEES8_NS7_ILi256EEEEEENS_10bfloat16_tEfNS_4arch4Sm80ELb1ELb0ELb1ELb0ELb0ELb0ELb0ELb0ELi2ELi4ELi2ELi2ELb0EEENS1_21CollectiveEpilogueBwdISA_SB_SD_Li256ELb0ELb0ELi4EEENS1_25SingleTileBwdLPTSchedulerILb0ELi64ELb0EEEEEEEEEvNT_6ParamsE --------------------------
	.section	.text._ZN7cutlass13device_kernelIN5flash19enable_sm80_to_sm89INS1_16FlashAttnBwdSm80INS1_25CollectiveMainloopBwdSm80ILi1ELi1EN4cute5tupleIJNS5_1CILi64EEES8_NS7_ILi256EEEEEENS_10bfloat16_tEfNS_4arch4Sm80ELb1ELb0ELb1ELb0ELb0ELb0ELb0ELb0ELi2ELi4ELi2ELi2ELb0EEENS1_21CollectiveEpilogueBwdISA_SB_SD_Li256ELb0ELb0ELi4EEENS1_25SingleTileBwdLPTSchedulerILb0ELi64ELb0EEEEEEEEEvNT_6ParamsE,"ax",@progbits
	.sectioninfo	@"SHI_REGISTERS=255"
	.align	128
.text._ZN7cutlass13device_kernelIN5flash19enable_sm80_to_sm89INS1_16FlashAttnBwdSm80INS1_25CollectiveMainloopBwdSm80ILi1ELi1EN4cute5tupleIJNS5_1CILi64EEES8_NS7_ILi256EEEEEENS_10bfloat16_tEfNS_4arch4Sm80ELb1ELb0ELb1ELb0ELb0ELb0ELb0ELb0ELi2ELi4ELi2ELi2ELb0EEENS1_21CollectiveEpilogueBwdISA_SB_SD_Li256ELb0ELb0ELi4EEENS1_25SingleTileBwdLPTSchedulerILb0ELi64ELb0EEEEEEEEEvNT_6ParamsE:
        .type           _ZN7cutlass13device_kernelIN5flash19enable_sm80_to_sm89INS1_16FlashAttnBwdSm80INS1_25CollectiveMainloopBwdSm80ILi1ELi1EN4cute5tupleIJNS5_1CILi64EEES8_NS7_ILi256EEEEEENS_10bfloat16_tEfNS_4arch4Sm80ELb1ELb0ELb1ELb0ELb0ELb0ELb0ELb0ELi2ELi4ELi2ELi2ELb0EEENS1_21CollectiveEpilogueBwdISA_SB_SD_Li256ELb0ELb0ELi4EEENS1_25SingleTileBwdLPTSchedulerILb0ELi64ELb0EEEEEEEEEvNT_6ParamsE,@function
        .size           _ZN7cutlass13device_kernelIN5flash19enable_sm80_to_sm89INS1_16FlashAttnBwdSm80INS1_25CollectiveMainloopBwdSm80ILi1ELi1EN4cute5tupleIJNS5_1CILi64EEES8_NS7_ILi256EEEEEENS_10bfloat16_tEfNS_4arch4Sm80ELb1ELb0ELb1ELb0ELb0ELb0ELb0ELb0ELi2ELi4ELi2ELi2ELb0EEENS1_21CollectiveEpilogueBwdISA_SB_SD_Li256ELb0ELb0ELi4EEENS1_25SingleTileBwdLPTSchedulerILb0ELi64ELb0EEEEEEEEEvNT_6ParamsE,(.L_x_1169 - _ZN7cutlass13device_kernelIN5flash19enable_sm80_to_sm89INS1_16FlashAttnBwdSm80INS1_25CollectiveMainloopBwdSm80ILi1ELi1EN4cute5tupleIJNS5_1CILi64EEES8_NS7_ILi256EEEEEENS_10bfloat16_tEfNS_4arch4Sm80ELb1ELb0ELb1ELb0ELb0ELb0ELb0ELb0ELi2ELi4ELi2ELi2ELb0EEENS1_21CollectiveEpilogueBwdISA_SB_SD_Li256ELb0ELb0ELi4EEENS1_25SingleTileBwdLPTSchedulerILb0ELi64ELb0EEEEEEEEEvNT_6ParamsE)
        .other          _ZN7cutlass13device_kernelIN5flash19enable_sm80_to_sm89INS1_16FlashAttnBwdSm80INS1_25CollectiveMainloopBwdSm80ILi1ELi1EN4cute5tupleIJNS5_1CILi64EEES8_NS7_ILi256EEEEEENS_10bfloat16_tEfNS_4arch4Sm80ELb1ELb0ELb1ELb0ELb0ELb0ELb0ELb0ELi2ELi4ELi2ELi2ELb0EEENS1_21CollectiveEpilogueBwdISA_SB_SD_Li256ELb0ELb0ELi4EEENS1_25SingleTileBwdLPTSchedulerILb0ELi64ELb0EEEEEEEEEvNT_6ParamsE,@"STO_CUDA_ENTRY STV_DEFAULT"
_ZN7cutlass13device_kernelIN5flash19enable_sm80_to_sm89INS1_16FlashAttnBwdSm80INS1_25CollectiveMainloopBwdSm80ILi1ELi1EN4cute5tupleIJNS5_1CILi64EEES8_NS7_ILi256EEEEEENS_10bfloat16_tEfNS_4arch4Sm80ELb1ELb0ELb1ELb0ELb0ELb0ELb0ELb0ELi2ELi4ELi2ELi2ELb0EEENS1_21CollectiveEpilogueBwdISA_SB_SD_Li256ELb0ELb0ELi4EEENS1_25SingleTileBwdLPTSchedulerILb0ELi64ELb0EEEEEEEEEvNT_6ParamsE:
[----:B------:R-:W-:Y:S02]  /*0000*/  MOV R1, c[0x0][0x28] ;  /* 0x00000a0000017a02 */ /* 0x000fe40000000f00 */
[----:B------:R-:W1:Y:S01]  /*0010*/  S2R R248, SR_TID.X ;  /* 0x0000000000f87919 */ /* 0x000e620000002100 */
[----:B------:R-:W2:Y:S01]  /*0020*/  S2UR UR4, SR_CTAID.X ;  /* 0x00000000000479c3 */ /* 0x000ea20000002500 */
        /* <DEDUP_REMOVED lines=25> */
.L_x_898:
[----:B------:R-:W-:Y:S02]  /*01c0*/  ULDC UR7, c[0x0][0x3ac] ;  /* 0x0000eb0000077ab9 */ /* 0x000fe40000000800 */
[----:B------:R-:W-:Y:S02]  /*01d0*/  UISETP.NE.AND UP0, UPT, UR7, 0x1, UPT ;  /* 0x000000010700788c */ /* 0x000fe4000bf05270 */
[----:B------:R-:W-:Y:S02]  /*01e0*/  ULDC.64 UR4, c[0x0][0x3b0] ;  /* 0x0000ec0000047ab9 */ /* 0x000fe40000000a00 */
[----:B------:R-:W-:Y:S02]  /*01f0*/  UIMAD.WIDE.U32 UR10, UR6, UR4, URZ ;  /* 0x00000004060a72a5 */ /* 0x000fe4000f8e003f */
[----:B------:R-:W-:-:S05]  /*0200*/  UMOV UR15, UR6 ;  /* 0x00000006000f7c82 */ /* 0x000fca0008000000 */
[----:B------:R-:W-:-:S04]  /*0210*/  @UP0 USHF.R.U32.HI UR15, URZ, UR5, UR11 ;  /* 0x000000053f0f0299 */ /* 0x000fc8000801160b */
[----:B------:R-:W-:-:S04]  /*0220*/  UIMAD UR7, UR15, UR7, URZ ;  /* 0x000000070f0772a4 */ /* 0x000fc8000f8e023f */
.L_x_899:
[----:B------:R-:W-:Y:S02]  /*0230*/  UIADD3 UR9, UR6, -UR7, URZ ;  /* 0x8000000706097290 */ /* 0x000fe4000fffe03f */
[----:B------:R-:W-:Y:S02]  /*0240*/  ULDC.64 UR4, c[0x0][0x3a8] ;  /* 0x0000ea0000047ab9 */ /* 0x000fe40000000a00 */
[----:B------:R-:W-:Y:S02]  /*0250*/  ULDC.64 UR6, c[0x0][0x3a0] ;  /* 0x0000e80000067ab9 */ /* 0x000fe40000000a00 */
[----:B------:R-:W-:Y:S02]  /*0260*/  UISETP.NE.AND UP0, UPT, UR6, 0x1, UPT ;  /* 0x000000010600788c */ /* 0x000fe4000bf05270 */
[----:B------:R-:W-:-:S04]  /*0270*/  UIMAD UR5, UR8, UR5, UR9 ;  /* 0x00000005080572a4 */ /* 0x000fc8000f8e0209 */
[----:B------:R-:W-:-:S03]  /*0280*/  UIMAD.WIDE.U32 UR8, UR5, UR7, URZ ;  /* 0x00000007050872a5 */ /* 0x000fc6000f8e003f */
[----:B------:R-:W-:Y:S02]  /*0290*/  UMOV UR14, UR5 ;  /* 0x00000005000e7c82 */ /* 0x000fe40008000000 */
[----:B------:R-:W-:-:S04]  /*02a0*/  @UP0 USHF.R.U32.HI UR14, URZ, UR4, UR9 ;  /* 0x000000043f0e0299 */ /* 0x000fc80008011609 */
[----:B------:R-:W-:-:S04]  /*02b0*/  UIADD3 UR13, -UR14, URZ, URZ ;  /* 0x0000003f0e0d7290 */ /* 0x000fc8000fffe13f */
[----:B------:R-:W-:Y:S01]  /*02c0*/  UIMAD UR13, UR13, UR6, UR5 ;  /* 0x000000060d0d72a4 */ /* 0x000fe2000f8e0205 */
[----:B------:R-:W-:Y:S05]  /*02d0*/  BRA `(.L_x_900) ;  /* 0x0000025000007947 */ /* 0x000fea0003800000 */
.L_x_897:
        /* <DEDUP_REMOVED lines=20> */
.L_x_901:
[----:B------:R-:W-:Y:S02]  /*0420*/  ULDC UR7, c[0x0][0x3ac] ;  /* 0x0000eb0000077ab9 */ /* 0x000fe40000000800 */
[----:B------:R-:W-:Y:S02]  /*0430*/  UISETP.NE.AND UP0, UPT, UR7, 0x1, UPT ;  /* 0x000000010700788c */ /* 0x000fe4000bf05270 */
[----:B------:R-:W-:Y:S02]  /*0440*/  ULDC.64 UR4, c[0x0][0x3b0] ;  /* 0x0000ec0000047ab9 */ /* 0x000fe40000000a00 */
[----:B------:R-:W-:Y:S02]  /*0450*/  UIMAD.WIDE.U32 UR10, UR6, UR4, URZ ;  /* 0x00000004060a72a5 */ /* 0x000fe4000f8e003f */
[----:B------:R-:W-:-:S05]  /*0460*/  UMOV UR15, UR6 ;  /* 0x00000006000f7c82 */ /* 0x000fca0008000000 */
[----:B------:R-:W-:-:S04]  /*0470*/  @UP0 USHF.R.U32.HI UR15, URZ, UR5, UR11 ;  /* 0x000000053f0f0299 */ /* 0x000fc8000801160b */
[----:B------:R-:W-:-:S04]  /*0480*/  UIMAD UR7, UR15, UR7, URZ ;  /* 0x000000070f0772a4 */ /* 0x000fc8000f8e023f */
.L_x_902:
        /* <DEDUP_REMOVED lines=9> */
[----:B------:R-:W-:Y:S02]  /*0520*/  UIMAD UR13, UR13, UR6, UR5 ;  /* 0x000000060d0d72a4 */ /* 0x000fe4000f8e0205 */
.L_x_900:
        /* <DEDUP_REMOVED lines=16> */
[----:B------:R-:W-:Y:S01]  /*0630*/  UIADD3 UR6, UR6, 0x3f, URZ ;  /* 0x0000003f06067890 */ /* 0x000fe2000fffe03f */
[----:B------:R-:W-:Y:S01]  /*0640*/  CS2R R12, SRZ ;  /* 0x00000000000c7805 */ /* 0x000fe2000001ff00 */
[----:B------:R-:W-:Y:S01]  /*0650*/  USHF.R.S32.HI UR4, URZ, 0x1f, UR5 ;  /* 0x0000001f3f047899 */ /* 0x000fe20008011405 */
[----:B------:R-:W-:Y:S01]  /*0660*/  MOV R152, RZ ;  /* 0x000000ff00987202 */ /* 0x000fe20000000f00 */
[----:B------:R-:W-:Y:S01]  /*0670*/  ULDC.64 UR16, c[0x0][0x118] ;  /* 0x0000460000107ab9 */ /* 0x000fe20000000a00 */
        /* <DEDUP_REMOVED lines=15> */
[----:B------:R-:W-:Y:S01]  /*0770*/  MOV R144, RZ ;  /* 0x000000ff00907202 */ /* 0x000fe20000000f00 */
[----:B------:R-:W-:Y:S01]  /*0780*/  IMAD.MOV.U32 R138, RZ, RZ, RZ ;  /* 0x000000ffff8a7224 */ /* 0x000fe200078e00ff */
[----:B------:R-:W-:Y:S01]  /*0790*/  UISETP.GT.AND UP0, UPT, UR12, UR11, UPT ;  /* 0x0000000b0c00728c */ /* 0x000fe2000bf04270 */
[----:B------:R-:W-:Y:S01]  /*07a0*/  CS2R R20, SRZ ;  /* 0x0000000000147805 */ /* 0x000fe2000001ff00 */
[----:B------:R-:W-:Y:S01]  /*07b0*/  MOV R136, RZ ;  /* 0x000000ff00887202 */ /* 0x000fe20000000f00 */
[----:B------:R-:W-:Y:S01]  /*07c0*/  IMAD.MOV.U32 R134, RZ, RZ, RZ ;  /* 0x000000ffff867224 */ /* 0x000fe200078e00ff */
[----:B------:R-:W-:Y:S01]  /*07d0*/  CS2R R22, SRZ ;  /* 0x0000000000167805 */ /* 0x000fe2000001ff00 */
[----:B------:R-:W-:Y:S01]  /*07e0*/  MOV R132, RZ ;  /* 0x000000ff00847202 */ /* 0x000fe20000000f00 */
[----:B------:R-:W-:Y:S01]  /*07f0*/  IMAD.MOV.U32 R126, RZ, RZ, RZ ;  /* 0x000000ffff7e7224 */ /* 0x000fe200078e00ff */
[----:B------:R-:W-:Y:S01]  /*0800*/  PLOP3.LUT P1, PT, PT, PT, UP0, 0x80, 0x0 ;  /* 0x000000000000781c */ /* 0x000fe20003f2f008 */
        /* <DEDUP_REMOVED lines=54> */
[----:B------:R-:W-:Y:S01]  /*0b70*/  ULDC.64 UR4, c[0x0][0x248] ;  /* 0x0000920000047ab9 */ /* 0x000fe20000000a00 */
[--C-:B------:R-:W-:Y:S01]  /*0b80*/  SHF.R.S32.HI R20, RZ, 0x1f, R248.reuse ;  /* 0x0000001fff147819 */ /* 0x100fe200000114f8 */
[----:B------:R-:W-:Y:S01]  /*0b90*/  UISETP.NE.AND UP0, UPT, UR4, 0x1, UPT ;  /* 0x000000010400788c */ /* 0x000fe2000bf05270 */
[----:B------:R-:W-:Y:S01]  /*0ba0*/  SHF.R.S32.HI R249, RZ, 0x1f, R248 ;  /* 0x0000001ffff97819 */ /* 0x000fe200000114f8 */
[----:B------:R-:W-:Y:S01]  /*0bb0*/  UIMAD.WIDE.U32 UR8, UR13, UR5, URZ ;  /* 0x000000050d0872a5 */ /* 0x000fe2000f8e003f */
[----:B------:R-:W-:Y:S01]  /*0bc0*/  LEA.HI R0, R20, R248, RZ, 0x3 ;  /* 0x000000f814007211 */ /* 0x000fe200078f18ff */
[----:B------:R-:W-:Y:S01]  /*0bd0*/  ULDC UR4, c[0x0][0x250] ;  /* 0x0000940000047ab9 */ /* 0x000fe20000000800 */
[----:B------:R-:W-:Y:S01]  /*0be0*/  IMAD.U32 R2, RZ, RZ, UR13 ;  /* 0x0000000dff027e24 */ /* 0x000fe2000f8e00ff */
[----:B------:R-:W-:Y:S01]  /*0bf0*/  UMOV UR7, UR13 ;  /* 0x0000000d00077c82 */ /* 0x000fe20008000000 */
[----:B------:R-:W-:Y:S01]  /*0c00*/  LOP3.LUT R3, R0, 0xfffffff8, RZ, 0xc0, !PT ;  /* 0xfffffff800037812 */ /* 0x000fe200078ec0ff */
[----:B------:R-:W-:Y:S01]  /*0c10*/  IMAD.U32 R8, RZ, RZ, UR15 ;  /* 0x0000000fff087e24 */ /* 0x000fe2000f8e00ff */
[----:B------:R-:W-:Y:S01]  /*0c20*/  SHF.R.S32.HI R250, RZ, 0x3, R0 ;  /* 0x00000003fffa7819 */ /* 0x000fe20000011400 */
[----:B------:R-:W-:Y:S01]  /*0c30*/  IMAD.WIDE.U32 R22, R2, c[0x0][0x238], R248 ;  /* 0x00008e0002167a25 */ /* 0x000fe200078e00f8 */
[----:B------:R-:W-:Y:S01]  /*0c40*/  @UP0 UMOV UR5, UR9 ;  /* 0x0000000900050c82 */ /* 0x000fe20008000000 */
[----:B------:R-:W-:Y:S01]  /*0c50*/  LOP3.LUT R252, R252, 0xfffffffe, RZ, 0xc0, !PT ;  /* 0xfffffffefcfc7812 */ /* 0x000fe200078ec0ff */
[----:B------:R-:W-:Y:S01]  /*0c60*/  @UP0 USHF.R.U32.HI UR7, URZ, UR4, UR5 ;  /* 0x000000043f070299 */ /* 0x000fe20008011605 */
[----:B------:R-:W-:Y:S01]  /*0c70*/  IMAD.IADD R32, R248, 0x1, -R3 ;  /* 0x00000001f8207824 */ /* 0x000fe200078e0a03 */
[----:B------:R-:W-:Y:S01]  /*0c80*/  SHF.R.S32.HI R251, RZ, 0x1f, R250 ;  /* 0x0000001ffffb7819 */ /* 0x000fe200000114fa */
[----:B------:R-:W-:Y:S01]  /*0c90*/  ULDC.64 UR4, c[0x0][0x1e0] ;  /* 0x0000780000047ab9 */ /* 0x000fe20000000a00 */
[----:B------:R-:W-:Y:S01]  /*0ca0*/  IMAD.U32 R16, RZ, RZ, UR13 ;  /* 0x0000000dff107e24 */ /* 0x000fe2000f8e00ff */
[----:B------:R-:W-:Y:S01]  /*0cb0*/  USHF.R.S32.HI UR6, URZ, 0x1f, UR7 ;  /* 0x0000001f3f067899 */ /* 0x000fe20008011407 */
[----:B------:R-:W-:Y:S01]  /*0cc0*/  IMAD.SHL.U32 R2, R32, 0x8, RZ ;  /* 0x0000000820027824 */ /* 0x000fe200078e00ff */
[----:B------:R-:W-:Y:S01]  /*0cd0*/  USHF.R.S32.HI UR9, URZ, 0x1f, UR14 ;  /* 0x0000001f3f097899 */ /* 0x000fe2000801140e */
[----:B------:R-:W-:Y:S01]  /*0ce0*/  IMAD.U32 R10, RZ, RZ, UR7 ;  /* 0x00000007ff0a7e24 */ /* 0x000fe2000f8e00ff */
[----:B------:R-:W-:Y:S01]  /*0cf0*/  UIMAD UR4, UR6, UR4, URZ ;  /* 0x00000004060472a4 */ /* 0x000fe2000f8e023f */
[----:B------:R-:W-:Y:S01]  /*0d00*/  IMAD R0, R251, c[0x0][0x178], RZ ;  /* 0x00005e00fb007a24 */ /* 0x000fe200078e02ff */
[----:B------:R-:W-:Y:S01]  /*0d10*/  SHF.R.S32.HI R3, RZ, 0x1f, R2 ;  /* 0x0000001fff037819 */ /* 0x000fe20000011402 */
[----:B------:R-:W-:Y:S01]  /*0d20*/  IMAD.WIDE R8, R8, 0x40, R250 ;  /* 0x0000004008087825 */ /* 0x000fe200078e02fa */
[----:B------:R-:W-:Y:S01]  /*0d30*/  UIMAD UR8, UR7, UR5, UR4 ;  /* 0x00000005070872a4 */ /* 0x000fe2000f8e0204 */
[----:B------:R-:W-:Y:S01]  /*0d40*/  ISETP.GE.AND P4, PT, R2, c[0x0][0x1cc], PT ;  /* 0x0000730002007a0c */ /* 0x000fe20003f86270 */
[----:B------:R-:W-:Y:S01]  /*0d50*/  USHF.R.S32.HI UR20, URZ, 0x1f, UR13 ;  /* 0x0000001f3f147899 */ /* 0x000fe2000801140d */
[----:B------:R-:W-:Y:S01]  /*0d60*/  IMAD.WIDE.U32 R4, R10, c[0x0][0x1e0], R2 ;  /* 0x000078000a047a25 */ /* 0x000fe200078e0002 */
[----:B------:R-:W-:Y:S01]  /*0d70*/  ULDC.64 UR4, c[0x0][0x1b0] ;  /* 0x00006c0000047ab9 */ /* 0x000fe20000000a00 */
[----:B------:R-:W-:Y:S01]  /*0d80*/  IADD3 R28, R2, 0x40, RZ ;  /* 0x00000040021c7810 */ /* 0x000fe20007ffe0ff */
[----:B------:R-:W-:Y:S01]  /*0d90*/  UIMAD UR4, UR6, UR4, URZ ;  /* 0x00000004060472a4 */ /* 0x000fe2000f8e023f */
[C---:B------:R-:W-:Y:S01]  /*0da0*/  IMAD R0, R250.reuse, c[0x0][0x17c], R0 ;  /* 0x00005f00fa007a24 */ /* 0x040fe200078e0200 */
[----:B------:R-:W-:Y:S01]  /*0db0*/  IADD3 R7, R5, UR8, RZ ;  /* 0x0000000805077c10 */ /* 0x000fe2000fffe0ff */
[--C-:B------:R-:W-:Y:S01]  /*0dc0*/  IMAD.WIDE.U32 R12, R250, c[0x0][0x178], R2.reuse ;  /* 0x00005e00fa0c7a25 */ /* 0x100fe200078e0002 */
[----:B------:R-:W-:Y:S01]  /*0dd0*/  UIMAD UR8, UR7, UR5, UR4 ;  /* 0x00000005070872a4 */ /* 0x000fe2000f8e0204 */
[----:B------:R-:W-:Y:S01]  /*0de0*/  IADD3 R26, R2, 0x80, RZ ;  /* 0x00000080021a7810 */ /* 0x000fe20007ffe0ff */
[----:B------:R-:W-:Y:S01]  /*0df0*/  USHF.R.S32.HI UR19, URZ, 0x1f, UR11 ;  /* 0x0000001f3f137899 */ /* 0x000fe2000801140b */
[----:B------:R-:W-:Y:S01]  /*0e00*/  IMAD.WIDE.U32 R10, R10, c[0x0][0x1b0], R2 ;  /* 0x00006c000a0a7a25 */ /* 0x000fe200078e0002 */
[----:B------:R-:W-:Y:S01]  /*0e10*/  ULDC.64 UR6, c[0x0][0x1e8] ;  /* 0x00007a0000067ab9 */ /* 0x000fe20000000a00 */
[----:B------:R-:W-:Y:S01]  /*0e20*/  IADD3 R27, R2, 0xc0, RZ ;  /* 0x000000c0021b7810 */ /* 0x000fe20007ffe0ff */
[----:B------:R-:W-:Y:S01]  /*0e30*/  ULDC.64 UR4, c[0x0][0x1b8] ;  /* 0x00006e0000047ab9 */ /* 0x000fe20000000a00 */
[----:B------:R-:W-:Y:S01]  /*0e40*/  IMAD.IADD R13, R13, 0x1, R0 ;  /* 0x000000010d0d7824 */ /* 0x000fe200078e0200 */
[----:B------:R-:W-:Y:S01]  /*0e50*/  UIMAD UR6, UR9, UR6, URZ ;  /* 0x00000006090672a4 */ /* 0x000fe2000f8e023f */
[----:B------:R-:W-:Y:S01]  /*0e60*/  IMAD.MOV.U32 R6, RZ, RZ, R4 ;  /* 0x000000ffff067224 */ /* 0x000fe200078e0004 */
[----:B------:R-:W-:Y:S01]  /*0e70*/  IADD3 R5, R11, UR8, RZ ;  /* 0x000000080b057c10 */ /* 0x000fe2000fffe0ff */
[----:B------:R-:W-:Y:S01]  /*0e80*/  IMAD.U32 R0, RZ, RZ, UR14 ;  /* 0x0000000eff007e24 */ /* 0x000fe2000f8e00ff */
[----:B------:R-:W-:Y:S01]  /*0e90*/  UIMAD UR4, UR9, UR4, URZ ;  /* 0x00000004090472a4 */ /* 0x000fe2000f8e023f */
[----:B------:R-:W-:Y:S01]  /*0ea0*/  IMAD.U32 R11, RZ, RZ, UR14 ;  /* 0x0000000eff0b7e24 */ /* 0x000fe2000f8e00ff */
[----:B------:R-:W-:Y:S01]  /*0eb0*/  UIMAD UR7, UR14, UR7, UR6 ;  /* 0x000000070e0772a4 */ /* 0x000fe2000f8e0206 */
[----:B------:R-:W-:Y:S01]  /*0ec0*/  IMAD.MOV.U32 R4, RZ, RZ, R10 ;  /* 0x000000ffff047224 */ /* 0x000fe200078e000a */
[----:B------:R-:W-:Y:S01]  /*0ed0*/  UIMAD UR6, UR14, UR5, UR4 ;  /* 0x000000050e0672a4 */ /* 0x000fe2000f8e0204 */
[----:B------:R-:W-:Y:S01]  /*0ee0*/  IMAD.WIDE.U32 R6, R0, c[0x0][0x1e8], R6 ;  /* 0x00007a0000067a25 */ /* 0x000fe200078e0006 */
[----:B------:R-:W-:Y:S01]  /*0ef0*/  ULDC UR8, c[0x0][0x198] ;  /* 0x0000660000087ab9 */ /* 0x000fe20000000800 */
[----:B------:R-:W-:Y:S01]  /*0f00*/  ISETP.GE.AND P5, PT, R28, c[0x0][0x1cc], PT ;  /* 0x000073001c007a0c */ /* 0x000fe20003fa6270 */
[----:B------:R-:W-:Y:S01]  /*0f10*/  UIADD3 UR8, -UR10, UR8, URZ ;  /* 0x000000080a087290 */ /* 0x000fe2000fffe13f */
[----:B------:R-:W-:Y:S01]  /*0f20*/  IMAD.U32 R0, RZ, RZ, UR13 ;  /* 0x0000000dff007e24 */ /* 0x000fe2000f8e00ff */
[----:B------:R-:W-:Y:S01]  /*0f30*/  IADD3 R7, R7, UR7, RZ ;  /* 0x0000000707077c10 */ /* 0x000fe2000fffe0ff */
[----:B------:R-:W-:Y:S01]  /*0f40*/  IMAD.SHL.U32 R10, R250, 0x40, RZ ;  /* 0x00000040fa0a7824 */ /* 0x000fe200078e00ff */
[----:B------:R-:W-:Y:S01]  /*0f50*/  ULDC.64 UR4, c[0x0][0x180] ;  /* 0x0000600000047ab9 */ /* 0x000fe20000000a00 */
[----:B------:R-:W-:Y:S01]  /*0f60*/  IMAD.WIDE.U32 R4, R11, c[0x0][0x1b8], R4 ;  /* 0x00006e000b047a25 */ /* 0x000fe200078e0004 */
[----:B------:R-:W-:Y:S01]  /*0f70*/  UIMAD UR4, UR20, UR4, URZ ;  /* 0x00000004140472a4 */ /* 0x000fe2000f8e023f */
[----:B------:R-:W-:Y:S01]  /*0f80*/  ISETP.GE.AND P6, PT, R26, c[0x0][0x1cc], PT ;  /* 0x000073001a007a0c */ /* 0x000fe20003fc6270 */
[----:B------:R-:W-:Y:S01]  /*0f90*/  USHF.L.U32 UR18, UR11, 0x6, URZ ;  /* 0x000000060b127899 */ /* 0x000fe2000800063f */
[----:B------:R-:W-:Y:S01]  /*0fa0*/  IMAD.WIDE.U32 R12, R0, c[0x0][0x180], R12 ;  /* 0x00006000000c7a25 */ /* 0x000fe200078e000c */
[----:B------:R-:W-:Y:S01]  /*0fb0*/  LOP3.LUT R0, R10, 0x1c0, RZ, 0xc0, !PT ;  /* 0x000001c00a007812 */ /* 0x000fe200078ec0ff */
[----:B------:R-:W-:Y:S01]  /*0fc0*/  UIMAD UR4, UR13, UR5, UR4 ;  /* 0x000000050d0472a4 */ /* 0x000fe2000f8e0204 */
[----:B------:R-:W-:Y:S01]  /*0fd0*/  IADD3 R5, R5, UR6, RZ ;  /* 0x0000000605057c10 */ /* 0x000fe2000fffe0ff */
[C---:B------:R-:W-:Y:S01]  /*0fe0*/  IMAD R10, R9.reuse, c[0x0][0x1d8], RZ ;  /* 0x00007600090a7a24 */ /* 0x040fe200078e02ff */
[----:B------:R-:W-:Y:S01]  /*0ff0*/  LOP3.LUT R15, R0, 0x38, R2, 0xf8, !PT ;  /* 0x00000038000f7812 */ /* 0x000fe200078ef802 */
[----:B------:R-:W-:Y:S01]  /*1000*/  IMAD R9, R9, c[0x0][0x1a8], RZ ;  /* 0x00006a0009097a24 */ /* 0x000fe200078e02ff */
[----:B------:R-:W-:Y:S01]  /*1010*/  SHF.R.U32.HI R0, RZ, 0x3, R0 ;  /* 0x00000003ff007819 */ /* 0x000fe20000011600 */
[C---:B------:R-:W-:Y:S01]  /*1020*/  IMAD R14, R8.reuse, c[0x0][0x1dc], R10 ;  /* 0x00007700080e7a24 */ /* 0x040fe200078e020a */
[----:B------:R-:W-:Y:S01]  /*1030*/  IADD3 R13, R13, UR4, RZ ;  /* 0x000000040d0d7c10 */ /* 0x000fe2000fffe0ff */
[C---:B------:R-:W-:Y:S01]  /*1040*/  IMAD.WIDE.U32 R10, R8.reuse, c[0x0][0x1d8], R6 ;  /* 0x00007600080a7a25 */ /* 0x040fe200078e0006 */
[----:B------:R-:W-:Y:S01]  /*1050*/  LOP3.LUT R15, R15, R0, RZ, 0x3c, !PT ;  /* 0x000000000f0f7212 */ /* 0x000fe200078e3cff */
[----:B------:R-:W-:Y:S01]  /*1060*/  ULDC.64 UR4, c[0x0][0x188] ;  /* 0x0000620000047ab9 */ /* 0x000fe20000000a00 */
[----:B------:R-:W-:Y:S01]  /*1070*/  CS2R R162, SRZ ;  /* 0x0000000000a27805 */ /* 0x000fe2000001ff00 */
[C---:B------:R-:W-:Y:S01]  /*1080*/  IMAD R7, R8.reuse, c[0x0][0x1ac], R9 ;  /* 0x00006b0008077a24 */ /* 0x040fe200078e0209 */
[----:B------:R-:W-:Y:S01]  /*1090*/  UIMAD UR4, UR9, UR4, URZ ;  /* 0x00000004090472a4 */ /* 0x000fe2000f8e023f */
[----:B------:R-:W-:Y:S01]  /*10a0*/  IMAD.WIDE.U32 R8, R8, c[0x0][0x1a8], R4 ;  /* 0x00006a0008087a25 */ /* 0x000fe200078e0004 */
[----:B------:R-:W-:Y:S01]  /*10b0*/  LEA R4, P1, R10, c[0x0][0x1c0], 0x1 ;  /* 0x000070000a047a11 */ /* 0x000fe200078208ff */
[----:B------:R-:W-:Y:S01]  /*10c0*/  CS2R R160, SRZ ;  /* 0x0000000000a07805 */ /* 0x000fe2000001ff00 */
[----:B------:R-:W-:Y:S01]  /*10d0*/  UIMAD UR6, UR14, UR5, UR4 ;  /* 0x000000050e0672a4 */ /* 0x000fe2000f8e0204 */
[----:B------:R-:W-:Y:S01]  /*10e0*/  IMAD.IADD R7, R9, 0x1, R7 ;  /* 0x0000000109077824 */ /* 0x000fe200078e0207 */
[C---:B------:R-:W-:Y:S01]  /*10f0*/  LEA R6, P0, R8.reuse, c[0x0][0x190], 0x1 ;  /* 0x0000640008067a11 */ /* 0x040fe200078008ff */
[----:B------:R-:W-:Y:S01]  /*1100*/  IMAD.IADD R0, R11, 0x1, R14 ;  /* 0x000000010b007824 */ /* 0x000fe200078e020e */
[----:B------:R-:W-:Y:S01]  /*1110*/  ULDC.64 UR4, c[0x0][0x178] ;  /* 0x00005e0000047ab9 */ /* 0x000fe20000000a00 */
[----:B------:R-:W-:Y:S01]  /*1120*/  IMAD.MOV.U32 R9, RZ, RZ, c[0x0][0x1d8] ;  /* 0x00007600ff097624 */ /* 0x000fe200078e00ff */
[----:B------:R-:W-:Y:S01]  /*1130*/  LEA.HI.X R7, R8, c[0x0][0x194], R7, 0x1, P0 ;  /* 0x0000650008077a11 */ /* 0x000fe200000f0c07 */
[----:B------:R-:W-:Y:S01]  /*1140*/  IMAD.MOV.U32 R14, RZ, RZ, c[0x0][0x1a8] ;  /* 0x00006a00ff0e7624 */ /* 0x000fe200078e00ff */
[----:B------:R-:W-:Y:S01]  /*1150*/  LEA.HI R8, R20, R248, RZ, 0x6 ;  /* 0x000000f814087211 */ /* 0x000fe200078f30ff */
[----:B------:R-:W-:Y:S01]  /*1160*/  IMAD.U32 R11, RZ, RZ, UR14 ;  /* 0x0000000eff0b7e24 */ /* 0x000fe2000f8e00ff */
[----:B------:R-:W-:Y:S01]  /*1170*/  LEA.HI.X R5, R10, c[0x0][0x1c4], R0, 0x1, P1 ;  /* 0x000071000a057a11 */ /* 0x000fe200008f0c00 */
[----:B------:R-:W-:Y:S01]  /*1180*/  IMAD.MOV.U32 R10, RZ, RZ, c[0x0][0x1dc] ;  /* 0x00007700ff0a7624 */ /* 0x000fe200078e00ff */
[----:B------:R-:W-:Y:S01]  /*1190*/  IADD3 R0, -R250, UR8, RZ ;  /* 0x00000008fa007c10 */ /* 0x000fe2000fffe1ff */
[----:B------:R-:W-:Y:S01]  /*11a0*/  IMAD.WIDE.U32 R18, R11, c[0x0][0x188], R12 ;  /* 0x000062000b127a25 */ /* 0x000fe200078e000c */
[----:B------:R-:W-:Y:S01]  /*11b0*/  SHF.R.S32.HI R29, RZ, 0x6, R8 ;  /* 0x00000006ff1d7819 */ /* 0x000fe20000011408 */
[----:B------:R-:W-:Y:S01]  /*11c0*/  UIMAD UR7, UR19, UR4, URZ ;  /* 0x00000004130772a4 */ /* 0x000fe2000f8e023f */
[C---:B------:R-:W-:Y:S01]  /*11d0*/  LEA R8, P0, R9.reuse, R4, 0x6 ;  /* 0x0000000409087211 */ /* 0x040fe200078030ff */
[----:B------:R-:W-:Y:S01]  /*11e0*/  UIMAD.WIDE.U32 UR22, UR11, UR4, URZ ;  /* 0x000000040b1672a5 */ /* 0x000fe2000f8e003f */
[C---:B------:R-:W-:Y:S01]  /*11f0*/  ISETP.LT.OR P1, PT, R0.reuse, 0x1, P4 ;  /* 0x000000010000780c */ /* 0x040fe20002721670 */
[----:B------:R-:W-:Y:S01]  /*1200*/  UIMAD UR5, UR11, UR5, UR7 ;  /* 0x000000050b0572a4 */ /* 0x000fe2000f8e0207 */
[----:B------:R-:W-:Y:S01]  /*1210*/  LEA.HI.X R9, R9, R5, R10, 0x6, P0 ;  /* 0x0000000509097211 */ /* 0x000fe200000f340a */
[----:B------:R-:W-:Y:S01]  /*1220*/  IMAD R10, R29, 0x200, R15 ;  /* 0x000002001d0a7824 */ /* 0x000fe200078e020f */
[----:B------:R-:W-:Y:S01]  /*1230*/  ISETP.GE.AND P0, PT, R27, c[0x0][0x1cc], PT ;  /* 0x000073001b007a0c */ /* 0x000fe20003f06270 */
[----:B------:R-:W-:Y:S01]  /*1240*/  IMAD.MOV.U32 R15, RZ, RZ, c[0x0][0x1ac] ;  /* 0x00006b00ff0f7624 */ /* 0x000fe200078e00ff */
[----:B------:R-:W-:Y:S01]  /*1250*/  ISETP.LT.OR P3, PT, R0, 0x1, P5 ;  /* 0x000000010000780c */ /* 0x000fe20002f61670 */
[----:B------:R-:W-:Y:S01]  /*1260*/  IMAD.SHL.U32 R240, R10, 0x2, RZ ;  /* 0x000000020af07824 */ /* 0x000fe200078e00ff */
[----:B------:R-:W-:Y:S01]  /*1270*/  ISETP.LT.OR P2, PT, R0, 0x1, P6 ;  /* 0x000000010000780c */ /* 0x000fe20003741670 */
[----:B------:R-:W-:Y:S01]  /*1280*/  IMAD.SHL.U32 R12, R248, 0x4, RZ ;  /* 0x00000004f80c7824 */ /* 0x000fe200078e00ff */
[----:B------:R-:W-:Y:S01]  /*1290*/  UIADD3 UR5, UR23, UR5, URZ ;  /* 0x0000000517057290 */ /* 0x000fe2000fffe03f */
[C---:B------:R-:W-:Y:S01]  /*12a0*/  ISETP.LT.OR P6, PT, R0.reuse, 0x21, P6 ;  /* 0x000000210000780c */ /* 0x040fe200037c1670 */
[----:B------:R1:W-:Y:S01]  /*12b0*/  STL.64 [R1+0x8], R18 ;  /* 0x0000081201007387 */ /* 0x0003e20000100a00 */
[----:B------:R-:W-:Y:S01]  /*12c0*/  IADD3 R21, R19, UR6, RZ ;  /* 0x0000000613157c10 */ /* 0x000fe2000fffe0ff */
[----:B------:R-:W-:Y:S01]  /*12d0*/  ULDC.64 UR6, c[0x0][0x270] ;  /* 0x00009c0000067ab9 */ /* 0x000fe20000000a00 */
[--C-:B------:R-:W-:Y:S01]  /*12e0*/  SHF.R.S32.HI R13, RZ, 0x1f, R12.reuse ;  /* 0x0000001fff0d7819 */ /* 0x100fe2000001140c */
[----:B------:R-:W-:Y:S01]  /*12f0*/  @!PT LDS RZ, [RZ] ;  /* 0x00000000fffff984 */ /* 0x000fe20000000800 */
[----:B------:R-:W-:Y:S01]  /*1300*/  @!PT LDS RZ, [RZ] ;  /* 0x00000000fffff984 */ /* 0x000fe20000000800 */
[----:B------:R-:W-:Y:S01]  /*1310*/  @!PT LDS RZ, [RZ] ;  /* 0x00000000fffff984 */ /* 0x000fe20000000800 */
[----:B------:R2:W-:Y:S01]  /*1320*/  LDGSTS.E.BYPASS.LTC128B.128 [R240+0x8080], [R4.64], !P1 ;  /* 0x0808000004f07fae */ /* 0x0005e2000c901d50 */
[----:B------:R-:W-:Y:S01]  /*1330*/  ISETP.LT.OR P1, PT, R0, 0x1, P0 ;  /* 0x000000010000780c */ /* 0x000fe20000721670 */
[----:B------:R-:W-:Y:S01]  /*1340*/  IMAD.U32 R17, RZ, RZ, UR5 ;  /* 0x00000005ff117e24 */ /* 0x000fe2000f8e00ff */
[----:B------:R-:W-:Y:S01]  /*1350*/  LEA R10, P0, R14, R6, 0x6 ;  /* 0x000000060e0a7211 */ /* 0x000fe200078030ff */
[----:B------:R2:W-:Y:S01]  /*1360*/  LDGSTS.E.BYPASS.LTC128B.128 [R240+0xa080], [R4.64+0x80], !P3 ;  /* 0x0a08008004f07fae */ /* 0x0005e2000d901d50 */
[----:B------:R-:W-:Y:S01]  /*1370*/  ISETP.GE.AND P3, PT, R2, c[0x0][0x19c], PT ;  /* 0x0000670002007a0c */ /* 0x000fe20003f66270 */
[----:B------:R-:W-:Y:S01]  /*1380*/  ULDC.64 UR4, c[0x0][0x238] ;  /* 0x00008e0000047ab9 */ /* 0x000fe20000000a00 */
[----:B------:R-:W-:Y:S01]  /*1390*/  LEA.HI.X R11, R14, R7, R15, 0x6, P0 ;  /* 0x000000070e0b7211 */ /* 0x000fe200000f340f */
[----:B------:R2:W-:Y:S01]  /*13a0*/  LDGSTS.E.BYPASS.LTC128B.128 [R240+0xc080], [R4.64+0x100], !P2 ;  /* 0x0c08010004f07fae */ /* 0x0005e2000d101d50 */
[----:B------:R-:W-:Y:S01]  /*13b0*/  ISETP.LT.OR P0, PT, R0, 0x21, P5 ;  /* 0x000000210000780c */ /* 0x000fe20002f01670 */
[----:B------:R-:W-:Y:S01]  /*13c0*/  IMAD.U32 R14, RZ, RZ, UR13 ;  /* 0x0000000dff0e7e24 */ /* 0x000fe2000f8e00ff */
[C---:B------:R-:W-:Y:S01]  /*13d0*/  ISETP.GE.AND P2, PT, R27.reuse, c[0x0][0x1cc], PT ;  /* 0x000073001b007a0c */ /* 0x040fe20003f46270 */
[----:B------:R-:W-:Y:S01]  /*13e0*/  UIMAD UR4, UR20, UR4, URZ ;  /* 0x00000004140472a4 */ /* 0x000fe2000f8e023f */
[----:B------:R3:W-:Y:S01]  /*13f0*/  STL [R1+0x18], R21 ;  /* 0x0000181501007387 */ /* 0x0007e20000100800 */
[--C-:B------:R-:W-:Y:S01]  /*1400*/  IMAD.WIDE.U32 R14, R14, c[0x0][0x270], R12.reuse ;  /* 0x00009c000e0e7a25 */ /* 0x100fe200078e000c */
[C---:B------:R-:W-:Y:S01]  /*1410*/  ISETP.LT.OR P5, PT, R0.reuse, 0x21, P2 ;  /* 0x000000210000780c */ /* 0x040fe200017a1670 */
[----:B------:R-:W-:Y:S01]  /*1420*/  UIMAD UR4, UR13, UR5, UR4 ;  /* 0x000000050d0472a4 */ /* 0x000fe2000f8e0204 */
[----:B------:R2:W-:Y:S01]  /*1430*/  LDGSTS.E.BYPASS.LTC128B.128 [R240+0xe080], [R4.64+0x180], !P1 ;  /* 0x0e08018004f07fae */ /* 0x0005e2000c901d50 */
[----:B------:R-:W-:Y:S01]  /*1440*/  ISETP.LT.OR P1, PT, R0, 0x21, P4 ;  /* 0x000000210000780c */ /* 0x000fe20002721670 */
[----:B------:R-:W-:Y:S01]  /*1450*/  UIMAD UR6, UR20, UR6, URZ ;  /* 0x00000006140672a4 */ /* 0x000fe2000f8e023f */
[----:B------:R-:W-:Y:S01]  /*1460*/  ISETP.GE.AND P2, PT, R28, c[0x0][0x19c], PT ;  /* 0x000067001c007a0c */ /* 0x000fe20003f46270 */
[----:B------:R-:W-:Y:S01]  /*1470*/  IMAD.MOV.U32 R246, RZ, RZ, 0x20 ;  /* 0x00000020fff67424 */ /* 0x000fe200078e00ff */
[----:B------:R-:W-:Y:S01]  /*1480*/  CS2R R158, SRZ ;  /* 0x00000000009e7805 */ /* 0x000fe2000001ff00 */
[----:B------:R-:W-:Y:S01]  /*1490*/  UIMAD UR6, UR13, UR7, UR6 ;  /* 0x000000070d0672a4 */ /* 0x000fe2000f8e0206 */
[C---:B------:R-:W-:Y:S01]  /*14a0*/  ISETP.LT.OR P4, PT, R0.reuse, 0x1, P2 ;  /* 0x000000010000780c */ /* 0x040fe20001781670 */
[----:B------:R-:W-:Y:S01]  /*14b0*/  CS2R R156, SRZ ;  /* 0x00000000009c7805 */ /* 0x000fe2000001ff00 */
[----:B------:R-:W-:Y:S01]  /*14c0*/  CS2R R154, SRZ ;  /* 0x00000000009a7805 */ /* 0x000fe2000001ff00 */
[----:B------:R-:W-:Y:S01]  /*14d0*/  CS2R R152, SRZ ;  /* 0x0000000000987805 */ /* 0x000fe2000001ff00 */
[----:B------:R-:W-:Y:S01]  /*14e0*/  CS2R R150, SRZ ;  /* 0x0000000000967805 */ /* 0x000fe2000001ff00 */
[----:B------:R-:W-:Y:S01]  /*14f0*/  CS2R R148, SRZ ;  /* 0x0000000000947805 */ /* 0x000fe2000001ff00 */
[----:B------:R-:W-:Y:S01]  /*1500*/  CS2R R146, SRZ ;  /* 0x0000000000927805 */ /* 0x000fe2000001ff00 */
[----:B------:R4:W-:Y:S01]  /*1510*/  LDGSTS.E.BYPASS.LTC128B.128 [R240+0x9080], [R8.64], !P1 ;  /* 0x0908000008f07fae */ /* 0x0009e2000c901d50 */
[----:B------:R-:W-:Y:S01]  /*1520*/  ISETP.GE.AND P1, PT, R27, c[0x0][0x19c], PT ;  /* 0x000067001b007a0c */ /* 0x000fe20003f26270 */
[----:B------:R-:W-:Y:S01]  /*1530*/  CS2R R144, SRZ ;  /* 0x0000000000907805 */ /* 0x000fe2000001ff00 */
[----:B------:R-:W-:Y:S01]  /*1540*/  CS2R R142, SRZ ;  /* 0x00000000008e7805 */ /* 0x000fe2000001ff00 */
[----:B------:R4:W-:Y:S01]  /*1550*/  LDGSTS.E.BYPASS.LTC128B.128 [R240+0xb080], [R8.64+0x80], !P0 ;  /* 0x0b08008008f07fae */ /* 0x0009e2000c101d50 */
[----:B------:R-:W-:Y:S01]  /*1560*/  CS2R R140, SRZ ;  /* 0x00000000008c7805 */ /* 0x000fe2000001ff00 */
[----:B------:R-:W-:Y:S01]  /*1570*/  CS2R R138, SRZ ;  /* 0x00000000008a7805 */ /* 0x000fe2000001ff00 */
[----:B------:R-:W-:Y:S01]  /*1580*/  CS2R R136, SRZ ;  /* 0x0000000000887805 */ /* 0x000fe2000001ff00 */
[----:B------:R4:W-:Y:S01]  /*1590*/  LDGSTS.E.BYPASS.LTC128B.128 [R240+0xd080], [R8.64+0x100], !P6 ;  /* 0x0d08010008f07fae */ /* 0x0009e2000f101d50 */
[C---:B------:R-:W-:Y:S01]  /*15a0*/  ISETP.LT.OR P6, PT, R0.reuse, 0x1, P3 ;  /* 0x000000010000780c */ /* 0x040fe20001fc1670 */
[----:B------:R-:W-:Y:S01]  /*15b0*/  CS2R R134, SRZ ;  /* 0x0000000000867805 */ /* 0x000fe2000001ff00 */
[----:B------:R-:W-:Y:S01]  /*15c0*/  ISETP.LT.OR P3, PT, R0, 0x21, P3 ;  /* 0x000000210000780c */ /* 0x000fe20001f61670 */
[----:B------:R4:W-:Y:S01]  /*15d0*/  LDGSTS.E.BYPASS.LTC128B.128 [R240+0xf080], [R8.64+0x180], !P5 ;  /* 0x0f08018008f07fae */ /* 0x0009e2000e901d50 */
[----:B--2---:R-:W-:Y:S01]  /*15e0*/  IMAD.U32 R4, RZ, RZ, UR22 ;  /* 0x00000016ff047e24 */ /* 0x004fe2000f8e00ff */
[----:B------:R-:W-:Y:S01]  /*15f0*/  CS2R R132, SRZ ;  /* 0x0000000000847805 */ /* 0x000fe2000001ff00 */
[----:B------:R-:W-:Y:S01]  /*1600*/  IMAD.U32 R5, RZ, RZ, UR23 ;  /* 0x00000017ff057e24 */ /* 0x000fe2000f8e00ff */
[----:B------:R-:W-:Y:S01]  /*1610*/  CS2R R130, SRZ ;  /* 0x0000000000827805 */ /* 0x000fe2000001ff00 */
[----:B------:R-:W-:Y:S01]  /*1620*/  CS2R R128, SRZ ;  /* 0x0000000000807805 */ /* 0x000fe2000001ff00 */
[----:B------:R-:W-:Y:S01]  /*1630*/  LEA R5, P0, R4, R18, 0x6 ;  /* 0x0000001204057211 */ /* 0x000fe200078030ff */
[----:B-1----:R-:W-:Y:S01]  /*1640*/  IMAD.WIDE.U32 R18, R16, c[0x0][0x288], R12 ;  /* 0x0000a20010127a25 */ /* 0x002fe200078e000c */
[----:B------:R-:W-:Y:S01]  /*1650*/  IADD3 R13, R23, UR4, RZ ;  /* 0x00000004170d7c10 */ /* 0x000fe2000fffe0ff */
[----:B------:R-:W-:Y:S01]  /*1660*/  ULDC.64 UR4, c[0x0][0x278] ;  /* 0x00009e0000047ab9 */ /* 0x000fe20000000a00 */
[----:B------:R-:W-:Y:S01]  /*1670*/  LEA.HI.X R12, R4, R21, R17, 0x6, P0 ;  /* 0x00000015040c7211 */ /* 0x000fe200000f3411 */
[----:B------:R1:W-:Y:S01]  /*1680*/  LDGSTS.E.BYPASS.LTC128B.128 [R240+0x80], [R6.64], !P6 ;  /* 0x0008000006f07fae */ /* 0x0003e2000f101d50 */
[----:B------:R-:W-:Y:S01]  /*1690*/  ISETP.GE.AND P0, PT, R26, c[0x0][0x19c], PT ;  /* 0x000067001a007a0c */ /* 0x000fe20003f06270 */
[----:B------:R-:W-:Y:S01]  /*16a0*/  UIMAD UR4, UR9, UR4, URZ ;  /* 0x00000004090472a4 */ /* 0x000fe2000f8e023f */
[C---:B------:R-:W-:Y:S01]  /*16b0*/  ISETP.LT.OR P6, PT, R0.reuse, 0x21, P2 ;  /* 0x000000210000780c */ /* 0x040fe200017c1670 */
[----:B------:R1:W-:Y:S01]  /*16c0*/  LDGSTS.E.BYPASS.LTC128B.128 [R240+0x2080], [R6.64+0x80], !P4 ;  /* 0x0208008006f07fae */ /* 0x0003e2000e101d50 */
[C---:B------:R-:W-:Y:S01]  /*16d0*/  ISETP.LT.OR P5, PT, R0.reuse, 0x1, P0 ;  /* 0x000000010000780c */ /* 0x040fe200007a1670 */
[----:B------:R-:W-:Y:S01]  /*16e0*/  CS2R R126, SRZ ;  /* 0x00000000007e7805 */ /* 0x000fe2000001ff00 */
[C---:B------:R-:W-:Y:S01]  /*16f0*/  ISETP.LT.OR P4, PT, R0.reuse, 0x1, P1 ;  /* 0x000000010000780c */ /* 0x040fe20000f81670 */
[----:B------:R-:W-:Y:S01]  /*1700*/  CS2R R124, SRZ ;  /* 0x00000000007c7805 */ /* 0x000fe2000001ff00 */
[C---:B------:R-:W-:Y:S01]  /*1710*/  ISETP.LT.OR P2, PT, R0.reuse, 0x21, P0 ;  /* 0x000000210000780c */ /* 0x040fe20000741670 */
[----:B------:R-:W-:Y:S01]  /*1720*/  CS2R R122, SRZ ;  /* 0x00000000007a7805 */ /* 0x000fe2000001ff00 */
[C---:B------:R-:W-:Y:S01]  /*1730*/  LEA R4, P0, R5.reuse, c[0x0][0x160], 0x1 ;  /* 0x0000580005047a11 */ /* 0x040fe200078008ff */
[----:B------:R-:W-:Y:S01]  /*1740*/  CS2R R120, SRZ ;  /* 0x0000000000787805 */ /* 0x000fe2000001ff00 */
[----:B------:R-:W-:Y:S01]  /*1750*/  ISETP.LT.OR P1, PT, R0, 0x21, P1 ;  /* 0x000000210000780c */ /* 0x000fe20000f21670 */
[----:B------:R-:W-:Y:S01]  /*1760*/  IMAD.MOV.U32 R0, RZ, RZ, c[0x0][0x178] ;  /* 0x00005e00ff007624 */ /* 0x000fe200078e00ff */
[----:B------:R-:W-:Y:S01]  /*1770*/  LEA.HI.X R5, R5, c[0x0][0x164], R12, 0x1, P0 ;  /* 0x0000590005057a11 */ /* 0x000fe200000f0c0c */
[----:B----4-:R-:W-:Y:S01]  /*1780*/  IMAD.U32 R9, RZ, RZ, UR18 ;  /* 0x00000012ff097e24 */ /* 0x010fe2000f8e00ff */
[----:B------:R-:W-:Y:S01]  /*1790*/  P2R R8, PR, RZ, 0x8 ;  /* 0x00000008ff087803 */ /* 0x000fe20000000000 */
[----:B------:R1:W-:Y:S01]  /*17a0*/  LDGSTS.E.BYPASS.LTC128B.128 [R240+0x4080], [R6.64+0x100], !P5 ;  /* 0x0408010006f07fae */ /* 0x0003e2000e901d50 */
[----:B------:R-:W-:Y:S01]  /*17b0*/  ISETP.GE.AND P3, PT, R2, c[0x0][0x16c], PT ;  /* 0x00005b0002007a0c */ /* 0x000fe20003f66270 */
[----:B------:R-:W-:Y:S01]  /*17c0*/  IMAD.MOV.U32 R12, RZ, RZ, R22 ;  /* 0x000000ffff0c7224 */ /* 0x000fe200078e0016 */
[----:B------:R-:W-:Y:S01]  /*17d0*/  ISETP.NE.AND P5, PT, R8, RZ, PT ;  /* 0x000000ff0800720c */ /* 0x000fe20003fa5270 */
[----:B------:R1:W-:Y:S01]  /*17e0*/  LDGSTS.E.BYPASS.LTC128B.128 [R240+0x6080], [R6.64+0x180], !P4 ;  /* 0x0608018006f07fae */ /* 0x0003e2000e101d50 */
[----:B------:R-:W-:Y:S01]  /*17f0*/  IADD3 R9, -R9, c[0x0][0x168], -R250 ;  /* 0x00005a0009097a10 */ /* 0x000fe20007ffe9fa */
[----:B------:R-:W-:Y:S01]  /*1800*/  CS2R R118, SRZ ;  /* 0x0000000000767805 */ /* 0x000fe2000001ff00 */
[CC--:B------:R-:W-:Y:S01]  /*1810*/  LEA.HI R17, R20.reuse, R248.reuse, RZ, 0x4 ;  /* 0x000000f814117211 */ /* 0x0c0fe200078f20ff */
[----:B------:R-:W-:Y:S01]  /*1820*/  CS2R R116, SRZ ;  /* 0x0000000000747805 */ /* 0x000fe2000001ff00 */
[C---:B------:R-:W-:Y:S01]  /*1830*/  ISETP.LT.OR P0, PT, R9.reuse, 0x1, P3 ;  /* 0x000000010900780c */ /* 0x040fe20001f01670 */
[----:B------:R-:W-:Y:S01]  /*1840*/  CS2R R114, SRZ ;  /* 0x0000000000727805 */ /* 0x000fe2000001ff00 */
[----:B------:R-:W-:Y:S01]  /*1850*/  SHF.R.S32.HI R8, RZ, 0x4, R17 ;  /* 0x00000004ff087819 */ /* 0x000fe20000011411 */
[----:B------:R-:W-:Y:S01]  /*1860*/  CS2R R112, SRZ ;  /* 0x0000000000707805 */ /* 0x000fe2000001ff00 */
[----:B------:R-:W-:Y:S01]  /*1870*/  LEA.HI R16, R20, R248, RZ, 0x5 ;  /* 0x000000f814107211 */ /* 0x000fe200078f28ff */
        /* <DEDUP_REMOVED lines=17> */
[----:B-1----:R-:W-:Y:S01]  /*1990*/  IADD3 R7, R15, UR6, RZ ;  /* 0x000000060f077c10 */ /* 0x002fe2000fffe0ff */
[----:B------:R-:W0:Y:S01]  /*19a0*/  LDGDEPBAR ;  /* 0x00000000000079af */ /* 0x000e220000000000 */
[C---:B------:R-:W-:Y:S01]  /*19b0*/  ISETP.LT.OR P1, PT, R9.reuse, 0x1, P1 ;  /* 0x000000010900780c */ /* 0x040fe20000f21670 */
[----:B------:R-:W-:Y:S01]  /*19c0*/  IMAD.MOV.U32 R6, RZ, RZ, R14 ;  /* 0x000000ffff067224 */ /* 0x000fe200078e000e */
[----:B------:R-:W-:Y:S01]  /*19d0*/  ULDC.64 UR6, c[0x0][0x210] ;  /* 0x0000840000067ab9 */ /* 0x000fe20000000a00 */
[----:B------:R1:W-:Y:S01]  /*19e0*/  LDGSTS.E.BYPASS.LTC128B.128 [R240+0x10080], [R4.64], !P0 ;  /* 0x1008000004f07fae */ /* 0x0003e2000c101d50 */
[----:B------:R-:W-:Y:S01]  /*19f0*/  UIMAD UR21, UR20, UR6, URZ ;  /* 0x00000006141572a4 */ /* 0x000fe2000f8e023f */
[----:B------:R-:W-:Y:S01]  /*1a00*/  CS2R R94, SRZ ;  /* 0x00000000005e7805 */ /* 0x000fe2000001ff00 */
[----:B------:R-:W-:Y:S01]  /*1a10*/  UIMAD UR6, UR14, UR5, UR4 ;  /* 0x000000050e0672a4 */ /* 0x000fe2000f8e0204 */
[----:B------:R1:W-:Y:S01]  /*1a20*/  LDGSTS.E.BYPASS.LTC128B.128 [R240+0x12080], [R4.64+0x80], !P2 ;  /* 0x1208008004f07fae */ /* 0x0003e2000d101d50 */
[----:B------:R-:W-:Y:S01]  /*1a30*/  UIMAD UR7, UR13, UR7, UR21 ;  /* 0x000000070d0772a4 */ /* 0x000fe2000f8e0215 */
[----:B------:R-:W-:Y:S01]  /*1a40*/  ISETP.LT.OR P2, PT, R9, 0x21, P6 ;  /* 0x000000210900780c */ /* 0x000fe20003741670 */
[----:B------:R-:W-:Y:S01]  /*1a50*/  USHF.R.S32.HI UR21, URZ, 0x1f, UR18 ;  /* 0x0000001f3f157899 */ /* 0x000fe20008011412 */
[----:B------:R1:W-:Y:S01]  /*1a60*/  LDGSTS.E.BYPASS.LTC128B.128 [R240+0x14080], [R4.64+0x100], !P4 ;  /* 0x1408010004f07fae */ /* 0x0003e2000e101d50 */
[C---:B------:R-:W-:Y:S01]  /*1a70*/  ISETP.GE.AND P4, PT, R2.reuse, c[0x0][0x16c], PT ;  /* 0x00005b0002007a0c */ /* 0x040fe20003f86270 */
[----:B------:R-:W-:Y:S01]  /*1a80*/  ULDC.64 UR4, c[0x0][0x218] ;  /* 0x0000860000047ab9 */ /* 0x000fe20000000a00 */
[----:B------:R-:W-:Y:S01]  /*1a90*/  CS2R R92, SRZ ;  /* 0x00000000005c7805 */ /* 0x000fe2000001ff00 */
[----:B------:R1:W-:Y:S01]  /*1aa0*/  LDGSTS.E.BYPASS.LTC128B.128 [R240+0x16080], [R4.64+0x180], !P1 ;  /* 0x1608018004f07fae */ /* 0x0003e2000c901d50 */
[----:B------:R-:W-:Y:S01]  /*1ab0*/  ISETP.GE.AND P1, PT, R2, c[0x0][0x1fc], PT ;  /* 0x00007f0002007a0c */ /* 0x000fe20003f26270 */
[----:B------:R-:W-:Y:S01]  /*1ac0*/  UIMAD UR4, UR9, UR4, URZ ;  /* 0x00000004090472a4 */ /* 0x000fe2000f8e023f */
[----:B------:R-:W-:Y:S01]  /*1ad0*/  SEL R33, RZ, 0x1, P4 ;  /* 0x00000001ff217807 */ /* 0x000fe20002000000 */
[----:B------:R-:W-:Y:S01]  /*1ae0*/  CS2R R90, SRZ ;  /* 0x00000000005a7805 */ /* 0x000fe2000001ff00 */
[----:B------:R-:W-:Y:S01]  /*1af0*/  P2R R24, PR, RZ, 0x2 ;  /* 0x00000002ff187803 */ /* 0x000fe20000000000 */
[----:B------:R-:W-:Y:S01]  /*1b00*/  UIMAD UR22, UR14, UR5, UR4 ;  /* 0x000000050e1672a4 */ /* 0x000fe2000f8e0204 */
[----:B--2---:R-:W-:Y:S01]  /*1b10*/  IMAD.MOV.U32 R11, RZ, RZ, c[0x0][0x17c] ;  /* 0x00005f00ff0b7624 */ /* 0x004fe200078e00ff */
[----:B------:R-:W-:Y:S01]  /*1b20*/  LEA R10, P0, R0, R4, 0x6 ;  /* 0x00000004000a7211 */ /* 0x000fe200078030ff */
[----:B------:R-:W-:Y:S01]  /*1b30*/  ULDC.64 UR4, c[0x0][0x288] ;  /* 0x0000a20000047ab9 */ /* 0x000fe20000000a00 */
[----:B------:R-:W-:Y:S01]  /*1b40*/  ISETP.GT.AND P1, PT, R248, 0xf, PT ;  /* 0x0000000ff800780c */ /* 0x000fe20003f24270 */
[----:B------:R-:W-:Y:S01]  /*1b50*/  UIMAD UR4, UR20, UR4, URZ ;  /* 0x00000004140472a4 */ /* 0x000fe2000f8e023f */
[----:B------:R-:W-:Y:S01]  /*1b60*/  LEA.HI.X R11, R0, R5, R11, 0x6, P0 ;  /* 0x00000005000b7211 */ /* 0x000fe200000f340b */
[----:B------:R-:W-:Y:S01]  /*1b70*/  CS2R R88, SRZ ;  /* 0x0000000000587805 */ /* 0x000fe2000001ff00 */
[----:B------:R-:W-:Y:S01]  /*1b80*/  ISETP.GE.AND P0, PT, R2, c[0x0][0x1fc], PT ;  /* 0x00007f0002007a0c */ /* 0x000fe20003f06270 */
[----:B------:R-:W-:Y:S01]  /*1b90*/  IMAD.WIDE.U32 R2, R250, c[0x0][0x208], R2 ;  /* 0x00008200fa027a25 */ /* 0x000fe200078e0002 */
[----:B------:R-:W-:Y:S01]  /*1ba0*/  LEA.HI R0, R17, R8, RZ, 0x1 ;  /* 0x0000000811007211 */ /* 0x000fe200078f08ff */
[----:B------:R-:W-:Y:S01]  /*1bb0*/  UIMAD UR4, UR13, UR5, UR4 ;  /* 0x000000050d0472a4 */ /* 0x000fe2000f8e0204 */
[----:B------:R-:W-:Y:S01]  /*1bc0*/  P2R R23, PR, RZ, 0x1 ;  /* 0x00000001ff177803 */ /* 0x000fe20000000000 */
[----:B------:R-:W-:Y:S01]  /*1bd0*/  CS2R R86, SRZ ;  /* 0x0000000000567805 */ /* 0x000fe2000001ff00 */
[----:B------:R-:W-:Y:S01]  /*1be0*/  ISETP.LT.OR P0, PT, R9, 0x21, P3 ;  /* 0x000000210900780c */ /* 0x000fe20001f01670 */
[----:B------:R-:W-:Y:S01]  /*1bf0*/  CS2R R84, SRZ ;  /* 0x0000000000547805 */ /* 0x000fe2000001ff00 */
[----:B------:R-:W-:Y:S01]  /*1c00*/  LOP3.LUT R0, R0, 0xfffffffe, RZ, 0xc0, !PT ;  /* 0xfffffffe00007812 */ /* 0x000fe200078ec0ff */
[----:B------:R-:W-:Y:S01]  /*1c10*/  CS2R R82, SRZ ;  /* 0x0000000000527805 */ /* 0x000fe2000001ff00 */
[----:B------:R-:W-:Y:S01]  /*1c20*/  @P1 LOP3.LUT R252, R252, 0x1, RZ, 0xfc, !PT ;  /* 0x00000001fcfc1812 */ /* 0x000fe200078efcff */
[----:B------:R-:W-:Y:S01]  /*1c30*/  CS2R R80, SRZ ;  /* 0x0000000000507805 */ /* 0x000fe2000001ff00 */
[----:B------:R-:W-:Y:S01]  /*1c40*/  ISETP.GE.AND P3, PT, R28, c[0x0][0x1fc], PT ;  /* 0x00007f001c007a0c */ /* 0x000fe20003f66270 */
[----:B------:R-:W-:Y:S01]  /*1c50*/  IMAD.IADD R22, R8, 0x1, -R0 ;  /* 0x0000000108167824 */ /* 0x000fe200078e0a00 */
[----:B-1----:R-:W-:Y:S01]  /*1c60*/  SHF.R.S32.HI R5, RZ, 0x1f, R16 ;  /* 0x0000001fff057819 */ /* 0x002fe20000011410 */
[----:B------:R-:W-:Y:S01]  /*1c70*/  IMAD R0, R251, c[0x0][0x208], RZ ;  /* 0x00008200fb007a24 */ /* 0x000fe200078e02ff */
[----:B------:R-:W-:Y:S01]  /*1c80*/  LOP3.LUT P6, RZ, R252, 0x1, RZ, 0xc0, !PT ;  /* 0x00000001fcff7812 */ /* 0x000fe200078cc0ff */
[----:B------:R-:W-:Y:S01]  /*1c90*/  IMAD.U32 R4, RZ, RZ, UR14 ;  /* 0x0000000eff047e24 */ /* 0x000fe2000f8e00ff */
[----:B------:R-:W-:Y:S01]  /*1ca0*/  ISETP.GE.AND P4, PT, R28, c[0x0][0x1fc], PT ;  /* 0x00007f001c007a0c */ /* 0x000fe20003f86270 */
[----:B------:R1:W-:Y:S01]  /*1cb0*/  LDGSTS.E.BYPASS.LTC128B.128 [R240+0x11080], [R10.64], !P0 ;  /* 0x110800000af07fae */ /* 0x0003e2000c101d50 */
[----:B------:R-:W-:Y:S01]  /*1cc0*/  ISETP.LT.OR P0, PT, R9, 0x21, P5 ;  /* 0x000000210900780c */ /* 0x000fe20002f01670 */
[----:B------:R-:W-:Y:S01]  /*1cd0*/  IMAD R0, R250, c[0x0][0x20c], R0 ;  /* 0x00008300fa007a24 */ /* 0x000fe200078e0200 */
[----:B------:R-:W-:Y:S01]  /*1ce0*/  ISETP.NE.AND P5, PT, R23, RZ, PT ;  /* 0x000000ff1700720c */ /* 0x000fe20003fa5270 */
[----:B------:R-:W-:Y:S01]  /*1cf0*/  IMAD.WIDE.U32 R30, R4, c[0x0][0x278], R6 ;  /* 0x00009e00041e7a25 */ /* 0x000fe200078e0006 */
[----:B------:R-:W-:Y:S01]  /*1d00*/  SHF.R.S32.HI R4, RZ, 0x5, R16 ;  /* 0x00000005ff047819 */ /* 0x000fe20000011410 */
[----:B------:R-:W-:Y:S01]  /*1d10*/  CS2R R78, SRZ ;  /* 0x00000000004e7805 */ /* 0x000fe2000001ff00 */
[----:B------:R-:W-:Y:S01]  /*1d20*/  CS2R R76, SRZ ;  /* 0x00000000004c7805 */ /* 0x000fe2000001ff00 */
[----:B------:R-:W-:Y:S01]  /*1d30*/  IMAD.IADD R3, R3, 0x1, R0 ;  /* 0x0000000103037824 */ /* 0x000fe200078e0200 */
[-C--:B------:R-:W-:Y:S01]  /*1d40*/  LEA.HI R6, R5, R4.reuse, RZ, 0x2 ;  /* 0x0000000405067211 */ /* 0x080fe200078f10ff */
[----:B------:R-:W-:Y:S01]  /*1d50*/  IMAD.U32 R0, RZ, RZ, UR13 ;  /* 0x0000000dff007e24 */ /* 0x000fe2000f8e00ff */
[----:B------:R-:W-:Y:S01]  /*1d60*/  LEA.HI R5, R4, R4, RZ, 0x1 ;  /* 0x0000000404057211 */ /* 0x000fe200078f08ff */
[----:B------:R2:W-:Y:S01]  /*1d70*/  STL.64 [R1+0x28], R30 ;  /* 0x0000281e01007387 */ /* 0x0005e20000100a00 */
[----:B---3--:R-:W-:Y:S01]  /*1d80*/  IADD3 R21, R31, UR6, RZ ;  /* 0x000000061f157c10 */ /* 0x008fe2000fffe0ff */
[----:B------:R-:W-:Y:S01]  /*1d90*/  IMAD.WIDE.U32 R2, R0, c[0x0][0x210], R2 ;  /* 0x0000840000027a25 */ /* 0x000fe200078e0002 */
[----:B------:R-:W-:Y:S01]  /*1da0*/  LOP3.LUT R7, R5, 0xfffffffe, RZ, 0xc0, !PT ;  /* 0xfffffffe05077812 */ /* 0x000fe200078ec0ff */
[----:B------:R1:W-:Y:S01]  /*1db0*/  LDGSTS.E.BYPASS.LTC128B.128 [R240+0x13080], [R10.64+0x80], !P0 ;  /* 0x130800800af07fae */ /* 0x0003e2000c101d50 */
[----:B------:R-:W-:Y:S01]  /*1dc0*/  @!P1 IADD3 R0, P0, R30, UR18, RZ ;  /* 0x000000121e009c10 */ /* 0x000fe2000ff1e0ff */
[----:B------:R-:W-:Y:S01]  /*1dd0*/  CS2R R74, SRZ ;  /* 0x00000000004a7805 */ /* 0x000fe2000001ff00 */
[----:B------:R-:W-:Y:S01]  /*1de0*/  IADD3 R3, R3, UR7, RZ ;  /* 0x0000000703037c10 */ /* 0x000fe2000fffe0ff */
[----:B------:R-:W-:Y:S01]  /*1df0*/  ULDC.64 UR6, c[0x0][0x208] ;  /* 0x0000820000067ab9 */ /* 0x000fe20000000a00 */
[----:B------:R-:W-:Y:S01]  /*1e00*/  @!P1 IADD3.X R5, R21, UR21, RZ, P0, !PT ;  /* 0x0000001515059c10 */ /* 0x000fe200087fe4ff */
[----:B------:R3:W-:Y:S01]  /*1e10*/  STL [R1+0x34], R21 ;  /* 0x0000341501007387 */ /* 0x0007e20000100800 */
[----:B------:R-:W-:Y:S01]  /*1e20*/  LOP3.LUT R6, R6, 0xfffffffc, RZ, 0xc0, !PT ;  /* 0xfffffffc06067812 */ /* 0x000fe200078ec0ff */
[----:B------:R-:W-:Y:S01]  /*1e30*/  UIMAD UR19, UR19, UR6, URZ ;  /* 0x00000006131372a4 */ /* 0x000fe2000f8e023f */
[----:B------:R-:W-:Y:S01]  /*1e40*/  @!P1 LEA R14, P0, R0, c[0x0][0x258], 0x2 ;  /* 0x00009600000e9a11 */ /* 0x000fe200078010ff */
[----:B------:R-:W-:Y:S01]  /*1e50*/  UIMAD.WIDE.U32 UR24, UR11, UR6, URZ ;  /* 0x000000060b1872a5 */ /* 0x000fe2000f8e003f */
[----:B------:R1:W-:Y:S01]  /*1e60*/  LDGSTS.E.BYPASS.LTC128B.128 [R240+0x15080], [R10.64+0x100], !P2 ;  /* 0x150801000af07fae */ /* 0x0003e2000d101d50 */
[----:B------:R-:W-:Y:S01]  /*1e70*/  IMAD.IADD R25, R4, 0x1, -R6 ;  /* 0x0000000104197824 */ /* 0x000fe200078e0a06 */
[----:B------:R-:W-:Y:S01]  /*1e80*/  @!P1 LEA.HI.X R15, R0, c[0x0][0x25c], R5, 0x2, P0 ;  /* 0x00009700000f9a11 */ /* 0x000fe200000f1405 */
[----:B------:R-:W-:Y:S01]  /*1e90*/  IMAD.U32 R0, RZ, RZ, UR14 ;  /* 0x0000000eff007e24 */ /* 0x000fe2000f8e00ff */
[----:B------:R-:W-:Y:S01]  /*1ea0*/  UIMAD UR19, UR11, UR7, UR19 ;  /* 0x000000070b1372a4 */ /* 0x000fe2000f8e0213 */
[C---:B------:R-:W-:Y:S01]  /*1eb0*/  ISETP.GE.AND P1, PT, R27.reuse, c[0x0][0x16c], PT ;  /* 0x00005b001b007a0c */ /* 0x040fe20003f26270 */
[----:B------:R-:W-:Y:S01]  /*1ec0*/  IMAD.MOV.U32 R6, RZ, RZ, R18 ;  /* 0x000000ffff067224 */ /* 0x000fe200078e0012 */
[----:B------:R-:W-:Y:S01]  /*1ed0*/  ISETP.GE.AND P2, PT, R27, c[0x0][0x16c], PT ;  /* 0x00005b001b007a0c */ /* 0x000fe20003f46270 */
[----:B------:R-:W-:Y:S01]  /*1ee0*/  IMAD.WIDE.U32 R34, R0, c[0x0][0x218], R2 ;  /* 0x0000860000227a25 */ /* 0x000fe200078e0002 */
[----:B------:R-:W-:Y:S01]  /*1ef0*/  UIADD3 UR19, UR25, UR19, URZ ;  /* 0x0000001319137290 */ /* 0x000fe2000fffe03f */
[----:B------:R-:W-:Y:S01]  /*1f00*/  ISETP.LT.OR P1, PT, R9, 0x21, P1 ;  /* 0x000000210900780c */ /* 0x000fe20000f21670 */
[----:B------:R-:W-:Y:S01]  /*1f10*/  CS2R R72, SRZ ;  /* 0x0000000000487805 */ /* 0x000fe2000001ff00 */
[----:B--2---:R-:W-:Y:S01]  /*1f20*/  IMAD.IADD R30, R4, 0x1, -R7 ;  /* 0x00000001041e7824 */ /* 0x004fe200078e0a07 */
[----:B------:R-:W-:Y:S01]  /*1f30*/  IADD3 R31, R35, UR22, RZ ;  /* 0x00000016231f7c10 */ /* 0x000fe2000fffe0ff */
[----:B------:R-:W-:Y:S01]  /*1f40*/  IMAD.U32 R2, RZ, RZ, UR24 ;  /* 0x00000018ff027e24 */ /* 0x000fe2000f8e00ff */
[----:B------:R-:W-:Y:S01]  /*1f50*/  IADD3 R7, R19, UR4, RZ ;  /* 0x0000000413077c10 */ /* 0x000fe2000fffe0ff */
[----:B------:R-:W-:Y:S01]  /*1f60*/  IMAD.U32 R3, RZ, RZ, UR25 ;  /* 0x00000019ff037e24 */ /* 0x000fe2000f8e00ff */
[----:B------:R2:W-:Y:S01]  /*1f70*/  STL.64 [R1], R34 ;  /* 0x0000002201007387 */ /* 0x0005e20000100a00 */
[----:B------:R-:W-:Y:S01]  /*1f80*/  ULDC.64 UR4, c[0x0][0x290] ;  /* 0x0000a40000047ab9 */ /* 0x000fe20000000a00 */
[----:B------:R-:W-:Y:S01]  /*1f90*/  LEA R8, P0, R2, R34, 0x6 ;  /* 0x0000002202087211 */ /* 0x000fe200078030ff */
[----:B------:R-:W-:Y:S01]  /*1fa0*/  UIMAD UR4, UR9, UR4, URZ ;  /* 0x00000004090472a4 */ /* 0x000fe2000f8e023f */
[----:B---3--:R-:W-:Y:S01]  /*1fb0*/  LEA.HI R21, R20, R248, RZ, 0x2 ;  /* 0x000000f814157211 */ /* 0x008fe200078f10ff */
[----:B------:R3:W-:Y:S01]  /*1fc0*/  STL [R1+0x14], R31 ;  /* 0x0000141f01007387 */ /* 0x0007e20000100800 */
[----:B------:R-:W-:Y:S01]  /*1fd0*/  CS2R R70, SRZ ;  /* 0x0000000000467805 */ /* 0x000fe2000001ff00 */
[----:B------:R-:W-:Y:S01]  /*1fe0*/  UIMAD UR4, UR14, UR5, UR4 ;  /* 0x000000050e0472a4 */ /* 0x000fe2000f8e0204 */
[--C-:B------:R-:W-:Y:S01]  /*1ff0*/  SHF.R.S32.HI R5, RZ, 0x2, R21.reuse ;  /* 0x00000002ff057819 */ /* 0x100fe20000011415 */
[----:B------:R1:W-:Y:S01]  /*2000*/  LDGSTS.E.BYPASS.LTC128B.128 [R240+0x17080], [R10.64+0x180], !P1 ;  /* 0x170801800af07fae */ /* 0x0003e2000c901d50 */
[----:B------:R-:W-:Y:S01]  /*2010*/  SHF.R.S32.HI R4, RZ, 0x1f, R21 ;  /* 0x0000001fff047819 */ /* 0x000fe20000011415 */
[----:B------:R-:W-:Y:S01]  /*2020*/  CS2R R68, SRZ ;  /* 0x0000000000447805 */ /* 0x000fe2000001ff00 */
[----:B------:R-:W-:Y:S01]  /*2030*/  ISETP.GE.AND P1, PT, R28, c[0x0][0x16c], PT ;  /* 0x00005b001c007a0c */ /* 0x000fe20003f26270 */
[----:B------:R-:W-:Y:S01]  /*2040*/  CS2R R66, SRZ ;  /* 0x0000000000427805 */ /* 0x000fe2000001ff00 */
[----:B------:R-:W-:Y:S01]  /*2050*/  LEA.HI R0, R4, R5, RZ, 0x3 ;  /* 0x0000000504007211 */ /* 0x000fe200078f18ff */
[----:B------:R-:W-:Y:S01]  /*2060*/  IMAD.U32 R4, RZ, RZ, UR14 ;  /* 0x0000000eff047e24 */ /* 0x000fe2000f8e00ff */
[----:B------:R-:W-:Y:S01]  /*2070*/  SEL R28, RZ, 0x8, P2 ;  /* 0x00000008ff1c7807 */ /* 0x000fe20001000000 */
[----:B------:R-:W-:Y:S01]  /*2080*/  CS2R R64, SRZ ;  /* 0x0000000000407805 */ /* 0x000fe2000001ff00 */
[----:B------:R-:W-:Y:S01]  /*2090*/  LOP3.LUT R3, R0, 0xfffffff8, RZ, 0xc0, !PT ;  /* 0xfffffff800037812 */ /* 0x000fe200078ec0ff */
[----:B------:R-:W-:Y:S01]  /*20a0*/  IMAD.U32 R0, RZ, RZ, UR19 ;  /* 0x00000013ff007e24 */ /* 0x000fe2000f8e00ff */
[----:B------:R-:W-:Y:S01]  /*20b0*/  ISETP.GE.AND P2, PT, R26, c[0x0][0x1fc], PT ;  /* 0x00007f001a007a0c */ /* 0x000fe20003f46270 */
[----:B------:R-:W-:Y:S01]  /*20c0*/  CS2R R62, SRZ ;  /* 0x00000000003e7805 */ /* 0x000fe2000001ff00 */
[----:B------:R-:W-:Y:S01]  /*20d0*/  CS2R R60, SRZ ;  /* 0x00000000003c7805 */ /* 0x000fe2000001ff00 */
[----:B------:R-:W-:Y:S01]  /*20e0*/  IMAD.IADD R23, R5, 0x1, -R3 ;  /* 0x0000000105177824 */ /* 0x000fe200078e0a03 */
[----:B------:R-:W-:Y:S01]  /*20f0*/  LEA.HI.X R5, R2, R31, R0, 0x6, P0 ;  /* 0x0000001f02057211 */ /* 0x000fe200000f3400 */
[----:B------:R-:W-:Y:S01]  /*2100*/  IMAD.U32 R0, RZ, RZ, UR14 ;  /* 0x0000000eff007e24 */ /* 0x000fe2000f8e00ff */
[----:B------:R-:W-:Y:S01]  /*2110*/  LOP3.LUT R2, R17, 0xfffffff0, RZ, 0xc0, !PT ;  /* 0xfffffff011027812 */ /* 0x000fe200078ec0ff */
[----:B--2---:R-:W-:Y:S01]  /*2120*/  IMAD.WIDE.U32 R34, R4, c[0x0][0x240], R12 ;  /* 0x0000900004227a25 */ /* 0x004fe200078e000c */
[----:B------:R-:W-:Y:S01]  /*2130*/  ISETP.GE.AND P0, PT, R26, c[0x0][0x16c], PT ;  /* 0x00005b001a007a0c */ /* 0x000fe20003f06270 */
[----:B------:R-:W-:Y:S01]  /*2140*/  CS2R R58, SRZ ;  /* 0x00000000003a7805 */ /* 0x000fe2000001ff00 */
[----:B------:R-:W-:Y:S01]  /*2150*/  LOP3.LUT R3, R16, 0xffffffe0, RZ, 0xc0, !PT ;  /* 0xffffffe010037812 */ /* 0x000fe200078ec0ff */
[----:B------:R-:W-:Y:S01]  /*2160*/  IMAD.IADD R2, R248, 0x1, -R2 ;  /* 0x00000001f8027824 */ /* 0x000fe200078e0a02 */
[----:B------:R-:W-:Y:S01]  /*2170*/  SEL R243, RZ, 0x4, P0 ;  /* 0x00000004fff37807 */ /* 0x000fe20000000000 */
[----:B------:R-:W-:Y:S01]  /*2180*/  IMAD.WIDE.U32 R38, R0, c[0x0][0x290], R6 ;  /* 0x0000a40000267a25 */ /* 0x000fe200078e0006 */
[----:B------:R-:W-:Y:S01]  /*2190*/  ISETP.GE.AND P0, PT, R26, c[0x0][0x1fc], PT ;  /* 0x00007f001a007a0c */ /* 0x000fe20003f06270 */
[----:B------:R-:W-:Y:S01]  /*21a0*/  STL.64 [R1+0x38], R34 ;  /* 0x0000382201007387 */ /* 0x000fe20000100a00 */
[----:B------:R-:W-:Y:S01]  /*21b0*/  SHF.R.S32.HI R6, RZ, 0x1f, R2 ;  /* 0x0000001fff067819 */ /* 0x000fe20000011402 */
[C---:B------:R-:W-:Y:S01]  /*21c0*/  IMAD.IADD R0, R248.reuse, 0x1, -R3 ;  /* 0x00000001f8007824 */ /* 0x040fe200078e0a03 */
[----:B------:R-:W-:Y:S01]  /*21d0*/  SEL R26, RZ, 0x4, P0 ;  /* 0x00000004ff1a7807 */ /* 0x000fe20000000000 */
[----:B------:R-:W-:Y:S01]  /*21e0*/  @!P6 IMAD.SHL.U32 R3, R248, 0x10, RZ ;  /* 0x00000010f803e824 */ /* 0x000fe200078e00ff */
[----:B------:R-:W-:Y:S01]  /*21f0*/  LEA R4, P0, R8, c[0x0][0x1f0], 0x1 ;  /* 0x00007c0008047a11 */ /* 0x000fe200078008ff */
[----:B-1----:R-:W-:Y:S01]  /*2200*/  IMAD.SHL.U32 R10, R29, 0x8, RZ ;  /* 0x000000081d0a7824 */ /* 0x002fe200078e00ff */
[----:B---3--:R-:W-:Y:S01]  /*2210*/  SEL R31, RZ, 0xffffffff, P1 ;  /* 0xffffffffff1f7807 */ /* 0x008fe20000800000 */
[----:B------:R1:W-:Y:S01]  /*2220*/  STL.64 [R1+0x20], R38 ;  /* 0x0000202601007387 */ /* 0x0003e20000100a00 */
[----:B------:R-:W-:Y:S01]  /*2230*/  LEA.HI R230, R6, R2, RZ, 0x3 ;  /* 0x0000000206e67211 */ /* 0x000fe200078f18ff */
[----:B------:R-:W-:Y:S01]  /*2240*/  CS2R R56, SRZ ;  /* 0x0000000000387805 */ /* 0x000fe2000001ff00 */
[----:B------:R-:W-:Y:S01]  /*2250*/  ISETP.NE.AND P1, PT, R24, RZ, PT ;  /* 0x000000ff1800720c */ /* 0x000fe20003f25270 */
[----:B------:R2:W-:Y:S01]  /*2260*/  @!P6 LDGSTS.E.BYPASS.LTC128B.128 [R3+0x20080], [R14.64] ;  /* 0x200800000e03efae */ /* 0x0005e2000b901d50 */
[----:B------:R-:W-:Y:S01]  /*2270*/  SHF.R.S32.HI R7, RZ, 0x1f, R0 ;  /* 0x0000001fff077819 */ /* 0x000fe20000011400 */
[----:B------:R-:W-:Y:S01]  /*2280*/  CS2R R54, SRZ ;  /* 0x0000000000367805 */ /* 0x000fe2000001ff00 */
[----:B------:R-:W-:Y:S01]  /*2290*/  LEA.HI.X R5, R8, c[0x0][0x1f4], R5, 0x1, P0 ;  /* 0x00007d0008057a11 */ /* 0x000fe200000f0c05 */
[----:B------:R-:W0:Y:S01]  /*22a0*/  LDGDEPBAR ;  /* 0x00000000000079af */ /* 0x000e220000000000 */
[----:B------:R-:W-:Y:S01]  /*22b0*/  ISETP.LT.OR P0, PT, R9, 0x1, P5 ;  /* 0x000000010900780c */ /* 0x000fe20002f01670 */
[----:B------:R-:W-:Y:S01]  /*22c0*/  CS2R R52, SRZ ;  /* 0x0000000000347805 */ /* 0x000fe2000001ff00 */
[----:B------:R-:W-:Y:S01]  /*22d0*/  SEL R19, RZ, 0x1, P1 ;  /* 0x00000001ff137807 */ /* 0x000fe20000800000 */
[----:B------:R-:W-:Y:S01]  /*22e0*/  CS2R R50, SRZ ;  /* 0x0000000000327805 */ /* 0x000fe2000001ff00 */
[----:B------:R-:W-:Y:S01]  /*22f0*/  LEA.HI R16, R7, R0, RZ, 0x2 ;  /* 0x0000000007107211 */ /* 0x000fe200078f10ff */
[----:B------:R-:W-:Y:S01]  /*2300*/  CS2R R48, SRZ ;  /* 0x0000000000307805 */ /* 0x000fe2000001ff00 */
[----:B------:R-:W-:Y:S01]  /*2310*/  ISETP.GE.AND P1, PT, R27, c[0x0][0x1fc], PT ;  /* 0x00007f001b007a0c */ /* 0x000fe20003f26270 */
[----:B------:R-:W-:Y:S01]  /*2320*/  CS2R R46, SRZ ;  /* 0x00000000002e7805 */ /* 0x000fe2000001ff00 */
[----:B------:R-:W-:Y:S01]  /*2330*/  LOP3.LUT R6, R16, 0x7ffffffc, RZ, 0xc0, !PT ;  /* 0x7ffffffc10067812 */ /* 0x000fe200078ec0ff */
[----:B------:R-:W-:Y:S01]  /*2340*/  CS2R R44, SRZ ;  /* 0x00000000002c7805 */ /* 0x000fe2000001ff00 */
[----:B------:R-:W-:Y:S01]  /*2350*/  SEL R242, RZ, 0x8, P1 ;  /* 0x00000008fff27807 */ /* 0x000fe20000800000 */
[----:B------:R-:W-:Y:S01]  /*2360*/  CS2R R42, SRZ ;  /* 0x00000000002a7805 */ /* 0x000fe2000001ff00 */
[----:B------:R-:W-:Y:S01]  /*2370*/  LEA.HI R7, R20, R248, RZ, 0x7 ;  /* 0x000000f814077211 */ /* 0x000fe200078f38ff */
[----:B------:R-:W-:Y:S01]  /*2380*/  IMAD.IADD R11, R0, 0x1, -R6 ;  /* 0x00000001000b7824 */ /* 0x000fe200078e0a06 */
[C---:B------:R-:W-:Y:S01]  /*2390*/  ISETP.LT.OR P1, PT, R9.reuse, 0x1, P4 ;  /* 0x000000010900780c */ /* 0x040fe20002721670 */
[----:B------:R3:W-:Y:S01]  /*23a0*/  LDGSTS.E.BYPASS.LTC128B.128 [R240+0x18080], [R4.64], !P0 ;  /* 0x1808000004f07fae */ /* 0x0007e2000c101d50 */
[----:B------:R-:W-:Y:S01]  /*23b0*/  SHF.R.S32.HI R12, RZ, 0x7, R7 ;  /* 0x00000007ff0c7819 */ /* 0x000fe20000011407 */
[----:B------:R-:W-:Y:S01]  /*23c0*/  IMAD.SHL.U32 R7, R30, 0x10, RZ ;  /* 0x000000101e077824 */ /* 0x000fe200078e00ff */
[----:B------:R-:W-:Y:S01]  /*23d0*/  ISETP.LT.OR P0, PT, R9, 0x1, P2 ;  /* 0x000000010900780c */ /* 0x000fe20001701670 */
[----:B------:R-:W-:Y:S01]  /*23e0*/  IMAD.SHL.U32 R6, R22, 0x20, RZ ;  /* 0x0000002016067824 */ /* 0x000fe200078e00ff */
[----:B------:R-:W-:Y:S01]  /*23f0*/  SEL R24, RZ, 0xffffffff, P3 ;  /* 0xffffffffff187807 */ /* 0x000fe20001800000 */
[----:B------:R-:W-:Y:S01]  /*2400*/  CS2R R40, SRZ ;  /* 0x0000000000287805 */ /* 0x000fe2000001ff00 */
[C---:B--2---:R-:W-:Y:S01]  /*2410*/  LOP3.LUT R3, R230.reuse, 0xfffffff8, RZ, 0xc0, !PT ;  /* 0xfffffff8e6037812 */ /* 0x044fe200078ec0ff */
[----:B------:R-:W-:Y:S01]  /*2420*/  IMAD.SHL.U32 R230, R230, 0x40, RZ ;  /* 0x00000040e6e67824 */ /* 0x000fe200078e00ff */
[----:B------:R-:W-:-:S02]  /*2430*/  ISETP.GE.AND P3, PT, R27, c[0x0][0x1fc], PT ;  /* 0x00007f001b007a0c */ /* 0x000fc40003f66270 */
[C---:B------:R-:W-:Y:S01]  /*2440*/  ISETP.LT.OR P6, PT, R9.reuse, 0x21, P5 ;  /* 0x000000210900780c */ /* 0x040fe20002fc1670 */
[----:B------:R-:W-:Y:S01]  /*2450*/  IMAD.IADD R13, R2, 0x1, -R3 ;  /* 0x00000001020d7824 */ /* 0x000fe200078e0a03 */
[----:B------:R3:W-:Y:S01]  /*2460*/  LDGSTS.E.BYPASS.LTC128B.128 [R240+0x1a080], [R4.64+0x80], !P1 ;  /* 0x1a08008004f07fae */ /* 0x0007e2000c901d50 */
[----:B------:R-:W-:Y:S01]  /*2470*/  IMAD.SHL.U32 R2, R32, 0x40, RZ ;  /* 0x0000004020027824 */ /* 0x000fe200078e00ff */
[C---:B------:R-:W-:Y:S01]  /*2480*/  ISETP.LT.OR P5, PT, R9.reuse, 0x21, P4 ;  /* 0x000000210900780c */ /* 0x040fe200027a1670 */
[----:B------:R-:W-:Y:S01]  /*2490*/  IMAD.SHL.U32 R3, R250, 0x8, RZ ;  /* 0x00000008fa037824 */ /* 0x000fe200078e00ff */
[----:B------:R-:W-:Y:S01]  /*24a0*/  ISETP.LT.OR P1, PT, R9, 0x1, P3 ;  /* 0x000000010900780c */ /* 0x000fe20001f21670 */
[----:B------:R3:W-:Y:S01]  /*24b0*/  LDGSTS.E.BYPASS.LTC128B.128 [R240+0x1c080], [R4.64+0x100], !P0 ;  /* 0x1c08010004f07fae */ /* 0x0007e2000c101d50 */
[----:B------:R-:W-:Y:S02]  /*24c0*/  LOP3.LUT R0, R2, 0x1c0, RZ, 0xc0, !PT ;  /* 0x000001c002007812 */ /* 0x000fe400078ec0ff */
[----:B------:R-:W-:-:S02]  /*24d0*/  LOP3.LUT R3, R3, 0x8, RZ, 0xc0, !PT ;  /* 0x0000000803037812 */ /* 0x000fc400078ec0ff */
[--C-:B------:R-:W-:Y:S02]  /*24e0*/  SHF.R.U32.HI R2, RZ, 0x3, R0.reuse ;  /* 0x00000003ff027819 */ /* 0x100fe40000011600 */
[----:B------:R-:W-:Y:S02]  /*24f0*/  LOP3.LUT R7, R0, 0x10, R7, 0xf8, !PT ;  /* 0x0000001000077812 */ /* 0x000fe400078ef807 */
[----:B------:R-:W-:Y:S02]  /*2500*/  LOP3.LUT R8, R2, R3, R0, 0x1e, !PT ;  /* 0x0000000302087212 */ /* 0x000fe400078e1e00 */
[----:B------:R-:W-:Y:S01]  /*2510*/  LOP3.LUT R0, R6, 0x20, RZ, 0xc0, !PT ;  /* 0x0000002006007812 */ /* 0x000fe200078ec0ff */
[----:B------:R-:W-:Y:S01]  /*2520*/  IMAD.U32 R6, RZ, RZ, UR6 ;  /* 0x00000006ff067e24 */ /* 0x000fe2000f8e00ff */
[----:B------:R-:W-:Y:S01]  /*2530*/  LOP3.LUT R17, R2, R7, R3, 0x1e, !PT ;  /* 0x0000000702117212 */ /* 0x000fe200078e1e03 */
[----:B------:R-:W-:Y:S01]  /*2540*/  IMAD.U32 R7, RZ, RZ, UR7 ;  /* 0x00000007ff077e24 */ /* 0x000fe2000f8e00ff */
[----:B------:R-:W-:Y:S01]  /*2550*/  LEA.HI R3, R12, R12, RZ, 0x1 ;  /* 0x0000000c0c037211 */ /* 0x000fe200078f08ff */
[----:B------:R3:W-:Y:S01]  /*2560*/  LDGSTS.E.BYPASS.LTC128B.128 [R240+0x1e080], [R4.64+0x180], !P1 ;  /* 0x1e08018004f07fae */ /* 0x0007e2000c901d50 */
[C---:B------:R-:W-:Y:S01]  /*2570*/  ISETP.LT.OR P4, PT, R9.reuse, 0x21, P2 ;  /* 0x000000210900780c */ /* 0x040fe20001781670 */
[----:B------:R-:W-:Y:S01]  /*2580*/  USHF.L.U64.HI UR7, UR6, 0x5, UR7 ;  /* 0x0000000506077899 */ /* 0x000fe20008010207 */
[----:B------:R-:W-:Y:S01]  /*2590*/  ISETP.LT.OR P3, PT, R9, 0x21, P3 ;  /* 0x000000210900780c */ /* 0x000fe20001f61670 */
[----:B------:R-:W-:Y:S01]  /*25a0*/  IMAD R9, R22, 0x2, R12 ;  /* 0x0000000216097824 */ /* 0x000fe200078e020c */
[----:B------:R-:W-:Y:S01]  /*25b0*/  LOP3.LUT R18, R0, 0x18, R10, 0xf8, !PT ;  /* 0x0000001800127812 */ /* 0x000fe200078ef80a */
[----:B------:R-:W-:Y:S01]  /*25c0*/  IMAD.SHL.U32 R10, R31, 0x2, RZ ;  /* 0x000000021f0a7824 */ /* 0x000fe200078e00ff */
[----:B------:R-:W-:Y:S01]  /*25d0*/  LOP3.LUT R0, R3, 0x1ffffffe, RZ, 0xc0, !PT ;  /* 0x1ffffffe03007812 */ /* 0x000fe200078ec0ff */
[----:B------:R-:W-:Y:S01]  /*25e0*/  IMAD.U32 R2, R9, 0x200, R8 ;  /* 0x0000020009027824 */ /* 0x000fe200078e0008 */
[----:B------:R-:W-:Y:S01]  /*25f0*/  LEA R8, P0, R6, R4, 0x6 ;  /* 0x0000000406087211 */ /* 0x000fe200078030ff */
[----:B------:R-:W-:Y:S01]  /*2600*/  IMAD.SHL.U32 R3, R23, 0x40, RZ ;  /* 0x0000004017037824 */ /* 0x000fe200078e00ff */
[----:B------:R-:W-:Y:S01]  /*2610*/  IADD3 R36, R39, UR4, RZ ;  /* 0x0000000427247c10 */ /* 0x000fe2000fffe0ff */
[----:B------:R-:W-:Y:S01]  /*2620*/  IMAD.IADD R0, R12, 0x1, -R0 ;  /* 0x000000010c007824 */ /* 0x000fe200078e0a00 */
[----:B------:R-:W-:Y:S01]  /*2630*/  LEA.HI.X R9, R6, R5, R7, 0x6, P0 ;  /* 0x0000000506097211 */ /* 0x000fe200000f3407 */
[----:B------:R-:W-:Y:S01]  /*2640*/  IMAD.SHL.U32 R7, R12, 0x8, RZ ;  /* 0x000000080c077824 */ /* 0x000fe200078e00ff */
[----:B------:R-:W-:Y:S01]  /*2650*/  LOP3.LUT R3, R3, 0x1c0, RZ, 0xc0, !PT ;  /* 0x000001c003037812 */ /* 0x000fe200078ec0ff */
[----:B------:R-:W-:Y:S01]  /*2660*/  IMAD R20, R0, 0x4, R11 ;  /* 0x0000000400147824 */ /* 0x000fe200078e020b */
[----:B------:R-:W-:Y:S01]  /*2670*/  IADD3 R0, P0, R38, UR18, RZ ;  /* 0x0000001226007c10 */ /* 0x000fe2000ff1e0ff */
[----:B------:R-:W-:Y:S01]  /*2680*/  IMAD.SHL.U32 R11, R24, 0x2, RZ ;  /* 0x00000002180b7824 */ /* 0x000fe200078e00ff */
[----:B------:R-:W-:Y:S01]  /*2690*/  LOP3.LUT R7, R3, 0x8, R7, 0xf8, !PT ;  /* 0x0000000803077812 */ /* 0x000fe200078ef807 */
[----:B------:R-:W-:Y:S01]  /*26a0*/  ULDC.64 UR4, c[0x0][0x240] ;  /* 0x0000900000047ab9 */ /* 0x000fe20000000a00 */
[----:B------:R-:W-:Y:S01]  /*26b0*/  SHF.R.U32.HI R6, RZ, 0x3, R3 ;  /* 0x00000003ff067819 */ /* 0x000fe20000011603 */
[----:B------:R-:W-:Y:S01]  /*26c0*/  UIMAD UR4, UR9, UR4, URZ ;  /* 0x00000004090472a4 */ /* 0x000fe2000f8e023f */
[----:B------:R-:W-:Y:S01]  /*26d0*/  IADD3.X R3, R36, UR21, RZ, P0, !PT ;  /* 0x0000001524037c10 */ /* 0x000fe200087fe4ff */
[----:B------:R2:W-:Y:S01]  /*26e0*/  LDGSTS.E.BYPASS.LTC128B.128 [R240+0x19080], [R8.64], !P6 ;  /* 0x1908000008f07fae */ /* 0x0005e2000f101d50 */
[----:B------:R-:W-:Y:S01]  /*26f0*/  LEA R14, P0, R0, c[0x0][0x280], 0x2 ;  /* 0x0000a000000e7a11 */ /* 0x000fe200078010ff */
[----:B------:R-:W-:Y:S01]  /*2700*/  UIMAD UR4, UR14, UR5, UR4 ;  /* 0x000000050e0472a4 */ /* 0x000fe2000f8e0204 */
[----:B------:R-:W-:Y:S01]  /*2710*/  LOP3.LUT R10, R10, 0x2, R33, 0xe2, !PT ;  /* 0x000000020a0a7812 */ /* 0x000fe200078ee221 */
[----:B------:R2:W-:Y:S01]  /*2720*/  LDGSTS.E.BYPASS.LTC128B.128 [R240+0x1b080], [R8.64+0x80], !P5 ;  /* 0x1b08008008f07fae */ /* 0x0005e2000e901d50 */
[----:B------:R-:W-:Y:S01]  /*2730*/  LEA.HI.X R15, R0, c[0x0][0x284], R3, 0x2, P0 ;  /* 0x0000a100000f7a11 */ /* 0x000fe200000f1403 */
[----:B------:R-:W-:Y:S01]  /*2740*/  IMAD.SHL.U32 R20, R20, 0x2, RZ ;  /* 0x0000000214147824 */ /* 0x000fe200078e00ff */
[----:B------:R-:W-:Y:S01]  /*2750*/  SHF.R.S32.HI R3, RZ, 0x2, R16 ;  /* 0x00000002ff037819 */ /* 0x000fe20000011410 */
[----:B------:R-:W-:Y:S01]  /*2760*/  IMAD.MOV.U32 R16, RZ, RZ, 0x10 ;  /* 0x00000010ff107424 */ /* 0x000fe200078e00ff */
[----:B------:R-:W-:Y:S01]  /*2770*/  LOP3.LUT R0, R21, 0x3ffffffc, RZ, 0xc0, !PT ;  /* 0x3ffffffc15007812 */ /* 0x000fe200078ec0ff */
[----:B------:R2:W-:Y:S01]  /*2780*/  LDGSTS.E.BYPASS.LTC128B.128 [R240+0x1d080], [R8.64+0x100], !P4 ;  /* 0x1d08010008f07fae */ /* 0x0005e2000e101d50 */
[----:B------:R-:W-:Y:S01]  /*2790*/  LOP3.LUT R243, R28, R10, R243, 0xfe, !PT ;  /* 0x0000000a1cf37212 */ /* 0x000fe200078efef3 */
[----:B------:R-:W-:Y:S01]  /*27a0*/  IMAD R241, R25, 0x10, R3 ;  /* 0x0000001019f17824 */ /* 0x000fe200078e0203 */
[----:B------:R-:W-:Y:S01]  /*27b0*/  LOP3.LUT R11, R11, 0x2, R19, 0xe2, !PT ;  /* 0x000000020b0b7812 */ /* 0x000fe200078ee213 */
[C---:B------:R-:W-:Y:S01]  /*27c0*/  IMAD.SHL.U32 R3, R13.reuse, 0x40, RZ ;  /* 0x000000400d037824 */ /* 0x040fe200078e00ff */
[----:B------:R-:W-:Y:S01]  /*27d0*/  R2P PR, R13, 0x6 ;  /* 0x000000060d007804 */ /* 0x000fe20000000000 */
[----:B---3--:R-:W-:Y:S01]  /*27e0*/  IMAD.IADD R4, R248, 0x1, -R0 ;  /* 0x00000001f8047824 */ /* 0x008fe200078e0a00 */
[----:B------:R-:W-:Y:S01]  /*27f0*/  LOP3.LUT R12, R7, R6, RZ, 0x3c, !PT ;  /* 0x00000006070c7212 */ /* 0x000fe200078e3cff */
[----:B------:R-:W-:Y:S01]  /*2800*/  IMAD.SHL.U32 R10, R25, 0x400, RZ ;  /* 0x00000400190a7824 */ /* 0x000fe200078e00ff */
[----:B------:R-:W-:Y:S01]  /*2810*/  LOP3.LUT R3, R3, 0x1c0, RZ, 0xc0, !PT ;  /* 0x000001c003037812 */ /* 0x000fe200078ec0ff */
[----:B------:R2:W-:Y:S01]  /*2820*/  LDGSTS.E.BYPASS.LTC128B.128 [R240+0x1f080], [R8.64+0x180], !P3 ;  /* 0x1f08018008f07fae */ /* 0x0005e2000d901d50 */
[----:B------:R-:W-:Y:S01]  /*2830*/  LOP3.LUT R242, R242, R11, R26, 0xfe, !PT ;  /* 0x0000000bf2f27212 */ /* 0x000fe200078efe1a */
[----:B------:R-:W-:Y:S01]  /*2840*/  IMAD R7, R4, 0x2, R10 ;  /* 0x0000000204077824 */ /* 0x000fe200078e020a */
[----:B------:R-:W-:Y:S01]  /*2850*/  SEL R5, R16, 0xfffffff0, !P1 ;  /* 0xfffffff010057807 */ /* 0x000fe20004800000 */
[----:B------:R-:W-:Y:S01]  /*2860*/  IMAD.SHL.U32 R11, R22, 0x8, RZ ;  /* 0x00000008160b7824 */ /* 0x000fe200078e00ff */
[----:B------:R-:W-:Y:S01]  /*2870*/  SEL R4, R246, 0xffffffe0, !P2 ;  /* 0xffffffe0f6047807 */ /* 0x000fe20005000000 */
[----:B------:R-:W-:Y:S01]  /*2880*/  IMAD.IADD R12, R12, 0x1, R7 ;  /* 0x000000010c0c7824 */ /* 0x000fe200078e0207 */
[----:B------:R-:W-:Y:S01]  /*2890*/  SHF.R.U32.HI R6, RZ, 0x3, R3 ;  /* 0x00000003ff067819 */ /* 0x000fe20000011603 */
[----:B------:R3:W-:Y:S01]  /*28a0*/  STL [R1+0x30], R36 ;  /* 0x0000302401007387 */ /* 0x0007e20000100800 */
[----:B------:R-:W-:Y:S01]  /*28b0*/  R2P PR, R32, 0x6 ;  /* 0x0000000620007804 */ /* 0x000fe20000000000 */
[----:B------:R-:W-:Y:S01]  /*28c0*/  IMAD.SHL.U32 R244, R12, 0x2, RZ ;  /* 0x000000020cf47824 */ /* 0x000fe200078e00ff */
[----:B------:R-:W-:Y:S01]  /*28d0*/  LOP3.LUT R11, R3, 0x8, R11, 0xf8, !PT ;  /* 0x00000008030b7812 */ /* 0x000fe200078ef80b */
[----:B------:R-:W-:Y:S01]  /*28e0*/  STL [R1+0x1c], R20 ;  /* 0x00001c1401007387 */ /* 0x000fe20000100800 */
[----:B------:R-:W-:Y:S01]  /*28f0*/  LOP3.LUT R7, R6, R18, R3, 0x1e, !PT ;  /* 0x0000001206077212 */ /* 0x000fe200078e1e03 */
[----:B------:R-:W-:Y:S01]  /*2900*/  IMAD R0, R22, 0x200, R17 ;  /* 0x0000020016007824 */ /* 0x000fe200078e0211 */
[----:B------:R-:W-:Y:S01]  /*2910*/  SEL R3, R16, 0xfffffff0, !P1 ;  /* 0xfffffff010037807 */ /* 0x000fe20004800000 */
[----:B------:R-:W-:Y:S01]  /*2920*/  IMAD.SHL.U32 R2, R2, 0x2, RZ ;  /* 0x0000000202027824 */ /* 0x000fe200078e00ff */
[----:B------:R-:W-:Y:S01]  /*2930*/  SEL R228, R246, 0xffffffe0, !P2 ;  /* 0xffffffe0f6e47807 */ /* 0x000fe20005000000 */
[----:B------:R-:W-:Y:S01]  /*2940*/  IMAD.SHL.U32 R235, R0, 0x2, RZ ;  /* 0x0000000200eb7824 */ /* 0x000fe200078e00ff */
[----:B------:R-:W-:Y:S01]  /*2950*/  R2P PR, R23, 0x6 ;  /* 0x0000000617007804 */ /* 0x000fe20000000000 */
[----:B------:R-:W-:Y:S01]  /*2960*/  IMAD R3, R3, 0x2, R2 ;  /* 0x0000000203037824 */ /* 0x000fe200078e0202 */
[----:B------:R-:W-:Y:S01]  /*2970*/  ISETP.GE.AND P0, PT, R248, 0x10, PT ;  /* 0x00000010f800780c */ /* 0x000fe20003f06270 */
[----:B------:R-:W-:Y:S01]  /*2980*/  IMAD.IADD R232, R0, 0x1, R228 ;  /* 0x0000000100e87824 */ /* 0x000fe200078e02e4 */
[----:B------:R-:W-:Y:S01]  /*2990*/  LOP3.LUT R230, R230, 0xfffffe00, RZ, 0xc0, !PT ;  /* 0xfffffe00e6e67812 */ /* 0x000fe200078ec0ff */
[----:B------:R-:W-:Y:S01]  /*29a0*/  IMAD R229, R228, 0x2, R2 ;  /* 0x00000002e4e57824 */ /* 0x000fe200078e0202 */
[----:B------:R-:W-:Y:S01]  /*29b0*/  LOP3.LUT R236, R11, R6, RZ, 0x3c, !PT ;  /* 0x000000060bec7212 */ /* 0x000fe200078e3cff */
[----:B-1----:R-:W-:Y:S01]  /*29c0*/  CS2R R38, SRZ ;  /* 0x0000000000267805 */ /* 0x002fe2000001ff00 */
[-C--:B------:R-:W-:Y:S01]  /*29d0*/  LOP3.LUT R6, R7, R230.reuse, RZ, 0xfc, !PT ;  /* 0x000000e607067212 */ /* 0x080fe200078efcff */
[----:B------:R-:W-:Y:S01]  /*29e0*/  IMAD R11, R30, 0x400, R230 ;  /* 0x000004001e0b7824 */ /* 0x000fe200078e02e6 */
[----:B------:R-:W-:Y:S01]  /*29f0*/  IADD3 R7, R244, 0x20280, RZ ;  /* 0x00020280f4077810 */ /* 0x000fe20007ffe0ff */
[----:B------:R-:W-:Y:S01]  /*2a00*/  IMAD R228, R228, 0x2, R3 ;  /* 0x00000002e4e47824 */ /* 0x000fe200078e0203 */
[----:B------:R-:W-:Y:S01]  /*2a10*/  IADD3 R245, R244, 0x202c0, RZ ;  /* 0x000202c0f4f57810 */ /* 0x000fe20007ffe0ff */
[----:B------:R-:W-:Y:S01]  /*2a20*/  IMAD.SHL.U32 R0, R6, 0x2, RZ ;  /* 0x0000000206007824 */ /* 0x000fe200078e00ff */
[----:B------:R-:W-:Y:S01]  /*2a30*/  @P2 IADD3 R245, R7, -0x40, RZ ;  /* 0xffffffc007f52810 */ /* 0x000fe20007ffe0ff */
[----:B------:R-:W-:Y:S01]  /*2a40*/  @!P0 IMAD.SHL.U32 R7, R248, 0x10, RZ ;  /* 0x00000010f8078824 */ /* 0x000fe200078e00ff */
[C---:B------:R-:W-:Y:S01]  /*2a50*/  IADD3 R230, R236.reuse, R230, R10 ;  /* 0x000000e6ece67210 */ /* 0x040fe20007ffe00a */
[----:B------:R-:W-:Y:S01]  /*2a60*/  IMAD.IADD R236, R236, 0x1, R11 ;  /* 0x00000001ecec7824 */ /* 0x000fe200078e020b */
[----:B------:R-:W-:Y:S01]  /*2a70*/  SEL R246, R246, 0xffffffe0, !P1 ;  /* 0xffffffe0f6f67807 */ /* 0x000fe20004800000 */
[----:B---3--:R-:W-:Y:S01]  /*2a80*/  CS2R R36, SRZ ;  /* 0x0000000000247805 */ /* 0x008fe2000001ff00 */
[----:B------:R1:W-:Y:S01]  /*2a90*/  @!P0 LDGSTS.E.BYPASS.LTC128B.128 [R7+0x20180], [R14.64] ;  /* 0x201800000e078fae */ /* 0x0003e2000b901d50 */
[----:B------:R-:W-:Y:S01]  /*2aa0*/  IMAD.SHL.U32 R230, R230, 0x2, RZ ;  /* 0x00000002e6e67824 */ /* 0x000fe200078e00ff */
[----:B------:R-:W-:Y:S01]  /*2ab0*/  LEA R236, R236, 0x22280, 0x1 ;  /* 0x00022280ecec7811 */ /* 0x000fe200078e08ff */
[----:B------:R-:W-:Y:S01]  /*2ac0*/  IMAD.IADD R247, R244, 0x1, R246 ;  /* 0x00000001f4f77824 */ /* 0x000fe200078e02f6 */
[----:B------:R-:W0:Y:S01]  /*2ad0*/  LDGDEPBAR ;  /* 0x00000000000079af */ /* 0x000e220000000000 */
[C---:B------:R-:W-:Y:S01]  /*2ae0*/  IMAD R231, R5.reuse, 0x2, R230 ;  /* 0x0000000205e77824 */ /* 0x040fe200078e02e6 */
[----:B------:R-:W-:Y:S01]  /*2af0*/  USHF.L.U32 UR6, UR6, 0x5, URZ ;  /* 0x0000000506067899 */ /* 0x000fe2000800063f */
[----:B------:R-:W-:-:S02]  /*2b00*/  IMAD R237, R5, 0x2, R236 ;  /* 0x0000000205ed7824 */ /* 0x000fc400078e02ec */
[----:B------:R-:W-:Y:S02]  /*2b10*/  IMAD.SHL.U32 R232, R232, 0x2, RZ ;  /* 0x00000002e8e87824 */ /* 0x000fe400078e00ff */
[----:B------:R-:W-:Y:S02]  /*2b20*/  IMAD.IADD R246, R246, 0x1, R245 ;  /* 0x00000001f6f67824 */ /* 0x000fe400078e02f5 */
[C---:B------:R-:W-:Y:S02]  /*2b30*/  IMAD R234, R4.reuse, 0x2, R230 ;  /* 0x0000000204ea7824 */ /* 0x040fe400078e02e6 */
[C---:B------:R-:W-:Y:S02]  /*2b40*/  IMAD R239, R4.reuse, 0x2, R236 ;  /* 0x0000000204ef7824 */ /* 0x040fe400078e02ec */
[C---:B------:R-:W-:Y:S02]  /*2b50*/  IMAD R233, R4.reuse, 0x2, R231 ;  /* 0x0000000204e97824 */ /* 0x040fe400078e02e7 */
[----:B------:R-:W-:Y:S01]  /*2b60*/  IMAD R238, R4, 0x2, R237 ;  /* 0x0000000204ee7824 */ /* 0x000fe200078e02ed */
[----:B-1----:R-:W-:-:S05]  /*2b70*/  IADD3 R7, R35, UR4, RZ ;  /* 0x0000000423077c10 */ /* 0x002fca000fffe0ff */
[----:B------:R1:W-:Y:S02]  /*2b80*/  STL [R1+0x40], R7 ;  /* 0x0000400701007387 */ /* 0x0003e40000100800 */
[----:B-1----:R-:W-:Y:S01]  /*2b90*/  IADD3 R7, -R20, UR8, RZ ;  /* 0x0000000814077c10 */ /* 0x002fe2000fffe1ff */
[----:B------:R-:W-:-:S04]  /*2ba0*/  ULDC UR8, c[0x0][0x198] ;  /* 0x0000660000087ab9 */ /* 0x000fc80000000800 */
[----:B------:R2:W-:Y:S02]  /*2bb0*/  STL [R1+0x10], R7 ;  /* 0x0000100701007387 */ /* 0x0005e40000100800 */
.L_x_906:
[----:B------:R-:W-:Y:S04]  /*2bc0*/  DEPBAR.LE SB0, 0x0 ;  /* 0x000080000000791a */ /* 0x000fe80000000000 */
[----:B------:R-:W-:Y:S01]  /*2bd0*/  BAR.SYNC.DEFER_BLOCKING 0x0 ;  /* 0x0000000000007b1d */ /* 0x000fe20000010000 */
[----:B------:R-:W-:Y:S02]  /*2be0*/  ULEA UR4, UR11, 0x1, 0x6 ;  /* 0x000000010b047891 */ /* 0x000fe4000f8e303f */
[----:B------:R-:W-:Y:S02]  /*2bf0*/  UIADD3 UR9, UR11, 0x1, URZ ;  /* 0x000000010b097890 */ /* 0x000fe4000fffe03f */
[----:B------:R-:W-:Y:S02]  /*2c00*/  UIADD3 UR4, UR4, UR8, -UR10 ;  /* 0x0000000804047290 */ /* 0x000fe4000fffe80a */
[----:B------:R-:W-:Y:S01]  /*2c10*/  UISETP.GE.AND UP0, UPT, UR9, UR12, UPT ;  /* 0x0000000c0900728c */ /* 0x000fe2000bf06270 */
[----:B-1----:R-:W-:Y:S05]  /*2c20*/  LDSM.16.M88.4 R16, [R230+0x10080] ;  /* 0x01008000e610783b */ /* 0x002fea0000000200 */
[----:B--2---:R-:W1:Y:S05]  /*2c30*/  LDSM.16.M88.4 R8, [R2+0x80] ;  /* 0x000080000208783b */ /* 0x004e6a0000000200 */
        /* <DEDUP_REMOVED lines=11> */
[----:B------:R-:W5:Y:S04]  /*2cf0*/  LDL R201, [R1+0x1c] ;  /* 0x00001c0001c97983 */ /* 0x000f680000100800 */
[C---:B--2---:R-:W-:Y:S01]  /*2d00*/  HMMA.16816.F32.BF16 R12, R16.reuse, R20, RZ ;  /* 0x00000014100c723c */ /* 0x044fe200000418ff */
[----:B------:R-:W2:Y:S07]  /*2d10*/  LDL R200, [R1+0x10] ;  /* 0x0000100001c87983 */ /* 0x000eae0000100800 */
[----:B------:R-:W-:Y:S01]  /*2d20*/  HMMA.16816.F32.BF16 R16, R16, R22, RZ ;  /* 0x000000161010723c */ /* 0x000fe200000418ff */
[----:B------:R-:W1:Y:S07]  /*2d30*/  LDSM.16.M88.4 R20, [R229+0x1080] ;  /* 0x00108000e514783b */ /* 0x000e6e0000000200 */
        /* <DEDUP_REMOVED lines=9> */
[----:B------:R-:W4:Y:S07]  /*2dd0*/  LDSM.16.M88.4 R168, [R2+0x2080] ;  /* 0x0020800002a8783b */ /* 0x000f2e0000000200 */
[C---:B-1----:R-:W-:Y:S08]  /*2de0*/  HMMA.16816.F32.BF16 R12, R164.reuse, R20, R12 ;  /* 0x00000014a40c723c */ /* 0x042ff0000004180c */
[----:B------:R-:W-:Y:S01]  /*2df0*/  HMMA.16816.F32.BF16 R16, R164, R22, R16 ;  /* 0x00000016a410723c */ /* 0x000fe20000041810 */
[----:B------:R-:W1:Y:S05]  /*2e00*/  LDSM.16.M88.4 R20, [R2+0x3080] ;  /* 0x003080000214783b */ /* 0x000e6a0000000200 */
        /* <DEDUP_REMOVED lines=38> */
[----:B------:R-:W2:Y:S07]  /*3070*/  LDSM.16.M88.4 R168, [R229+0x4080] ;  /* 0x00408000e5a8783b */ /* 0x000eae0000000200 */
        /* <DEDUP_REMOVED lines=11> */
[C---:B--2---:R-:W-:Y:S08]  /*3130*/  HMMA.16816.F32.BF16 R4, R32.reuse, R168, R4 ;  /* 0x000000a82004723c */ /* 0x044ff00000041804 */
        /* <DEDUP_REMOVED lines=25> */
[----:B------:R-:W4:Y:S01]  /*32d0*/  LDSM.16.M88.4 R24, [R228+0x7080] ;  /* 0x00708000e418783b */ /* 0x000f220000000200 */
[----:B------:R-:W-:Y:S04]  /*32e0*/  DEPBAR.LE SB0, 0x0 ;  /* 0x000080000000791a */ /* 0x000fe80000000000 */
[----:B------:R-:W-:Y:S02]  /*32f0*/  BAR.SYNC.DEFER_BLOCKING 0x0 ;  /* 0x0000000000007b1d */ /* 0x000fe40000010000 */
[C---:B--2---:R-:W-:Y:S08]  /*3300*/  HMMA.16816.F32.BF16 R4, R164.reuse, R168, R4 ;  /* 0x000000a8a404723c */ /* 0x044ff00000041804 */
[C---:B------:R-:W-:Y:S08]  /*3310*/  HMMA.16816.F32.BF16 R8, R164.reuse, R170, R8 ;  /* 0x000000aaa408723c */ /* 0x040ff00000041808 */
[C---:B-1----:R-:W-:Y:S01]  /*3320*/  HMMA.16816.F32.BF16 R12, R164.reuse, R20, R12 ;  /* 0x00000014a40c723c */ /* 0x042fe2000004180c */
[----:B------:R-:W-:Y:S07]  /*3330*/  LDSM.16.M88.4 R32, [R230+0x18080] ;  /* 0x01808000e620783b */ /* 0x000fee0000000200 */
[----:B------:R-:W-:Y:S01]  /*3340*/  HMMA.16816.F32.BF16 R16, R164, R22, R16 ;  /* 0x00000016a410723c */ /* 0x000fe20000041810 */
[----:B------:R-:W1:Y:S07]  /*3350*/  LDSM.16.M88.4 R176, [R2+0x8080] ;  /* 0x0080800002b0783b */ /* 0x000e6e0000000200 */
[C---:B---3--:R-:W-:Y:S01]  /*3360*/  HMMA.16816.F32.BF16 R4, R28.reuse, R172, R4 ;  /* 0x000000ac1c04723c */ /* 0x048fe20000041804 */
[----:B------:R-:W2:Y:S05]  /*3370*/  LDSM.16.M88.4 R168, [R2+0x9080] ;  /* 0x0090800002a8783b */ /* 0x000eaa0000000200 */
[----:B------:R-:W-:Y:S02]  /*3380*/  LDSM.16.M88.4 R164, [R231+0x18080] ;  /* 0x01808000e7a4783b */ /* 0x000fe40000000200 */
[C---:B------:R-:W-:Y:S03]  /*3390*/  HMMA.16816.F32.BF16 R8, R28.reuse, R174, R8 ;  /* 0x000000ae1c08723c */ /* 0x040fe60000041808 */
[----:B------:R-:W3:Y:S05]  /*33a0*/  LDSM.16.M88.4 R180, [R3+0x8080] ;  /* 0x0080800003b4783b */ /* 0x000eea0000000200 */
[C---:B----4-:R-:W-:Y:S01]  /*33b0*/  HMMA.16816.F32.BF16 R12, R28.reuse, R24, R12 ;  /* 0x000000181c0c723c */ /* 0x050fe2000004180c */
[----:B------:R-:W4:Y:S05]  /*33c0*/  LDSM.16.M88.4 R172, [R3+0x9080] ;  /* 0x0090800003ac783b */ /* 0x000f2a0000000200 */
[----:B------:R-:W-:Y:S02]  /*33d0*/  LDSM.16.M88.4 R184, [R229+0x8080] ;  /* 0x00808000e5b8783b */ /* 0x000fe40000000200 */
[----:B------:R-:W-:Y:S03]  /*33e0*/  HMMA.16816.F32.BF16 R16, R28, R26, R16 ;  /* 0x0000001a1c10723c */ /* 0x000fe60000041810 */
[----:B------:R-:W-:Y:S01]  /*33f0*/  LDSM.16.M88.4 R188, [R229+0x9080] ;  /* 0x00908000e5bc783b */ /* 0x000fe20000000200 */
[----:B------:R-:W-:Y:S02]  /*3400*/  FMUL.FTZ R4, R4, c[0x0][0x2b4] ;  /* 0x0000ad0004047a20 */ /* 0x000fe40000410000 */
[----:B------:R-:W-:Y:S02]  /*3410*/  FMUL.FTZ R5, R5, c[0x0][0x2b4] ;  /* 0x0000ad0005057a20 */ /* 0x000fe40000410000 */
[----:B------:R-:W-:Y:S01]  /*3420*/  LDSM.16.M88.4 R192, [R228+0x9080] ;  /* 0x00908000e4c0783b */ /* 0x000fe20000000200 */
[----:B------:R-:W-:Y:S01]  /*3430*/  FMUL.FTZ R6, R6, c[0x0][0x2b4] ;  /* 0x0000ad0006067a20 */ /* 0x000fe20000410000 */
[C---:B-1----:R-:W-:Y:S03]  /*3440*/  HMMA.16816.F32.BF16 R20, R32.reuse, R176, RZ ;  /* 0x000000b02014723c */ /* 0x042fe600000418ff */
[----:B------:R-:W-:Y:S01]  /*3450*/  MUFU.TANH R199, R6 ;  /* 0x0000000600c77308 */ /* 0x000fe20000002400 */
[----:B------:R-:W-:Y:S02]  /*3460*/  FMUL.FTZ R7, R7, c[0x0][0x2b4] ;  /* 0x0000ad0007077a20 */ /* 0x000fe40000410000 */
[----:B------:R-:W-:Y:S02]  /*3470*/  FMUL.FTZ R8, R8, c[0x0][0x2b4] ;  /* 0x0000ad0008087a20 */ /* 0x000fe40000410000 */
[----:B------:R-:W-:Y:S01]  /*3480*/  FMUL.FTZ R9, R9, c[0x0][0x2b4] ;  /* 0x0000ad0009097a20 */ /* 0x000fe20000410000 */
[C---:B------:R-:W-:Y:S01]  /*3490*/  HMMA.16816.F32.BF16 R24, R32.reuse, R178, RZ ;  /* 0x000000b22018723c */ /* 0x040fe200000418ff */
[----:B------:R-:W1:Y:S03]  /*34a0*/  LDSM.16.M88.4 R176, [R234+0x18080] ;  /* 0x01808000eab0783b */ /* 0x000e660000000200 */
[----:B------:R-:W-:Y:S01]  /*34b0*/  MUFU.TANH R198, R7 ;  /* 0x0000000700c67308 */ /* 0x000fe20000002400 */
[----:B------:R-:W-:Y:S02]  /*34c0*/  FMUL.FTZ R10, R10, c[0x0][0x2b4] ;  /* 0x0000ad000a0a7a20 */ /* 0x000fe40000410000 */
[----:B------:R-:W-:Y:S01]  /*34d0*/  FMUL.FTZ R12, R12, c[0x0][0x2b4] ;  /* 0x0000ad000c0c7a20 */ /* 0x000fe20000410000 */
[C---:B--2---:R-:W-:Y:S01]  /*34e0*/  HMMA.16816.F32.BF16 R28, R32.reuse, R168, RZ ;  /* 0x000000a8201c723c */ /* 0x044fe200000418ff */
[----:B------:R-:W-:Y:S03]  /*34f0*/  FMUL.FTZ R13, R13, c[0x0][0x2b4] ;  /* 0x0000ad000d0d7a20 */ /* 0x000fe60000410000 */
[----:B------:R-:W-:Y:S02]  /*3500*/  FMUL.FTZ R14, R14, c[0x0][0x2b4] ;  /* 0x0000ad000e0e7a20 */ /* 0x000fe40000410000 */
[----:B------:R-:W-:Y:S02]  /*3510*/  FMUL.FTZ R15, R15, c[0x0][0x2b4] ;  /* 0x0000ad000f0f7a20 */ /* 0x000fe40000410000 */
[----:B------:R-:W-:Y:S01]  /*3520*/  HMMA.16816.F32.BF16 R32, R32, R170, RZ ;  /* 0x000000aa2020723c */ /* 0x000fe200000418ff */
[----:B------:R-:W-:Y:S03]  /*3530*/  LDSM.16.M88.4 R168, [R233+0x18080] ;  /* 0x01808000e9a8783b */ /* 0x000fe60000000200 */
[----:B------:R-:W-:Y:S02]  /*3540*/  FMUL.FTZ R17, R17, c[0x0][0x2b4] ;  /* 0x0000ad0011117a20 */ /* 0x000fe40000410000 */
[----:B------:R-:W-:Y:S02]  /*3550*/  FMUL.FTZ R18, R18, c[0x0][0x2b4] ;  /* 0x0000ad0012127a20 */ /* 0x000fe40000410000 */
[C---:B---3--:R-:W-:Y:S05]  /*3560*/  HMMA.16816.F32.BF16 R20, R164.reuse, R180, R20 ;  /* 0x000000b4a414723c */ /* 0x048fea0000041814 */
[----:B------:R-:W-:Y:S03]  /*3570*/  FMUL.FTZ R16, R16, c[0x0][0x2b4] ;  /* 0x0000ad0010107a20 */ /* 0x000fe60000410000 */
[C---:B------:R-:W-:Y:S01]  /*3580*/  HMMA.16816.F32.BF16 R24, R164.reuse, R182, R24 ;  /* 0x000000b6a418723c */ /* 0x040fe20000041818 */
[----:B------:R-:W2:Y:S07]  /*3590*/  LDSM.16.M88.4 R180, [R228+0x8080] ;  /* 0x00808000e4b4783b */ /* 0x000eae0000000200 */
[C---:B----4-:R-:W-:Y:S08]  /*35a0*/  HMMA.16816.F32.BF16 R28, R164.reuse, R172, R28 ;  /* 0x000000aca41c723c */ /* 0x050ff0000004181c */
[----:B------:R-:W-:Y:S01]  /*35b0*/  HMMA.16816.F32.BF16 R32, R164, R174, R32 ;  /* 0x000000aea420723c */ /* 0x000fe20000041820 */
[----:B------:R-:W-:Y:S05]  /*35c0*/  LDSM.16.M88.4 R164, [R230+0x1a080] ;  /* 0x01a08000e6a4783b */ /* 0x000fea0000000200 */
[----:B------:R-:W3:Y:S02]  /*35d0*/  LDSM.16.M88.4 R172, [R2+0xa080] ;  /* 0x00a0800002ac783b */ /* 0x000ee40000000200 */
[C---:B-1----:R-:W-:Y:S08]  /*35e0*/  HMMA.16816.F32.BF16 R20, R176.reuse, R184, R20 ;  /* 0x000000b8b014723c */ /* 0x042ff00000041814 */
[C---:B------:R-:W-:Y:S01]  /*35f0*/  HMMA.16816.F32.BF16 R24, R176.reuse, R186, R24 ;  /* 0x000000bab018723c */ /* 0x040fe20000041818 */
[----:B------:R-:W1:Y:S07]  /*3600*/  LDSM.16.M88.4 R184, [R2+0xb080] ;  /* 0x00b0800002b8783b */ /* 0x000e6e0000000200 */
[C---:B------:R-:W-:Y:S08]  /*3610*/  HMMA.16816.F32.BF16 R28, R176.reuse, R188, R28 ;  /* 0x000000bcb01c723c */ /* 0x040ff0000004181c */
[----:B------:R-:W-:Y:S01]  /*3620*/  HMMA.16816.F32.BF16 R32, R176, R190, R32 ;  /* 0x000000beb020723c */ /* 0x000fe20000041820 */
[----:B------:R-:W-:Y:S05]  /*3630*/  LDSM.16.M88.4 R176, [R231+0x1a080] ;  /* 0x01a08000e7b0783b */ /* 0x000fea0000000200 */
[----:B------:R-:W-:Y:S02]  /*3640*/  LDSM.16.M88.4 R188, [R3+0xb080] ;  /* 0x00b0800003bc783b */ /* 0x000fe40000000200 */
[C---:B--2---:R-:W-:Y:S08]  /*3650*/  HMMA.16816.F32.BF16 R20, R168.reuse, R180, R20 ;  /* 0x000000b4a814723c */ /* 0x044ff00000041814 */
[C---:B------:R-:W-:Y:S01]  /*3660*/  HMMA.16816.F32.BF16 R24, R168.reuse, R182, R24 ;  /* 0x000000b6a818723c */ /* 0x040fe20000041818 */
[----:B------:R-:W2:Y:S07]  /*3670*/  LDSM.16.M88.4 R180, [R3+0xa080] ;  /* 0x00a0800003b4783b */ /* 0x000eae0000000200 */
[C---:B------:R-:W-:Y:S08]  /*3680*/  HMMA.16816.F32.BF16 R28, R168.reuse, R192, R28 ;  /* 0x000000c0a81c723c */ /* 0x040ff0000004181c */
[----:B------:R-:W-:Y:S01]  /*3690*/  HMMA.16816.F32.BF16 R32, R168, R194, R32 ;  /* 0x000000c2a820723c */ /* 0x000fe20000041820 */
[----:B------:R-:W-:Y:S05]  /*36a0*/  LDSM.16.M88.4 R168, [R234+0x1a080] ;  /* 0x01a08000eaa8783b */ /* 0x000fea0000000200 */
[----:B------:R-:W-:Y:S02]  /*36b0*/  LDSM.16.M88.4 R192, [R229+0xb080] ;  /* 0x00b08000e5c0783b */ /* 0x000fe40000000200 */
[C---:B---3--:R-:W-:Y:S08]  /*36c0*/  HMMA.16816.F32.BF16 R20, R164.reuse, R172, R20 ;  /* 0x000000aca414723c */ /* 0x048ff00000041814 */
[C---:B------:R-:W-:Y:S01]  /*36d0*/  HMMA.16816.F32.BF16 R24, R164.reuse, R174, R24 ;  /* 0x000000aea418723c */ /* 0x040fe20000041818 */
[----:B------:R-:W3:Y:S07]  /*36e0*/  LDSM.16.M88.4 R172, [R229+0xa080] ;  /* 0x00a08000e5ac783b */ /* 0x000eee0000000200 */
[C---:B-1----:R-:W-:Y:S08]  /*36f0*/  HMMA.16816.F32.BF16 R28, R164.reuse, R184, R28 ;  /* 0x000000b8a41c723c */ /* 0x042ff0000004181c */
[----:B------:R-:W-:Y:S01]  /*3700*/  HMMA.16816.F32.BF16 R32, R164, R186, R32 ;  /* 0x000000baa420723c */ /* 0x000fe20000041820 */
[----:B------:R-:W-:Y:S05]  /*3710*/  LDSM.16.M88.4 R164, [R233+0x1a080] ;  /* 0x01a08000e9a4783b */ /* 0x000fea0000000200 */
[----:B------:R-:W-:Y:S02]  /*3720*/  LDSM.16.M88.4 R184, [R2+0xc080] ;  /* 0x00c0800002b8783b */ /* 0x000fe40000000200 */
[C---:B--2---:R-:W-:Y:S08]  /*3730*/  HMMA.16816.F32.BF16 R20, R176.reuse, R180, R20 ;  /* 0x000000b4b014723c */ /* 0x044ff00000041814 */
[C---:B------:R-:W-:Y:S01]  /*3740*/  HMMA.16816.F32.BF16 R24, R176.reuse, R182, R24 ;  /* 0x000000b6b018723c */ /* 0x040fe20000041818 */
[----:B------:R-:W1:Y:S07]  /*3750*/  LDSM.16.M88.4 R180, [R228+0xa080] ;  /* 0x00a08000e4b4783b */ /* 0x000e6e0000000200 */
[C---:B------:R-:W-:Y:S08]  /*3760*/  HMMA.16816.F32.BF16 R28, R176.reuse, R188, R28 ;  /* 0x000000bcb01c723c */ /* 0x040ff0000004181c */
[----:B------:R-:W-:Y:S01]  /*3770*/  HMMA.16816.F32.BF16 R32, R176, R190, R32 ;  /* 0x000000beb020723c */ /* 0x000fe20000041820 */
[----:B------:R-:W2:Y:S05]  /*3780*/  LDSM.16.M88.4 R176, [R228+0xb080] ;  /* 0x00b08000e4b0783b */ /* 0x000eaa0000000200 */
[----:B------:R-:W-:Y:S02]  /*3790*/  LDSM.16.M88.4 R188, [R3+0xc080] ;  /* 0x00c0800003bc783b */ /* 0x000fe40000000200 */
[C---:B---3--:R-:W-:Y:S08]  /*37a0*/  HMMA.16816.F32.BF16 R20, R168.reuse, R172, R20 ;  /* 0x000000aca814723c */ /* 0x048ff00000041814 */
[C---:B------:R-:W-:Y:S01]  /*37b0*/  HMMA.16816.F32.BF16 R24, R168.reuse, R174, R24 ;  /* 0x000000aea818723c */ /* 0x040fe20000041818 */
[----:B------:R-:W3:Y:S07]  /*37c0*/  LDSM.16.M88.4 R172, [R230+0x1c080] ;  /* 0x01c08000e6ac783b */ /* 0x000eee0000000200 */
[C---:B------:R-:W-:Y:S01]  /*37d0*/  HMMA.16816.F32.BF16 R28, R168.reuse, R192, R28 ;  /* 0x000000c0a81c723c */ /* 0x040fe2000004181c */
[----:B------:R-:W-:Y:S07]  /*37e0*/  MUFU.TANH R193, R5 ;  /* 0x0000000500c17308 */ /* 0x000fee0000002400 */
[----:B------:R-:W-:Y:S01]  /*37f0*/  HMMA.16816.F32.BF16 R32, R168, R194, R32 ;  /* 0x000000c2a820723c */ /* 0x000fe20000041820 */
[----:B------:R-:W4:Y:S02]  /*3800*/  LDSM.16.M88.4 R168, [R2+0xd080] ;  /* 0x00d0800002a8783b */ /* 0x000f240000000200 */
[----:B------:R3:W3:Y:S05]  /*3810*/  MUFU.TANH R194, R4 ;  /* 0x0000000400c27308 */ /* 0x0006ea0000002400 */
[C---:B-1----:R-:W-:Y:S05]  /*3820*/  HMMA.16816.F32.BF16 R20, R164.reuse, R180, R20 ;  /* 0x000000b4a414723c */ /* 0x042fea0000041814 */
[----:B------:R-:W1:Y:S03]  /*3830*/  MUFU.TANH R192, R8 ;  /* 0x0000000800c07308 */ /* 0x000e660000002400 */
[C---:B------:R-:W-:Y:S01]  /*3840*/  HMMA.16816.F32.BF16 R24, R164.reuse, R182, R24 ;  /* 0x000000b6a418723c */ /* 0x040fe20000041818 */
[----:B------:R-:W1:Y:S06]  /*3850*/  LDSM.16.M88.4 R180, [R231+0x1c080] ;  /* 0x01c08000e7b4783b */ /* 0x000e6c0000000200 */
[----:B------:R-:W-:Y:S01]  /*3860*/  MUFU.TANH R195, R10 ;  /* 0x0000000a00c37308 */ /* 0x000fe20000002400 */
[C---:B--2---:R-:W-:Y:S01]  /*3870*/  HMMA.16816.F32.BF16 R28, R164.reuse, R176, R28 ;  /* 0x000000b0a41c723c */ /* 0x044fe2000004181c */
[----:B---3--:R-:W-:Y:S07]  /*3880*/  LDSM.16.M88.4 R4, [R228+0xd080] ;  /* 0x00d08000e404783b */ /* 0x008fee0000000200 */
[----:B------:R-:W-:Y:S01]  /*3890*/  HMMA.16816.F32.BF16 R32, R164, R178, R32 ;  /* 0x000000b2a420723c */ /* 0x000fe20000041820 */
[----:B------:R-:W2:Y:S05]  /*38a0*/  LDSM.16.M88.4 R164, [R3+0xd080] ;  /* 0x00d0800003a4783b */ /* 0x000eaa0000000200 */
[----:B------:R-:W-:Y:S02]  /*38b0*/  LDSM.16.M88.4 R176, [R234+0x1c080] ;  /* 0x01c08000eab0783b */ /* 0x000fe40000000200 */
[C---:B------:R-:W-:Y:S08]  /*38c0*/  HMMA.16816.F32.BF16 R20, R172.reuse, R184, R20 ;  /* 0x000000b8ac14723c */ /* 0x040ff00000041814 */
        /* <DEDUP_REMOVED lines=9> */
[C---:B--2---:R-:W-:Y:S07]  /*3960*/  HMMA.16816.F32.BF16 R28, R180.reuse, R164, R28 ;  /* 0x000000a4b41c723c */ /* 0x044fee000004181c */
[----:B------:R-:W-:Y:S01]  /*3970*/  FMUL.FTZ R164, R11, c[0x0][0x2b4] ;  /* 0x0000ad000ba47a20 */ /* 0x000fe20000410000 */
[----:B------:R-:W-:Y:S01]  /*3980*/  HMMA.16816.F32.BF16 R32, R180, R166, R32 ;  /* 0x000000a6b420723c */ /* 0x000fe20000041820 */
[----:B------:R-:W-:Y:S07]  /*3990*/  MUFU.TANH R183, R12 ;  /* 0x0000000c00b77308 */ /* 0x000fee0000002400 */
[C---:B---3--:R-:W-:Y:S03]  /*39a0*/  HMMA.16816.F32.BF16 R20, R176.reuse, R184, R20 ;  /* 0x000000b8b014723c */ /* 0x048fe60000041814 */
[----:B------:R2:W3:Y:S05]  /*39b0*/  MUFU.TANH R185, R9 ;  /* 0x0000000900b97308 */ /* 0x0004ea0000002400 */
[C---:B------:R-:W-:Y:S05]  /*39c0*/  HMMA.16816.F32.BF16 R24, R176.reuse, R186, R24 ;  /* 0x000000bab018723c */ /* 0x040fea0000041818 */
[----:B------:R3:W-:Y:S03]  /*39d0*/  MUFU.TANH R187, R164 ;  /* 0x000000a400bb7308 */ /* 0x0007e60000002400 */
[C---:B----4-:R-:W-:Y:S07]  /*39e0*/  HMMA.16816.F32.BF16 R28, R176.reuse, R168, R28 ;  /* 0x000000a8b01c723c */ /* 0x050fee000004181c */
[----:B------:R-:W-:Y:S01]  /*39f0*/  MUFU.TANH R182, R13 ;  /* 0x0000000d00b67308 */ /* 0x000fe20000002400 */
[----:B------:R-:W-:Y:S01]  /*3a00*/  HMMA.16816.F32.BF16 R32, R176, R170, R32 ;  /* 0x000000aab020723c */ /* 0x000fe20000041820 */
[----:B------:R-:W-:Y:S05]  /*3a10*/  LDSM.16.M88.4 R168, [R2+0xf080] ;  /* 0x00f0800002a8783b */ /* 0x000fea0000000200 */
[----:B--2---:R-:W-:Y:S02]  /*3a20*/  LDSM.16.M88.4 R8, [R230+0x1e080] ;  /* 0x01e08000e608783b */ /* 0x004fe40000000200 */
[C---:B-1----:R-:W-:Y:S01]  /*3a30*/  HMMA.16816.F32.BF16 R20, R172.reuse, R188, R20 ;  /* 0x000000bcac14723c */ /* 0x042fe20000041814 */
[----:B------:R-:W-:Y:S02]  /*3a40*/  MUFU.TANH R186, R14 ;  /* 0x0000000e00ba7308 */ /* 0x000fe40000002400 */
[----:B---3--:R-:W1:Y:S05]  /*3a50*/  LDSM.16.M88.4 R164, [R2+0xe080] ;  /* 0x00e0800002a4783b */ /* 0x008e6a0000000200 */
[C---:B------:R-:W-:Y:S03]  /*3a60*/  HMMA.16816.F32.BF16 R24, R172.reuse, R190, R24 ;  /* 0x000000beac18723c */ /* 0x040fe60000041818 */
[----:B------:R2:W-:Y:S05]  /*3a70*/  MUFU.TANH R184, R15 ;  /* 0x0000000f00b87308 */ /* 0x0005ea0000002400 */
[C---:B------:R-:W-:Y:S05]  /*3a80*/  HMMA.16816.F32.BF16 R28, R172.reuse, R4, R28 ;  /* 0x00000004ac1c723c */ /* 0x040fea000004181c */
[----:B------:R3:W-:Y:S03]  /*3a90*/  MUFU.TANH R179, R16 ;  /* 0x0000001000b37308 */ /* 0x0007e60000002400 */
[----:B------:R-:W-:Y:S01]  /*3aa0*/  HMMA.16816.F32.BF16 R32, R172, R6, R32 ;  /* 0x00000006ac20723c */ /* 0x000fe20000041820 */
[----:B------:R-:W-:Y:S06]  /*3ab0*/  LDSM.16.M88.4 R4, [R231+0x1e080] ;  /* 0x01e08000e704783b */ /* 0x000fec0000000200 */
[----:B------:R-:W-:Y:S01]  /*3ac0*/  MUFU.TANH R178, R17 ;  /* 0x0000001100b27308 */ /* 0x000fe20000002400 */
[----:B--2---:R-:W2:Y:S09]  /*3ad0*/  LDSM.16.M88.4 R12, [R3+0xe080] ;  /* 0x00e08000030c783b */ /* 0x004eb20000000200 */
[----:B------:R4:W-:Y:S01]  /*3ae0*/  MUFU.TANH R181, R18 ;  /* 0x0000001200b57308 */ /* 0x0009e20000002400 */
[C---:B-1----:R-:W-:Y:S01]  /*3af0*/  HMMA.16816.F32.BF16 R20, R8.reuse, R164, R20 ;  /* 0x000000a40814723c */ /* 0x042fe20000041814 */
[----:B---3--:R-:W-:Y:S04]  /*3b00*/  MOV R16, UR4 ;  /* 0x0000000400107c02 */ /* 0x008fe80008000f00 */
[----:B------:R-:W-:Y:S02]  /*3b10*/  IADD3 R16, R241, -c[0x0][0x168], R16 ;  /* 0x80005a00f1107a10 */ /* 0x000fe40007ffe010 */
[----:B------:R-:W-:Y:S01]  /*3b20*/  FMUL.FTZ R165, R19, c[0x0][0x2b4] ;  /* 0x0000ad0013a57a20 */ /* 0x000fe20000410000 */
[C---:B------:R-:W-:Y:S03]  /*3b30*/  HMMA.16816.F32.BF16 R24, R8.reuse, R166, R24 ;  /* 0x000000a60818723c */ /* 0x040fe60000041818 */
[----:B------:R1:W-:Y:S01]  /*3b40*/  MUFU.TANH R180, R165 ;  /* 0x000000a500b47308 */ /* 0x0003e20000002400 */
[----:B-----5:R-:W-:Y:S04]  /*3b50*/  IADD3 R164, -R201, R16, RZ ;  /* 0x00000010c9a47210 */ /* 0x020fe80007ffe1ff */
[C---:B------:R-:W-:Y:S04]  /*3b60*/  HMMA.16816.F32.BF16 R28, R8.reuse, R168, R28 ;  /* 0x000000a8081c723c */ /* 0x040fe8000004181c */
[----:B------:R-:W-:Y:S01]  /*3b70*/  IMNMX R172, R200, R164, PT ;  /* 0x000000a4c8ac7217 */ /* 0x000fe20003800200 */
[----:B----4-:R-:W3:Y:S02]  /*3b80*/  LDSM.16.M88.4 R16, [R3+0xf080] ;  /* 0x00f080000310783b */ /* 0x010ee40000000200 */
[----:B------:R-:W-:Y:S01]  /*3b90*/  IADD3 R168, R164, 0x8, RZ ;  /* 0x00000008a4a87810 */ /* 0x000fe20007ffe0ff */
[----:B------:R-:W-:Y:S03]  /*3ba0*/  HMMA.16816.F32.BF16 R32, R8, R170, R32 ;  /* 0x000000aa0820723c */ /* 0x000fe60000041820 */
[----:B------:R-:W-:Y:S02]  /*3bb0*/  ISETP.GT.AND P0, PT, R172, RZ, PT ;  /* 0x000000ffac00720c */ /* 0x000fe40003f04270 */
[----:B------:R-:W-:Y:S02]  /*3bc0*/  IMNMX R168, R200, R168, PT ;  /* 0x000000a8c8a87217 */ /* 0x000fe40003800200 */
[----:B------:R-:W-:Y:S01]  /*3bd0*/  ISETP.GT.AND P2, PT, R172, 0x31, PT ;  /* 0x00000031ac00780c */ /* 0x000fe20003f44270 */
[C---:B--2---:R-:W-:Y:S05]  /*3be0*/  HMMA.16816.F32.BF16 R20, R4.reuse, R12, R20 ;  /* 0x0000000c0414723c */ /* 0x044fea0000041814 */
[----:B-1----:R-:W-:Y:S02]  /*3bf0*/  FSEL R165, R194, -INF , P0 ;  /* 0xff800000c2a57808 */ /* 0x002fe40000000000 */
[----:B------:R-:W-:Y:S01]  /*3c00*/  ISETP.GT.AND P0, PT, R172, 0x1, PT ;  /* 0x00000001ac00780c */ /* 0x000fe20003f04270 */
[C---:B------:R-:W-:Y:S03]  /*3c10*/  HMMA.16816.F32.BF16 R24, R4.reuse, R14, R24 ;  /* 0x0000000e0418723c */ /* 0x040fe60000041818 */
[C---:B------:R-:W-:Y:S01]  /*3c20*/  ISETP.GT.AND P1, PT, R168.reuse, 0x30, PT ;  /* 0x00000030a800780c */ /* 0x040fe20003f24270 */
[--C-:B------:R-:W-:Y:S01]  /*3c30*/  FFMA.FTZ R8, R165, c[0x0][0x29c], -R197.reuse ;  /* 0x0000a700a5087a23 */ /* 0x100fe200000108c5 */
[----:B------:R-:W-:Y:S01]  /*3c40*/  FSEL R174, R193, -INF , P0 ;  /* 0xff800000c1ae7808 */ /* 0x000fe20000000000 */
[----:B------:R-:W-:Y:S01]  /*3c50*/  LDSM.16.M88.4 R164, [R229+0xe080] ;  /* 0x00e08000e5a4783b */ /* 0x000fe20000000200 */
[----:B------:R-:W-:Y:S01]  /*3c60*/  ISETP.GT.AND P0, PT, R168, RZ, PT ;  /* 0x000000ffa800720c */ /* 0x000fe20003f04270 */
[----:B------:R1:W-:Y:S04]  /*3c70*/  MUFU.EX2 R175, R8 ;  /* 0x0000000800af7308 */ /* 0x0003e80000000800 */
[----:B------:R-:W-:Y:S01]  /*3c80*/  FSEL R12, R199, -INF , P0 ;  /* 0xff800000c70c7808 */ /* 0x000fe20000000000 */
[--C-:B------:R-:W-:Y:S01]  /*3c90*/  FFMA.FTZ R174, R174, c[0x0][0x29c], -R197.reuse ;  /* 0x0000a700aeae7a23 */ /* 0x100fe200000108c5 */
[----:B------:R-:W-:Y:S03]  /*3ca0*/  ISETP.GT.AND P0, PT, R168, 0x1, PT ;  /* 0x00000001a800780c */ /* 0x000fe60003f04270 */
[--C-:B------:R-:W-:Y:S02]  /*3cb0*/  FFMA.FTZ R12, R12, c[0x0][0x29c], -R196.reuse ;  /* 0x0000a7000c0c7a23 */ /* 0x100fe400000108c4 */
[----:B------:R-:W-:Y:S01]  /*3cc0*/  MUFU.EX2 R174, R174 ;  /* 0x000000ae00ae7308 */ /* 0x000fe20000000800 */
[C---:B---3--:R-:W-:Y:S08]  /*3cd0*/  HMMA.16816.F32.BF16 R28, R4.reuse, R16, R28 ;  /* 0x00000010041c723c */ /* 0x048ff0000004181c */
[----:B------:R-:W-:Y:S01]  /*3ce0*/  HMMA.16816.F32.BF16 R32, R4, R18, R32 ;  /* 0x000000120420723c */ /* 0x000fe20000041820 */
[----:B------:R2:W-:Y:S01]  /*3cf0*/  MUFU.EX2 R177, R12 ;  /* 0x0000000c00b17308 */ /* 0x0005e20000000800 */
[----:B-1----:R-:W1:Y:S02]  /*3d00*/  LDSM.16.M88.4 R8, [R234+0x1e080] ;  /* 0x01e08000ea08783b */ /* 0x002e640000000200 */
[----:B--2---:R-:W-:Y:S02]  /*3d10*/  FSEL R12, R198, -INF , P0 ;  /* 0xff800000c60c7808 */ /* 0x004fe40000000000 */
[----:B------:R-:W-:Y:S03]  /*3d20*/  ISETP.GT.AND P0, PT, R172, 0x10, PT ;  /* 0x00000010ac00780c */ /* 0x000fe60003f04270 */
[--C-:B------:R-:W-:Y:S03]  /*3d30*/  FFMA.FTZ R16, R12, c[0x0][0x29c], -R196.reuse ;  /* 0x0000a7000c107a23 */ /* 0x100fe600000108c4 */
[----:B------:R-:W-:Y:S01]  /*3d40*/  FSEL R171, R192, -INF , P0 ;  /* 0xff800000c0ab7808 */ /* 0x000fe20000000000 */
[----:B------:R-:W2:Y:S01]  /*3d50*/  LDSM.16.M88.4 R12, [R229+0xf080] ;  /* 0x00f08000e50c783b */ /* 0x000ea20000000200 */
[----:B------:R-:W-:Y:S01]  /*3d60*/  ISETP.GT.AND P0, PT, R172, 0x11, PT ;  /* 0x00000011ac00780c */ /* 0x000fe20003f04270 */
[----:B------:R3:W-:Y:S02]  /*3d70*/  MUFU.EX2 R176, R16 ;  /* 0x0000001000b07308 */ /* 0x0007e40000000800 */
[--C-:B------:R-:W-:Y:S01]  /*3d80*/  FFMA.FTZ R171, R171, c[0x0][0x29c], -R197.reuse ;  /* 0x0000a700abab7a23 */ /* 0x100fe200000108c5 */
[----:B------:R-:W-:Y:S02]  /*3d90*/  FSEL R4, R185, -INF , P0 ;  /* 0xff800000b9047808 */ /* 0x000fe40000000000 */
[----:B------:R-:W-:Y:S03]  /*3da0*/  ISETP.GT.AND P0, PT, R168, 0x10, PT ;  /* 0x00000010a800780c */ /* 0x000fe60003f04270 */
[--C-:B------:R-:W-:Y:S01]  /*3db0*/  FFMA.FTZ R169, R4, c[0x0][0x29c], -R197.reuse ;  /* 0x0000a70004a97a23 */ /* 0x100fe200000108c5 */
[C---:B-1----:R-:W-:Y:S01]  /*3dc0*/  HMMA.16816.F32.BF16 R20, R8.reuse, R164, R20 ;  /* 0x000000a40814723c */ /* 0x042fe20000041814 */
[----:B------:R-:W-:Y:S01]  /*3dd0*/  LDSM.16.M88.4 R4, [R233+0x1e080] ;  /* 0x01e08000e904783b */ /* 0x000fe20000000200 */
[----:B------:R-:W-:Y:S05]  /*3de0*/  MUFU.EX2 R171, R171 ;  /* 0x000000ab00ab7308 */ /* 0x000fea0000000800 */
[----:B------:R-:W-:Y:S01]  /*3df0*/  FSEL R164, R195, -INF , P0 ;  /* 0xff800000c3a47808 */ /* 0x000fe20000000000 */
[C---:B------:R-:W-:Y:S03]  /*3e00*/  HMMA.16816.F32.BF16 R24, R8.reuse, R166, R24 ;  /* 0x000000a60818723c */ /* 0x040fe60000041818 */
[----:B------:R-:W-:Y:S01]  /*3e10*/  ISETP.GT.AND P0, PT, R168, 0x11, PT ;  /* 0x00000011a800780c */ /* 0x000fe20003f04270 */
[--C-:B------:R-:W-:Y:S01]  /*3e20*/  FFMA.FTZ R164, R164, c[0x0][0x29c], -R196.reuse ;  /* 0x0000a700a4a47a23 */ /* 0x100fe200000108c4 */
[----:B------:R-:W1:Y:S01]  /*3e30*/  MUFU.EX2 R169, R169 ;  /* 0x000000a900a97308 */ /* 0x000e620000000800 */
[----:B---3--:R-:W3:Y:S09]  /*3e40*/  LDSM.16.M88.4 R16, [R228+0xe080] ;  /* 0x00e08000e410783b */ /* 0x008ef20000000200 */
[----:B------:R4:W-:Y:S01]  /*3e50*/  MUFU.EX2 R173, R164 ;  /* 0x000000a400ad7308 */ /* 0x0009e20000000800 */
[C---:B--2---:R-:W-:Y:S07]  /*3e60*/  HMMA.16816.F32.BF16 R28, R8.reuse, R12, R28 ;  /* 0x0000000c081c723c */ /* 0x044fee000004181c */
[----:B------:R-:W-:Y:S01]  /*3e70*/  FFMA.FTZ R13, -R183, R183, 1 ;  /* 0x3f800000b70d7423 */ /* 0x000fe200000101b7 */
[----:B------:R-:W-:Y:S01]  /*3e80*/  HMMA.16816.F32.BF16 R32, R8, R14, R32 ;  /* 0x0000000e0820723c */ /* 0x000fe20000041820 */
[----:B------:R-:W2:Y:S06]  /*3e90*/  LDS R8, [R241.X4+0x20180] ;  /* 0x02018000f1087984 */ /* 0x000eac0000004800 */
[----:B-1----:R-:W-:Y:S01]  /*3ea0*/  F2FP.BF16.PACK_AB R15, R169, R171 ;  /* 0x000000aba90f723e */ /* 0x002fe200000010ff */
[----:B------:R-:W-:Y:S01]  /*3eb0*/  FFMA.FTZ R14, -R182, R182, 1 ;  /* 0x3f800000b60e7423 */ /* 0x000fe200000101b6 */
[----:B----4-:R-:W-:Y:S02]  /*3ec0*/  FSEL R164, R187, -INF , P0 ;  /* 0xff800000bba47808 */ /* 0x010fe40000000000 */
[----:B------:R-:W-:Y:S03]  /*3ed0*/  ISETP.GT.AND P0, PT, R172, 0x20, PT ;  /* 0x00000020ac00780c */ /* 0x000fe60003f04270 */
[----:B------:R-:W-:Y:S01]  /*3ee0*/  FFMA.FTZ R170, R164, c[0x0][0x29c], -R196 ;  /* 0x0000a700a4aa7a23 */ /* 0x000fe200000108c4 */
[C---:B---3--:R-:W-:Y:S01]  /*3ef0*/  HMMA.16816.F32.BF16 R20, R4.reuse, R16, R20 ;  /* 0x000000100414723c */ /* 0x048fe20000041814 */
[----:B------:R-:W1:Y:S04]  /*3f00*/  LDSM.16.M88.4 R164, [R228+0xf080] ;  /* 0x00f08000e4a4783b */ /* 0x000e680000000200 */
[----:B------:R-:W-:Y:S01]  /*3f10*/  FSEL R12, R183, -INF , P0 ;  /* 0xff800000b70c7808 */ /* 0x000fe20000000000 */
[----:B------:R-:W-:Y:S01]  /*3f20*/  MUFU.EX2 R170, R170 ;  /* 0x000000aa00aa7308 */ /* 0x000fe20000000800 */
[----:B------:R-:W-:Y:S01]  /*3f30*/  ISETP.GT.AND P0, PT, R172, 0x21, PT ;  /* 0x00000021ac00780c */ /* 0x000fe20003f04270 */
[C---:B------:R-:W-:Y:S04]  /*3f40*/  HMMA.16816.F32.BF16 R24, R4.reuse, R18, R24 ;  /* 0x000000120418723c */ /* 0x040fe80000041818 */
[----:B------:R-:W-:Y:S01]  /*3f50*/  FSEL R9, R182, -INF , P0 ;  /* 0xff800000b6097808 */ /* 0x000fe20000000000 */
[--C-:B------:R-:W-:Y:S01]  /*3f60*/  FFMA.FTZ R12, R12, c[0x0][0x29c], -R197.reuse ;  /* 0x0000a7000c0c7a23 */ /* 0x100fe200000108c5 */
[----:B------:R-:W-:Y:S03]  /*3f70*/  ISETP.GT.AND P0, PT, R168, 0x20, PT ;  /* 0x00000020a800780c */ /* 0x000fe60003f04270 */
[--C-:B------:R-:W-:Y:S01]  /*3f80*/  FFMA.FTZ R9, R9, c[0x0][0x29c], -R197.reuse ;  /* 0x0000a70009097a23 */ /* 0x100fe200000108c5 */
[----:B------:R3:W-:Y:S06]  /*3f90*/  MUFU.EX2 R11, R12 ;  /* 0x0000000c000b7308 */ /* 0x0007ec0000000800 */
[--C-:B--2---:R-:W-:Y:S02]  /*3fa0*/  FADD.FTZ R20, R20, -R8.reuse ;  /* 0x8000000814147221 */ /* 0x104fe40000010000 */
[--C-:B------:R-:W-:Y:S02]  /*3fb0*/  FADD.FTZ R21, R21, -R8.reuse ;  /* 0x8000000815157221 */ /* 0x100fe40000010000 */
[----:B------:R2:W4:Y:S01]  /*3fc0*/  MUFU.EX2 R10, R9 ;  /* 0x00000009000a7308 */ /* 0x0005220000000800 */
[----:B------:R-:W-:Y:S02]  /*3fd0*/  FMUL.FTZ R20, R175, R20 ;  /* 0x00000014af147220 */ /* 0x000fe40000410000 */
[----:B------:R-:W-:Y:S02]  /*3fe0*/  FMUL.FTZ R21, R174, R21 ;  /* 0x00000015ae157220 */ /* 0x000fe40000410000 */
[--C-:B------:R-:W-:Y:S02]  /*3ff0*/  FADD.FTZ R25, R25, -R8.reuse ;  /* 0x8000000819197221 */ /* 0x100fe40000010000 */
[----:B------:R-:W-:Y:S04]  /*4000*/  FADD.FTZ R24, R24, -R8 ;  /* 0x8000000818187221 */ /* 0x000fe80000010000 */
[----:B------:R-:W-:Y:S01]  /*4010*/  FMUL.FTZ R24, R171, R24 ;  /* 0x00000018ab187220 */ /* 0x000fe20000410000 */
[C---:B-1----:R-:W-:Y:S03]  /*4020*/  HMMA.16816.F32.BF16 R28, R4.reuse, R164, R28 ;  /* 0x000000a4041c723c */ /* 0x042fe6000004181c */
[----:B---3--:R-:W-:Y:S05]  /*4030*/  FSEL R12, R178, -INF , P2 ;  /* 0xff800000b20c7808 */ /* 0x008fea0001000000 */
[----:B------:R-:W-:Y:S04]  /*4040*/  HMMA.16816.F32.BF16 R32, R4, R166, R32 ;  /* 0x000000a60420723c */ /* 0x000fe80000041820 */
[----:B--2---:R-:W-:Y:S02]  /*4050*/  FSEL R9, R186, -INF , P0 ;  /* 0xff800000ba097808 */ /* 0x004fe40000000000 */
[----:B------:R-:W-:Y:S01]  /*4060*/  ISETP.GT.AND P0, PT, R168, 0x21, PT ;  /* 0x00000021a800780c */ /* 0x000fe20003f04270 */
[----:B------:R-:W-:Y:S01]  /*4070*/  FFMA.FTZ R7, -R193, R193, 1 ;  /* 0x3f800000c1077423 */ /* 0x000fe200000101c1 */
[----:B------:R-:W-:Y:S01]  /*4080*/  FSEL R4, R181, -INF , P1 ;  /* 0xff800000b5047808 */ /* 0x000fe20000800000 */
[--C-:B------:R-:W-:Y:S03]  /*4090*/  FFMA.FTZ R9, R9, c[0x0][0x29c], -R196.reuse ;  /* 0x0000a70009097a23 */ /* 0x100fe600000108c4 */
[----:B------:R-:W-:Y:S01]  /*40a0*/  F2FP.BF16.PACK_AB R6, R174, R175 ;  /* 0x000000afae06723e */ /* 0x000fe200000010ff */
[----:B------:R1:W-:Y:S01]  /*40b0*/  MUFU.EX2 R18, R9 ;  /* 0x0000000900127308 */ /* 0x0003e20000000800 */
[----:B------:R-:W-:Y:S02]  /*40c0*/  FFMA.FTZ R16, R4, c[0x0][0x29c], -R196 ;  /* 0x0000a70004107a23 */ /* 0x000fe400000108c4 */
[----:B------:R-:W-:Y:S02]  /*40d0*/  FFMA.FTZ R4, -R194, R194, 1 ;  /* 0x3f800000c2047423 */ /* 0x000fe400000101c2 */
[--C-:B------:R-:W-:Y:S02]  /*40e0*/  FADD.FTZ R29, R29, -R8.reuse ;  /* 0x800000081d1d7221 */ /* 0x100fe40000010000 */
[--C-:B------:R-:W-:Y:S02]  /*40f0*/  FADD.FTZ R28, R28, -R8.reuse ;  /* 0x800000081c1c7221 */ /* 0x100fe40000010000 */
[----:B------:R-:W-:Y:S01]  /*4100*/  FMUL.FTZ R21, R7, R21 ;  /* 0x0000001507157220 */ /* 0x000fe20000410000 */
[----:B----4-:R-:W-:Y:S01]  /*4110*/  F2FP.BF16.PACK_AB R7, R10, R11 ;  /* 0x0000000b0a07723e */ /* 0x010fe200000010ff */
[--C-:B------:R-:W-:Y:S01]  /*4120*/  FADD.FTZ R32, R32, -R8.reuse ;  /* 0x8000000820207221 */ /* 0x100fe20000010000 */
[----:B------:R-:W-:Y:S01]  /*4130*/  MUFU.EX2 R16, R16 ;  /* 0x0000001000107308 */ /* 0x000fe20000000800 */
[----:B------:R-:W-:Y:S02]  /*4140*/  FADD.FTZ R33, R33, -R8 ;  /* 0x8000000821217221 */ /* 0x000fe40000010000 */
[----:B------:R-:W-:Y:S02]  /*4150*/  FFMA.FTZ R8, -R185, R185, 1 ;  /* 0x3f800000b9087423 */ /* 0x000fe400000101b9 */
[----:B------:R-:W-:Y:S02]  /*4160*/  FMUL.FTZ R19, R11, R28 ;  /* 0x0000001c0b137220 */ /* 0x000fe40000410000 */
[----:B------:R-:W-:Y:S02]  /*4170*/  FFMA.FTZ R28, -R178, R178, 1 ;  /* 0x3f800000b21c7423 */ /* 0x000fe400000101b2 */
[----:B------:R-:W-:Y:S02]  /*4180*/  FMUL.FTZ R19, R13, R19 ;  /* 0x000000130d137220 */ /* 0x000fe40000410000 */
[----:B------:R-:W-:Y:S01]  /*4190*/  FMUL.FTZ R11, R10, R29 ;  /* 0x0000001d0a0b7220 */ /* 0x000fe20000410000 */
[----:B-1----:R-:W-:Y:S02]  /*41a0*/  FSEL R9, R184, -INF , P0 ;  /* 0xff800000b8097808 */ /* 0x002fe40000000000 */
[----:B------:R-:W-:Y:S01]  /*41b0*/  ISETP.GT.AND P0, PT, R172, 0x30, PT ;  /* 0x00000030ac00780c */ /* 0x000fe20003f04270 */
[----:B------:R-:W-:Y:S02]  /*41c0*/  FMUL.FTZ R14, R14, R11 ;  /* 0x0000000b0e0e7220 */ /* 0x000fe40000410000 */
[--C-:B------:R-:W-:Y:S03]  /*41d0*/  FFMA.FTZ R9, R9, c[0x0][0x29c], -R196.reuse ;  /* 0x0000a70009097a23 */ /* 0x100fe600000108c4 */
[----:B------:R-:W-:Y:S01]  /*41e0*/  F2FP.BF16.PACK_AB R14, R14, R19 ;  /* 0x000000130e0e723e */ /* 0x000fe200000010ff */
[----:B------:R1:W-:Y:S02]  /*41f0*/  MUFU.EX2 R17, R9 ;  /* 0x0000000900117308 */ /* 0x0003e40000000800 */
[----:B-1----:R-:W-:Y:S02]  /*4200*/  FSEL R9, R179, -INF , P0 ;  /* 0xff800000b3097808 */ /* 0x002fe40000000000 */
[----:B------:R-:W-:Y:S03]  /*4210*/  ISETP.GT.AND P0, PT, R168, 0x31, PT ;  /* 0x00000031a800780c */ /* 0x000fe60003f04270 */
[--C-:B------:R-:W-:Y:S01]  /*4220*/  FFMA.FTZ R9, R9, c[0x0][0x29c], -R197.reuse ;  /* 0x0000a70009097a23 */ /* 0x100fe200000108c5 */
[----:B------:R-:W-:Y:S01]  /*4230*/  FSEL R5, R180, -INF , P0 ;  /* 0xff800000b4057808 */ /* 0x000fe20000000000 */
[----:B------:R-:W-:Y:S01]  /*4240*/  FFMA.FTZ R197, R12, c[0x0][0x29c], -R197 ;  /* 0x0000a7000cc57a23 */ /* 0x000fe200000108c5 */
[----:B------:R-:W-:Y:S01]  /*4250*/  PLOP3.LUT P0, PT, PT, PT, UP0, 0x80, 0x0 ;  /* 0x000000000000781c */ /* 0x000fe20003f0f008 */
[----:B------:R-:W-:Y:S02]  /*4260*/  FMUL.FTZ R12, R169, R25 ;  /* 0x00000019a90c7220 */ /* 0x000fe40000410000 */
[----:B------:R-:W-:Y:S01]  /*4270*/  FFMA.FTZ R196, R5, c[0x0][0x29c], -R196 ;  /* 0x0000a70005c47a23 */ /* 0x000fe200000108c4 */
[----:B------:R-:W1:Y:S01]  /*4280*/  MUFU.EX2 R9, R9 ;  /* 0x0000000900097308 */ /* 0x000e620000000800 */
[----:B------:R-:W-:Y:S02]  /*4290*/  FMUL.FTZ R25, R4, R20 ;  /* 0x0000001404197220 */ /* 0x000fe40000410000 */
[----:B------:R-:W2:Y:S01]  /*42a0*/  LDS R4, [R241.X4+0x201a0] ;  /* 0x0201a000f1047984 */ /* 0x000ea20000004800 */
[----:B------:R-:W-:Y:S02]  /*42b0*/  FMUL.FTZ R12, R8, R12 ;  /* 0x0000000c080c7220 */ /* 0x000fe40000410000 */
[----:B------:R-:W-:Y:S01]  /*42c0*/  FFMA.FTZ R20, -R192, R192, 1 ;  /* 0x3f800000c0147423 */ /* 0x000fe200000101c0 */
[----:B------:R-:W-:Y:S01]  /*42d0*/  F2FP.BF16.PACK_AB R11, R21, R25 ;  /* 0x00000019150b723e */ /* 0x000fe200000010ff */
[----:B------:R3:W-:Y:S02]  /*42e0*/  STS [R244+0x20280], R6 ;  /* 0x02028006f4007388 */ /* 0x0007e40000000800 */
[----:B------:R-:W4:Y:S01]  /*42f0*/  MUFU.EX2 R5, R197 ;  /* 0x000000c500057308 */ /* 0x000f220000000800 */
[----:B------:R-:W-:Y:S02]  /*4300*/  FMUL.FTZ R20, R20, R24 ;  /* 0x0000001814147220 */ /* 0x000fe40000410000 */
[----:B------:R-:W-:Y:S03]  /*4310*/  FFMA.FTZ R24, -R179, R179, 1 ;  /* 0x3f800000b3187423 */ /* 0x000fe600000101b3 */
[----:B------:R-:W-:Y:S04]  /*4320*/  F2FP.BF16.PACK_AB R12, R12, R20 ;  /* 0x000000140c0c723e */ /* 0x000fe800000010ff */
[----:B------:R-:W5:Y:S01]  /*4330*/  MUFU.EX2 R10, R196 ;  /* 0x000000c4000a7308 */ /* 0x000f620000000800 */
[----:B-1----:R-:W-:Y:S04]  /*4340*/  FMUL.FTZ R8, R9, R32 ;  /* 0x0000002009087220 */ /* 0x002fe80000410000 */
[----:B------:R-:W-:Y:S01]  /*4350*/  FMUL.FTZ R8, R24, R8 ;  /* 0x0000000818087220 */ /* 0x000fe20000410000 */
[----:B---3--:R-:W-:Y:S02]  /*4360*/  F2FP.BF16.PACK_AB R6, R17, R18 ;  /* 0x000000121106723e */ /* 0x008fe400000010ff */
[C---:B----4-:R-:W-:Y:S01]  /*4370*/  F2FP.BF16.PACK_AB R9, R5.reuse, R9 ;  /* 0x000000090509723e */ /* 0x050fe200000010ff */
[----:B------:R-:W-:Y:S04]  /*4380*/  FMUL.FTZ R5, R5, R33 ;  /* 0x0000002105057220 */ /* 0x000fe80000410000 */
[----:B------:R-:W-:Y:S01]  /*4390*/  FMUL.FTZ R13, R28, R5 ;  /* 0x000000051c0d7220 */ /* 0x000fe20000410000 */
[----:B------:R-:W-:Y:S01]  /*43a0*/  F2FP.BF16.PACK_AB R5, R176, R177 ;  /* 0x000000b1b005723e */ /* 0x000fe200000010ff */
[--C-:B--2---:R-:W-:Y:S03]  /*43b0*/  FADD.FTZ R23, R23, -R4.reuse ;  /* 0x8000000417177221 */ /* 0x104fe60000010000 */
[----:B------:R-:W-:Y:S01]  /*43c0*/  F2FP.BF16.PACK_AB R13, R13, R8 ;  /* 0x000000080d0d723e */ /* 0x000fe200000010ff */
[----:B------:R5:W-:Y:S01]  /*43d0*/  STS [R244+0x20680], R5 ;  /* 0x02068005f4007388 */ /* 0x000be20000000800 */
[----:B------:R-:W-:Y:S01]  /*43e0*/  F2FP.BF16.PACK_AB R8, R170, R173 ;  /* 0x000000adaa08723e */ /* 0x000fe200000010ff */
[--C-:B------:R-:W-:Y:S02]  /*43f0*/  FADD.FTZ R26, R26, -R4.reuse ;  /* 0x800000041a1a7221 */ /* 0x100fe40000010000 */
[--C-:B------:R-:W-:Y:S01]  /*4400*/  FADD.FTZ R31, R31, -R4.reuse ;  /* 0x800000041f1f7221 */ /* 0x100fe20000010000 */
[----:B------:R1:W-:Y:S01]  /*4410*/  STS [R247+0x20280], R15 ;  /* 0x0202800ff7007388 */ /* 0x0003e20000000800 */
[--C-:B------:R-:W-:Y:S02]  /*4420*/  FADD.FTZ R34, R34, -R4.reuse ;  /* 0x8000000422227221 */ /* 0x100fe40000010000 */
[--C-:B------:R-:W-:Y:S02]  /*4430*/  FADD.FTZ R35, R35, -R4.reuse ;  /* 0x8000000423237221 */ /* 0x100fe40000010000 */
[----:B------:R2:W-:Y:S01]  /*4440*/  STS [R247+0x20680], R8 ;  /* 0x02068008f7007388 */ /* 0x0005e20000000800 */
[--C-:B------:R-:W-:Y:S02]  /*4450*/  FADD.FTZ R27, R27, -R4.reuse ;  /* 0x800000041b1b7221 */ /* 0x100fe40000010000 */
[----:B------:R-:W-:Y:S02]  /*4460*/  FMUL.FTZ R17, R17, R31 ;  /* 0x0000001f11117220 */ /* 0x000fe40000410000 */
[----:B------:R3:W-:Y:S01]  /*4470*/  STS [R245], R7 ;  /* 0x00000007f5007388 */ /* 0x0007e20000000800 */
[----:B------:R-:W-:Y:S04]  /*4480*/  FMUL.FTZ R27, R170, R27 ;  /* 0x0000001baa1b7220 */ /* 0x000fe80000410000 */
[----:B------:R4:W-:Y:S01]  /*4490*/  STS [R245+0x400], R6 ;  /* 0x00040006f5007388 */ /* 0x0009e20000000800 */
[----:B-----5:R-:W-:Y:S04]  /*44a0*/  F2FP.BF16.PACK_AB R5, R10, R16 ;  /* 0x000000100a05723e */ /* 0x020fe800000010ff */
[----:B------:R5:W-:Y:S01]  /*44b0*/  STS [R246], R9 ;  /* 0x00000009f6007388 */ /* 0x000be20000000800 */
[----:B------:R-:W-:Y:S02]  /*44c0*/  FMUL.FTZ R16, R16, R34 ;  /* 0x0000002210107220 */ /* 0x000fe40000410000 */
[----:B------:R-:W-:Y:S02]  /*44d0*/  FMUL.FTZ R10, R10, R35 ;  /* 0x000000230a0a7220 */ /* 0x000fe40000410000 */
[----:B------:R5:W-:Y:S01]  /*44e0*/  STS [R246+0x400], R5 ;  /* 0x00040005f6007388 */ /* 0x000be20000000800 */
[----:B-1----:R-:W-:Y:S02]  /*44f0*/  FFMA.FTZ R15, -R180, R180, 1 ;  /* 0x3f800000b40f7423 */ /* 0x002fe400000101b4 */
[----:B--2---:R-:W-:Y:S02]  /*4500*/  FMUL.FTZ R8, R173, R26 ;  /* 0x0000001aad087220 */ /* 0x004fe40000410000 */
[----:B------:R-:W-:Y:S01]  /*4510*/  BAR.SYNC.DEFER_BLOCKING 0x0 ;  /* 0x0000000000007b1d */ /* 0x000fe20000010000 */
[----:B------:R-:W-:Y:S02]  /*4520*/  FMUL.FTZ R10, R15, R10 ;  /* 0x0000000a0f0a7220 */ /* 0x000fe40000410000 */
[----:B---3--:R-:W-:Y:S02]  /*4530*/  FFMA.FTZ R7, -R198, R198, 1 ;  /* 0x3f800000c6077423 */ /* 0x008fe400000101c6 */
[--C-:B----4-:R-:W-:Y:S04]  /*4540*/  FADD.FTZ R6, R22, -R4.reuse ;  /* 0x8000000416067221 */ /* 0x110fe80000010000 */
[----:B------:R-:W-:Y:S02]  /*4550*/  FMUL.FTZ R6, R177, R6 ;  /* 0x00000006b1067220 */ /* 0x000fe40000410000 */
[----:B-----5:R-:W-:Y:S04]  /*4560*/  FFMA.FTZ R9, -R199, R199, 1 ;  /* 0x3f800000c7097423 */ /* 0x020fe800000101c7 */
[----:B------:R-:W-:Y:S02]  /*4570*/  FMUL.FTZ R9, R9, R6 ;  /* 0x0000000609097220 */ /* 0x000fe40000410000 */
[----:B------:R-:W-:Y:S02]  /*4580*/  FMUL.FTZ R5, R176, R23 ;  /* 0x00000017b0057220 */ /* 0x000fe40000410000 */
[----:B------:R-:W-:Y:S01]  /*4590*/  FFMA.FTZ R6, -R187, R187, 1 ;  /* 0x3f800000bb067423 */ /* 0x000fe200000101bb */
[----:B------:R-:W-:Y:S01]  /*45a0*/  STS [R244+0x22280], R11 ;  /* 0x0222800bf4007388 */ /* 0x000fe20000000800 */
[----:B------:R-:W-:Y:S02]  /*45b0*/  FMUL.FTZ R5, R7, R5 ;  /* 0x0000000507057220 */ /* 0x000fe40000410000 */
[----:B------:R-:W-:Y:S02]  /*45c0*/  FADD.FTZ R7, R30, -R4 ;  /* 0x800000041e077221 */ /* 0x000fe40000010000 */
[----:B------:R-:W-:Y:S02]  /*45d0*/  FFMA.FTZ R4, -R195, R195, 1 ;  /* 0x3f800000c3047423 */ /* 0x000fe400000101c3 */
[----:B------:R-:W-:Y:S02]  /*45e0*/  FMUL.FTZ R6, R6, R27 ;  /* 0x0000001b06067220 */ /* 0x000fe40000410000 */
[----:B------:R-:W-:Y:S01]  /*45f0*/  FMUL.FTZ R8, R4, R8 ;  /* 0x0000000804087220 */ /* 0x000fe20000410000 */
[----:B------:R-:W-:Y:S01]  /*4600*/  F2FP.BF16.PACK_AB R4, R5, R9 ;  /* 0x000000090504723e */ /* 0x000fe200000010ff */
[----:B------:R-:W-:Y:S02]  /*4610*/  FMUL.FTZ R7, R18, R7 ;  /* 0x0000000712077220 */ /* 0x000fe40000410000 */
[----:B------:R-:W-:Y:S01]  /*4620*/  FFMA.FTZ R9, -R186, R186, 1 ;  /* 0x3f800000ba097423 */ /* 0x000fe200000101ba */
[----:B------:R-:W-:Y:S01]  /*4630*/  F2FP.BF16.PACK_AB R6, R6, R8 ;  /* 0x000000080606723e */ /* 0x000fe200000010ff */
[----:B------:R1:W-:Y:S01]  /*4640*/  STS [R244+0x22680], R4 ;  /* 0x02268004f4007388 */ /* 0x0003e20000000800 */
[----:B------:R-:W-:Y:S02]  /*4650*/  FFMA.FTZ R5, -R184, R184, 1 ;  /* 0x3f800000b8057423 */ /* 0x000fe400000101b8 */
[----:B------:R-:W-:Y:S02]  /*4660*/  FMUL.FTZ R7, R9, R7 ;  /* 0x0000000709077220 */ /* 0x000fe40000410000 */
[----:B------:R-:W-:Y:S01]  /*4670*/  FMUL.FTZ R5, R5, R17 ;  /* 0x0000001105057220 */ /* 0x000fe20000410000 */
[----:B------:R-:W-:Y:S01]  /*4680*/  STS [R247+0x22280], R12 ;  /* 0x0222800cf7007388 */ /* 0x000fe20000000800 */
[----:B------:R-:W-:Y:S03]  /*4690*/  FFMA.FTZ R9, -R181, R181, 1 ;  /* 0x3f800000b5097423 */ /* 0x000fe600000101b5 */
[----:B------:R-:W-:Y:S01]  /*46a0*/  F2FP.BF16.PACK_AB R5, R5, R7 ;  /* 0x000000070505723e */ /* 0x000fe200000010ff */
[----:B------:R-:W-:Y:S01]  /*46b0*/  STS [R247+0x22680], R6 ;  /* 0x02268006f7007388 */ /* 0x000fe20000000800 */
[----:B------:R-:W-:Y:S04]  /*46c0*/  FMUL.FTZ R16, R9, R16 ;  /* 0x0000001009107220 */ /* 0x000fe80000410000 */
        /* <DEDUP_REMOVED lines=108> */
[----:B------:R-:W2:Y:S01]  /*4d90*/  LDL.64 R202, [R1] ;  /* 0x0000000001ca7983 */ /* 0x000ea20000100a00 */
[----:B------:R-:W-:Y:S01]  /*4da0*/  LOP3.LUT P3, RZ, R242, 0x2, RZ, 0xc0, !PT ;  /* 0x00000002f2ff7812 */ /* 0x000fe2000786c0ff */
[----:B------:R-:W-:Y:S01]  /*4db0*/  ULDC.64 UR4, c[0x0][0x208] ;  /* 0x0000820000047ab9 */ /* 0x000fe20000000a00 */
[----:B------:R-:W-:Y:S01]  /*4dc0*/  IMAD.U32 R16, RZ, RZ, UR7 ;  /* 0x00000007ff107e24 */ /* 0x000fe2000f8e00ff */
[----:B------:R-:W3:Y:S01]  /*4dd0*/  LDL R200, [R1+0x14] ;  /* 0x0000140001c87983 */ /* 0x000ee20000100800 */
[----:B------:R-:W-:Y:S02]  /*4de0*/  USHF.R.S32.HI UR18, URZ, 0x1f, UR9 ;  /* 0x0000001f3f127899 */ /* 0x000fe40008011409 */
[----:B------:R-:W-:Y:S01]  /*4df0*/  UIMAD.WIDE.U32 UR20, UR9, UR4, URZ ;  /* 0x00000004091472a5 */ /* 0x000fe2000f8e003f */
[----:B------:R-:W4:Y:S01]  /*4e00*/  LDL.64 R204, [R1+0x20] ;  /* 0x0000200001cc7983 */ /* 0x000f220000100a00 */
[----:B------:R-:W-:Y:S02]  /*4e10*/  UIMAD UR18, UR18, UR4, URZ ;  /* 0x00000004121272a4 */ /* 0x000fe4000f8e023f */
[----:B------:R-:W-:Y:S01]  /*4e20*/  USHF.L.U32 UR4, UR20, 0x6, URZ ;  /* 0x0000000614047899 */ /* 0x000fe2000800063f */
[----:B------:R-:W5:Y:S01]  /*4e30*/  LDL R201, [R1+0x30] ;  /* 0x0000300001c97983 */ /* 0x000f620000100800 */
        /* <DEDUP_REMOVED lines=11> */
[----:B------:R-:W-:Y:S02]  /*4ef0*/  IADD3 R8, -R250, c[0x0][0x168], -R10 ;  /* 0x00005a00fa087a10 */ /* 0x000fe40007ffe90a */
[----:B----4-:R-:W-:Y:S02]  /*4f00*/  IADD3 R11, P0, R204, UR5, RZ ;  /* 0x00000005cc0b7c10 */ /* 0x010fe4000ff1e0ff */
[C---:B------:R-:W-:Y:S02]  /*4f10*/  ISETP.LT.OR P6, PT, R8.reuse, 0x1, !P4 ;  /* 0x000000010800780c */ /* 0x040fe400067c1670 */
[----:B------:R-:W-:Y:S02]  /*4f20*/  ISETP.LT.OR P5, PT, R8, 0x1, !P3 ;  /* 0x000000010800780c */ /* 0x000fe40005fa1670 */
[----:B------:R-:W-:Y:S02]  /*4f30*/  IADD3 R9, P2, P1, R202, UR4, R9 ;  /* 0x00000004ca097c10 */ /* 0x000fe4000f95e009 */
[----:B-----5:R-:W-:Y:S02]  /*4f40*/  LEA.HI.X.SX32 R15, R15, R201, 0x1, P0 ;  /* 0x000000c90f0f7211 */ /* 0x020fe400000f0eff */
[----:B------:R-:W-:Y:S02]  /*4f50*/  LEA R14, P0, R11, c[0x0][0x280], 0x2 ;  /* 0x0000a0000b0e7a11 */ /* 0x000fe400078010ff */
[----:B------:R-:W-:Y:S02]  /*4f60*/  IADD3.X R16, R200, UR18, R16, P2, P1 ;  /* 0x00000012c8107c10 */ /* 0x000fe400097e2410 */
[----:B------:R-:W-:Y:S01]  /*4f70*/  LEA R10, P1, R9, c[0x0][0x1f0], 0x1 ;  /* 0x00007c00090a7a11 */ /* 0x000fe200078208ff */
[----:B------:R-:W-:Y:S01]  /*4f80*/  @!PT LDS RZ, [RZ] ;  /* 0x00000000fffff984 */ /* 0x000fe20000000800 */
[----:B------:R-:W-:Y:S01]  /*4f90*/  @!PT LDS RZ, [RZ] ;  /* 0x00000000fffff984 */ /* 0x000fe20000000800 */
[----:B------:R-:W-:Y:S01]  /*4fa0*/  @!PT LDS RZ, [RZ] ;  /* 0x00000000fffff984 */ /* 0x000fe20000000800 */
[----:B------:R1:W-:Y:S01]  /*4fb0*/  LDGSTS.E.BYPASS.LTC128B.128 [R240+0x18080], [R12.64], !P6 ;  /* 0x180800000cf07fae */ /* 0x0003e2000f101d50 */
[----:B------:R-:W-:Y:S02]  /*4fc0*/  LEA.HI.X R15, R11, c[0x0][0x284], R15, 0x2, P0 ;  /* 0x0000a1000b0f7a11 */ /* 0x000fe400000f140f */
[----:B------:R-:W-:Y:S01]  /*4fd0*/  LOP3.LUT P0, RZ, R242, 0x4, RZ, 0xc0, !PT ;  /* 0x00000004f2ff7812 */ /* 0x000fe2000780c0ff */
        /* <DEDUP_REMOVED lines=10> */
[----:B------:R-:W-:Y:S05]  /*5080*/  LOP3.LUT P1, RZ, R252, 0x1, RZ, 0xc0, !PT ;  /* 0x00000001fcff7812 */ /* 0x000fea000782c0ff */
[----:B------:R1:W-:Y:S04]  /*5090*/  LDGSTS.E.BYPASS.LTC128B.128 [R240+0x1e080], [R12.64+0x180], !P5 ;  /* 0x1e0801800cf07fae */ /* 0x0003e8000e901d50 */
[----:B------:R1:W-:Y:S04]  /*50a0*/  LDGSTS.E.BYPASS.LTC128B.128 [R240+0x19080], [R10.64], !P4 ;  /* 0x190800000af07fae */ /* 0x0003e8000e101d50 */
[----:B------:R1:W-:Y:S01]  /*50b0*/  LDGSTS.E.BYPASS.LTC128B.128 [R240+0x1b080], [R10.64+0x80], !P3 ;  /* 0x1b0800800af07fae */ /* 0x0003e2000d901d50 */
[----:B------:R-:W-:Y:S03]  /*50c0*/  @!P1 IMAD.SHL.U32 R8, R248, 0x10, RZ ;  /* 0x00000010f8089824 */ /* 0x000fe600078e00ff */
[----:B------:R1:W-:Y:S04]  /*50d0*/  LDGSTS.E.BYPASS.LTC128B.128 [R240+0x1d080], [R10.64+0x100], !P2 ;  /* 0x1d0801000af07fae */ /* 0x0003e8000d101d50 */
[----:B------:R1:W-:Y:S04]  /*50e0*/  LDGSTS.E.BYPASS.LTC128B.128 [R240+0x1f080], [R10.64+0x180], !P0 ;  /* 0x1f0801800af07fae */ /* 0x0003e8000c101d50 */
[----:B------:R1:W-:Y:S02]  /*50f0*/  @!P1 LDGSTS.E.BYPASS.LTC128B.128 [R8+0x20180], [R14.64] ;  /* 0x201800000e089fae */ /* 0x0003e4000b901d50 */
.L_x_904:
        /* <DEDUP_REMOVED lines=93> */
[----:B------:R-:W2:Y:S01]  /*56d0*/  LDL.64 R226, [R1+0x8] ;  /* 0x0000080001e27983 */ /* 0x000ea20000100a00 */
[----:B------:R-:W-:Y:S01]  /*56e0*/  LOP3.LUT P2, RZ, R243, 0x2, RZ, 0xc0, !PT ;  /* 0x00000002f3ff7812 */ /* 0x000fe2000784c0ff */
[----:B------:R-:W-:Y:S02]  /*56f0*/  ULDC.64 UR4, c[0x0][0x178] ;  /* 0x00005e0000047ab9 */ /* 0x000fe40000000a00 */
[----:B------:R-:W5:Y:S01]  /*5700*/  LDL R224, [R1+0x18] ;  /* 0x0000180001e07983 */ /* 0x000f620000100800 */
[----:B------:R-:W-:Y:S02]  /*5710*/  USHF.R.S32.HI UR18, URZ, 0x1f, UR9 ;  /* 0x0000001f3f127899 */ /* 0x000fe40008011409 */
[----:B------:R-:W-:Y:S01]  /*5720*/  UIMAD.WIDE.U32 UR20, UR9, UR4, URZ ;  /* 0x00000004091472a5 */ /* 0x000fe2000f8e003f */
[----:B----4-:R-:W4:Y:S01]  /*5730*/  LDL.64 R180, [R1+0x28] ;  /* 0x0000280001b47983 */ /* 0x010f220000100a00 */
[----:B------:R-:W-:Y:S02]  /*5740*/  UIMAD UR18, UR18, UR4, URZ ;  /* 0x00000004121272a4 */ /* 0x000fe4000f8e023f */
[----:B------:R-:W-:Y:S01]  /*5750*/  USHF.L.U32 UR19, UR20, 0x6, URZ ;  /* 0x0000000614137899 */ /* 0x000fe2000800063f */
[----:B---3--:R-:W3:Y:S01]  /*5760*/  LDL R225, [R1+0x34] ;  /* 0x0000340001e17983 */ /* 0x008ee20000100800 */
        /* <DEDUP_REMOVED lines=12> */
[----:B------:R-:W-:Y:S02]  /*5830*/  IADD3 R4, -R250, c[0x0][0x168], -R6 ;  /* 0x00005a00fa047a10 */ /* 0x000fe40007ffe906 */
[----:B----4-:R-:W-:Y:S02]  /*5840*/  IADD3 R7, P0, R180, UR18, RZ ;  /* 0x00000012b4077c10 */ /* 0x010fe4000ff1e0ff */
[----:B------:R-:W-:Y:S02]  /*5850*/  ISETP.LT.OR P5, PT, R4, 0x1, !P3 ;  /* 0x000000010400780c */ /* 0x000fe40005fa1670 */
[----:B------:R-:W-:Y:S02]  /*5860*/  IADD3 R5, P1, R226, UR19, RZ ;  /* 0x00000013e2057c10 */ /* 0x000fe4000ff3e0ff */
[----:B---3--:R-:W-:Y:S02]  /*5870*/  LEA.HI.X.SX32 R11, R11, R225, 0x1, P0 ;  /* 0x000000e10b0b7211 */ /* 0x008fe400000f0eff */
[C---:B------:R-:W-:Y:S02]  /*5880*/  LEA R10, P0, R7.reuse, c[0x0][0x258], 0x2 ;  /* 0x00009600070a7a11 */ /* 0x040fe400078010ff */
[----:B------:R-:W-:Y:S02]  /*5890*/  ISETP.LT.OR P4, PT, R4, 0x1, !P2 ;  /* 0x000000010400780c */ /* 0x000fe40005781670 */
[----:B------:R-:W-:Y:S02]  /*58a0*/  LEA.HI.X R11, R7, c[0x0][0x25c], R11, 0x2, P0 ;  /* 0x00009700070b7a11 */ /* 0x000fe400000f140b */
[----:B------:R-:W-:Y:S01]  /*58b0*/  IADD3.X R12, R224, UR4, RZ, P1, !PT ;  /* 0x00000004e00c7c10 */ /* 0x000fe20008ffe4ff */
[----:B------:R-:W-:Y:S01]  /*58c0*/  @!PT LDS RZ, [RZ] ;  /* 0x00000000fffff984 */ /* 0x000fe20000000800 */
[----:B------:R-:W-:Y:S01]  /*58d0*/  @!PT LDS RZ, [RZ] ;  /* 0x00000000fffff984 */ /* 0x000fe20000000800 */
[----:B------:R-:W-:Y:S01]  /*58e0*/  @!PT LDS RZ, [RZ] ;  /* 0x00000000fffff984 */ /* 0x000fe20000000800 */
[----:B------:R2:W-:Y:S01]  /*58f0*/  LDGSTS.E.BYPASS.LTC128B.128 [R240+0x10080], [R8.64], !P5 ;  /* 0x1008000008f07fae */ /* 0x0005e2000e901d50 */
[----:B------:R-:W-:Y:S02]  /*5900*/  LEA R6, P1, R5, c[0x0][0x160], 0x1 ;  /* 0x0000580005067a11 */ /* 0x000fe400078208ff */
[----:B------:R-:W-:Y:S02]  /*5910*/  LOP3.LUT P0, RZ, R243, 0x4, RZ, 0xc0, !PT ;  /* 0x00000004f3ff7812 */ /* 0x000fe4000780c0ff */
[----:B------:R-:W-:Y:S02]  /*5920*/  LEA.HI.X R7, R5, c[0x0][0x164], R12, 0x1, P1 ;  /* 0x0000590005077a11 */ /* 0x000fe400008f0c0c */
[C---:B------:R-:W-:Y:S01]  /*5930*/  ISETP.LT.OR P6, PT, R4.reuse, 0x1, !P0 ;  /* 0x000000010400780c */ /* 0x040fe200047c1670 */
[----:B------:R2:W-:Y:S01]  /*5940*/  LDGSTS.E.BYPASS.LTC128B.128 [R240+0x12080], [R8.64+0x80], !P4 ;  /* 0x1208008008f07fae */ /* 0x0005e2000e101d50 */
        /* <DEDUP_REMOVED lines=15> */
.L_x_905:
[-C--:B--2---:R-:W-:Y:S01]  /*5a40*/  HMMA.16816.F32.BF16 R4, R192, R16.reuse, RZ ;  /* 0x00000010c004723c */ /* 0x084fe200000418ff */
        /* <DEDUP_REMOVED lines=217> */
.L_x_903:
[----:B------:R-:W-:Y:S05]  /*67e0*/  @P0 BRA `(.L_x_907) ;  /* 0x00001d7000000947 */ /* 0x000fea0003800000 */
[----:B------:R-:W-:Y:S01]  /*67f0*/  SHF.R.S32.HI R5, RZ, 0x1f, R248 ;  /* 0x0000001fff057819 */ /* 0x000fe200000114f8 */
[----:B------:R-:W-:Y:S01]  /*6800*/  BAR.SYNC.DEFER_BLOCKING 0x1, 0x100 ;  /* 0x0044000000007b1d */ /* 0x000fe20000010000 */
[----:B------:R-:W-:Y:S01]  /*6810*/  F2FP.BF16.PACK_AB R107, R37, R36 ;  /* 0x00000024256b723e */ /* 0x000fe200000010ff */
[----:B------:R-:W-:Y:S01]  /*6820*/  USHF.R.S32.HI UR6, URZ, 0x1f, UR13 ;  /* 0x0000001f3f067899 */ /* 0x000fe2000801140d */
[----:B------:R-:W-:Y:S02]  /*6830*/  LEA.HI R3, R5, R248, RZ, 0x2 ;  /* 0x000000f805037211 */ /* 0x000fe400078f10ff */
[----:B------:R-:W-:Y:S01]  /*6840*/  F2FP.BF16.PACK_AB R39, R39, R38 ;  /* 0x000000262727723e */ /* 0x000fe200000010ff */
[----:B------:R-:W-:Y:S01]  /*6850*/  ULDC UR7, c[0x0][0x2f0] ;  /* 0x0000bc0000077ab9 */ /* 0x000fe20000000800 */
[--C-:B------:R-:W-:Y:S01]  /*6860*/  SHF.R.S32.HI R4, RZ, 0x2, R3.reuse ;  /* 0x00000002ff047819 */ /* 0x100fe20000011403 */
[----:B------:R-:W-:Y:S01]  /*6870*/  UIADD3 UR8, -UR10, UR7, URZ ;  /* 0x000000070a087290 */ /* 0x000fe2000fffe13f */
[----:B------:R-:W-:Y:S01]  /*6880*/  SHF.R.S32.HI R0, RZ, 0x1f, R3 ;  /* 0x0000001fff007819 */ /* 0x000fe20000011403 */
[----:B------:R-:W-:Y:S01]  /*6890*/  ULDC.64 UR4, c[0x0][0x338] ;  /* 0x0000ce0000047ab9 */ /* 0x000fe20000000a00 */
[----:B------:R-:W-:Y:S01]  /*68a0*/  LOP3.LUT R6, R3, 0x3ffffffc, RZ, 0xc0, !PT ;  /* 0x3ffffffc03067812 */ /* 0x000fe200078ec0ff */
[----:B------:R-:W-:Y:S01]  /*68b0*/  UISETP.LT.AND UP0, UPT, UR8, 0x40, UPT ;  /* 0x000000400800788c */ /* 0x000fe2000bf01270 */
[----:B------:R-:W-:Y:S01]  /*68c0*/  LEA.HI R2, R0, R4, RZ, 0x3 ;  /* 0x0000000400027211 */ /* 0x000fe200078f18ff */
[----:B------:R-:W-:Y:S01]  /*68d0*/  UIMAD UR4, UR6, UR4, URZ ;  /* 0x00000004060472a4 */ /* 0x000fe2000f8e023f */
[----:B------:R-:W-:Y:S01]  /*68e0*/  LEA.HI R0, R5, R248, RZ, 0x5 ;  /* 0x000000f805007211 */ /* 0x000fe200078f28ff */
[----:B------:R-:W-:Y:S01]  /*68f0*/  USEL UR8, UR8, 0x40, UP0 ;  /* 0x0000004008087887 */ /* 0x000fe20008000000 */
[----:B------:R-:W-:Y:S01]  /*6900*/  LOP3.LUT R2, R2, 0xfffffff8, RZ, 0xc0, !PT ;  /* 0xfffffff802027812 */ /* 0x000fe200078ec0ff */
[----:B------:R-:W-:Y:S01]  /*6910*/  UIMAD UR5, UR13, UR5, UR4 ;  /* 0x000000050d0572a4 */ /* 0x000fe2000f8e0204 */
[----:B------:R-:W-:Y:S01]  /*6920*/  SHF.R.S32.HI R8, RZ, 0x5, R0 ;  /* 0x00000005ff087819 */ /* 0x000fe20000011400 */
[----:B------:R-:W-:Y:S01]  /*6930*/  USHF.R.S32.HI UR7, URZ, 0x1f, UR14 ;  /* 0x0000001f3f077899 */ /* 0x000fe2000801140e */
[----:B------:R-:W-:Y:S01]  /*6940*/  F2FP.BF16.PACK_AB R48, R49, R48 ;  /* 0x000000303130723e */ /* 0x000fe200000010ff */
[----:B------:R-:W-:Y:S01]  /*6950*/  IMAD.IADD R9, R4, 0x1, -R2 ;  /* 0x0000000104097824 */ /* 0x000fe200078e0a02 */
[----:B------:R-:W-:Y:S01]  /*6960*/  LEA.HI R2, R5, R248, RZ, 0x6 ;  /* 0x000000f805027211 */ /* 0x000fe200078f30ff */
[----:B------:R-:W-:Y:S01]  /*6970*/  BSSY B0, `(.L_x_908) ;  /* 0x00000c4000007945 */ /* 0x000fe20003800000 */
[----:B------:R-:W-:Y:S01]  /*6980*/  LEA.HI R4, R0, R8, RZ, 0x1 ;  /* 0x0000000800047211 */ /* 0x000fe200078f08ff */
[----:B------:R-:W-:Y:S01]  /*6990*/  IMAD.SHL.U32 R5, R9, 0x40, RZ ;  /* 0x0000004009057824 */ /* 0x000fe200078e00ff */
[----:B------:R-:W-:-:S02]  /*69a0*/  SHF.R.U32.HI R7, RZ, 0x3, R2 ;  /* 0x00000003ff077819 */ /* 0x000fc40000011602 */
        /* <DEDUP_REMOVED lines=23> */
[----:B------:R-:W-:Y:S02]  /*6b20*/  @P0 IADD3 R2, R0, -0x40, RZ ;  /* 0xffffffc000020810 */ /* 0x000fe40007ffe0ff */
        /* <DEDUP_REMOVED lines=72> */
[----:B------:R-:W-:Y:S01]  /*6fb0*/  LOP3.LUT R5, R7, 0x38, R6, 0xf8, !PT ;  /* 0x0000003807057812 */ /* 0x000fe200078ef806 */
[----:B------:R-:W-:Y:S01]  /*6fc0*/  STS [R0+0xe480], R86 ;  /* 0x00e4805600007388 */ /* 0x000fe20000000800 */
[----:B------:R-:W-:Y:S01]  /*6fd0*/  SHF.R.U32.HI R9, RZ, 0x3, R7 ;  /* 0x00000003ff097819 */ /* 0x000fe20000011607 */
[----:B------:R-:W-:Y:S01]  /*6fe0*/  IMAD.SHL.U32 R7, R4, 0x200, RZ ;  /* 0x0000020004077824 */ /* 0x000fe200078e00ff */
        /* <DEDUP_REMOVED lines=12> */
[----:B------:R-:W-:Y:S01]  /*70b0*/  LOP3.LUT R9, R5, R9, RZ, 0x3c, !PT ;  /* 0x0000000905097212 */ /* 0x000fe200078e3cff */
[----:B------:R-:W-:Y:S01]  /*70c0*/  STS [R2+0xf080], R92 ;  /* 0x00f0805c02007388 */ /* 0x000fe20000000800 */
[----:B------:R-:W-:Y:S02]  /*70d0*/  F2FP.BF16.PACK_AB R5, R157, R156 ;  /* 0x0000009c9d05723e */ /* 0x000fe400000010ff */
[----:B------:R-:W-:Y:S01]  /*70e0*/  F2FP.BF16.PACK_AB R4, R159, R158 ;  /* 0x0000009e9f04723e */ /* 0x000fe200000010ff */
[----:B------:R-:W-:Y:S01]  /*70f0*/  STS [R2+0xf480], R94 ;  /* 0x00f4805e02007388 */ /* 0x000fe20000000800 */
[----:B------:R-:W-:Y:S02]  /*7100*/  LOP3.LUT R7, R9, 0x7ffff000, R7, 0xf8, !PT ;  /* 0x7ffff00009077812 */ /* 0x000fe400078ef807 */
[----:B------:R-:W-:Y:S01]  /*7110*/  ISETP.GE.AND P2, PT, R8, UR8, PT ;  /* 0x0000000808007c0c */ /* 0x000fe2000bf46270 */
[----:B------:R-:W-:Y:S01]  /*7120*/  STS [R0+0x80], R38 ;  /* 0x0000802600007388 */ /* 0x000fe20000000800 */
[----:B------:R-:W-:-:S02]  /*7130*/  SHF.R.S32.HI R9, RZ, 0x1f, R8 ;  /* 0x0000001fff097819 */ /* 0x000fc40000011408 */
        /* <DEDUP_REMOVED lines=71> */
.L_x_909:
[----:B--234-:R-:W-:Y:S05]  /*75b0*/  BSYNC B0 ;  /* 0x0000000000007941 */ /* 0x01cfea0003800000 */
.L_x_908:
        /* <DEDUP_REMOVED lines=17> */
.L_x_911:
[----:B------:R-:W-:Y:S05]  /*76d0*/  BSYNC B0 ;  /* 0x0000000000007941 */ /* 0x000fea0003800000 */
.L_x_910:
        /* <DEDUP_REMOVED lines=17> */
.L_x_913:
[----:B------:R-:W-:Y:S05]  /*77f0*/  BSYNC B0 ;  /* 0x0000000000007941 */ /* 0x000fea0003800000 */
.L_x_912:
        /* <DEDUP_REMOVED lines=16> */
.L_x_915:
[----:B------:R-:W-:Y:S05]  /*7900*/  BSYNC B0 ;  /* 0x0000000000007941 */ /* 0x000fea0003800000 */
.L_x_914:
        /* <DEDUP_REMOVED lines=16> */
.L_x_917:
[----:B------:R-:W-:Y:S05]  /*7a10*/  BSYNC B0 ;  /* 0x0000000000007941 */ /* 0x000fea0003800000 */
.L_x_916:
        /* <DEDUP_REMOVED lines=16> */
.L_x_919:
[----:B------:R-:W-:Y:S05]  /*7b20*/  BSYNC B0 ;  /* 0x0000000000007941 */ /* 0x000fea0003800000 */
.L_x_918:
        /* <DEDUP_REMOVED lines=16> */
.L_x_921:
[----:B------:R-:W-:Y:S05]  /*7c30*/  BSYNC B0 ;  /* 0x0000000000007941 */ /* 0x000fea0003800000 */
.L_x_920:
        /* <DEDUP_REMOVED lines=15> */
.L_x_923:
[----:B------:R-:W-:Y:S05]  /*7d30*/  BSYNC B0 ;  /* 0x0000000000007941 */ /* 0x000fea0003800000 */
.L_x_922:
        /* <DEDUP_REMOVED lines=23> */
.L_x_925:
[----:B------:R-:W-:Y:S05]  /*7eb0*/  BSYNC B0 ;  /* 0x0000000000007941 */ /* 0x000fea0003800000 */
.L_x_924:
        /* <DEDUP_REMOVED lines=15> */
.L_x_927:
[----:B------:R-:W-:Y:S05]  /*7fb0*/  BSYNC B0 ;  /* 0x0000000000007941 */ /* 0x000fea0003800000 */
.L_x_926:
        /* <DEDUP_REMOVED lines=15> */
.L_x_929:
[----:B------:R-:W-:Y:S05]  /*80b0*/  BSYNC B0 ;  /* 0x0000000000007941 */ /* 0x000fea0003800000 */
.L_x_928:
        /* <DEDUP_REMOVED lines=14> */
.L_x_931:
[----:B------:R-:W-:Y:S05]  /*81a0*/  BSYNC B0 ;  /* 0x0000000000007941 */ /* 0x000fea0003800000 */
.L_x_930:
        /* <DEDUP_REMOVED lines=14> */
.L_x_933:
[----:B------:R-:W-:Y:S05]  /*8290*/  BSYNC B0 ;  /* 0x0000000000007941 */ /* 0x000fea0003800000 */
.L_x_932:
        /* <DEDUP_REMOVED lines=14> */
.L_x_935:
[----:B------:R-:W-:Y:S05]  /*8380*/  BSYNC B0 ;  /* 0x0000000000007941 */ /* 0x000fea0003800000 */
.L_x_934:
        /* <DEDUP_REMOVED lines=14> */
.L_x_937:
[----:B------:R-:W-:Y:S05]  /*8470*/  BSYNC B0 ;  /* 0x0000000000007941 */ /* 0x000fea0003800000 */
.L_x_936:
        /* <DEDUP_REMOVED lines=14> */
.L_x_907:
[----:B------:R-:W-:Y:S01]  /*8560*/  SHF.R.S32.HI R0, RZ, 0x1f, R248 ;  /* 0x0000001fff007819 */ /* 0x000fe200000114f8 */
[----:B------:R-:W-:Y:S01]  /*8570*/  USHF.R.S32.HI UR6, URZ, 0x1f, UR13 ;  /* 0x0000001f3f067899 */ /* 0x000fe2000801140d */
[----:B------:R-:W-:Y:S01]  /*8580*/  IMAD.U32 R10, RZ, RZ, UR13 ;  /* 0x0000000dff0a7e24 */ /* 0x000fe2000f8e00ff */
[----:B------:R-:W-:Y:S01]  /*8590*/  ULDC.64 UR4, c[0x0][0x308] ;  /* 0x0000c20000047ab9 */ /* 0x000fe20000000a00 */
[----:B------:R-:W-:Y:S01]  /*85a0*/  LEA.HI R0, R0, R248, RZ, 0x5 ;  /* 0x000000f800007211 */ /* 0x000fe200078f28ff */
[----:B------:R-:W-:Y:S01]  /*85b0*/  UIMAD UR4, UR6, UR4, URZ ;  /* 0x00000004060472a4 */ /* 0x000fe2000f8e023f */
[----:B------:R-:W-:Y:S01]  /*85c0*/  IMAD.U32 R2, RZ, RZ, UR15 ;  /* 0x0000000fff027e24 */ /* 0x000fe2000f8e00ff */
[----:B------:R-:W-:Y:S01]  /*85d0*/  USHF.R.S32.HI UR7, URZ, 0x1f, UR14 ;  /* 0x0000001f3f077899 */ /* 0x000fe2000801140e */
[----:B------:R-:W-:Y:S01]  /*85e0*/  LOP3.LUT R4, R0, 0x1fffffe0, RZ, 0xc0, !PT ;  /* 0x1fffffe000047812 */ /* 0x000fe200078ec0ff */
[----:B------:R-:W-:Y:S01]  /*85f0*/  UIMAD UR5, UR13, UR5, UR4 ;  /* 0x000000050d0572a4 */ /* 0x000fe2000f8e0204 */
[----:B------:R-:W-:Y:S01]  /*8600*/  SHF.R.S32.HI R6, RZ, 0x5, R0 ;  /* 0x00000005ff067819 */ /* 0x000fe20000011400 */
[----:B------:R-:W-:Y:S01]  /*8610*/  IMAD.U32 R0, RZ, RZ, UR14 ;  /* 0x0000000eff007e24 */ /* 0x000fe2000f8e00ff */
[----:B------:R-:W-:Y:S01]  /*8620*/  ULDC UR4, c[0x0][0x2f0] ;  /* 0x0000bc0000047ab9 */ /* 0x000fe20000000800 */
[----:B------:R-:W-:Y:S01]  /*8630*/  IMAD.IADD R4, R248, 0x1, -R4 ;  /* 0x00000001f8047824 */ /* 0x000fe200078e0a04 */
[----:B------:R-:W-:Y:S01]  /*8640*/  UIADD3 UR10, -UR10, UR4, URZ ;  /* 0x000000040a0a7290 */ /* 0x000fe2000fffe13f */
[----:B------:R-:W-:Y:S01]  /*8650*/  SHF.R.S32.HI R7, RZ, 0x1f, R6 ;  /* 0x0000001fff077819 */ /* 0x000fe20000011406 */
[----:B------:R-:W-:Y:S01]  /*8660*/  BSSY B0, `(.L_x_938) ;  /* 0x0000016000007945 */ /* 0x000fe20003800000 */
[----:B------:R-:W-:-:S03]  /*8670*/  IMAD.SHL.U32 R4, R4, 0x8, RZ ;  /* 0x0000000804047824 */ /* 0x000fc600078e00ff */
[----:B------:R-:W-:Y:S01]  /*8680*/  ISETP.GE.AND P2, PT, R6, UR10, PT ;  /* 0x0000000a06007c0c */ /* 0x000fe2000bf46270 */
        /* <DEDUP_REMOVED lines=19> */
.L_x_939:
[----:B------:R-:W-:Y:S05]  /*87c0*/  BSYNC B0 ;  /* 0x0000000000007941 */ /* 0x000fea0003800000 */
.L_x_938:
        /* <DEDUP_REMOVED lines=17> */
.L_x_941:
[----:B------:R-:W-:Y:S05]  /*88e0*/  BSYNC B0 ;  /* 0x0000000000007941 */ /* 0x000fea0003800000 */
.L_x_940:
        /* <DEDUP_REMOVED lines=17> */
.L_x_943:
[----:B------:R-:W-:Y:S05]  /*8a00*/  BSYNC B0 ;  /* 0x0000000000007941 */ /* 0x000fea0003800000 */
.L_x_942:
        /* <DEDUP_REMOVED lines=16> */
.L_x_945:
[----:B------:R-:W-:Y:S05]  /*8b10*/  BSYNC B0 ;  /* 0x0000000000007941 */ /* 0x000fea0003800000 */
.L_x_944:
        /* <DEDUP_REMOVED lines=16> */
.L_x_947:
[----:B------:R-:W-:Y:S05]  /*8c20*/  BSYNC B0 ;  /* 0x0000000000007941 */ /* 0x000fea0003800000 */
.L_x_946:
        /* <DEDUP_REMOVED lines=16> */
.L_x_949:
[----:B------:R-:W-:Y:S05]  /*8d30*/  BSYNC B0 ;  /* 0x0000000000007941 */ /* 0x000fea0003800000 */
.L_x_948:
        /* <DEDUP_REMOVED lines=16> */
.L_x_951:
[----:B------:R-:W-:Y:S05]  /*8e40*/  BSYNC B0 ;  /* 0x0000000000007941 */ /* 0x000fea0003800000 */
.L_x_950:
        /* <DEDUP_REMOVED lines=15> */
.L_x_953:
[----:B------:R-:W-:Y:S05]  /*8f40*/  BSYNC B0 ;  /* 0x0000000000007941 */ /* 0x000fea0003800000 */
.L_x_952:
        /* <DEDUP_REMOVED lines=23> */
.L_x_955:
[----:B------:R-:W-:Y:S05]  /*90c0*/  BSYNC B0 ;  /* 0x0000000000007941 */ /* 0x000fea0003800000 */
.L_x_954:
        /* <DEDUP_REMOVED lines=15> */
.L_x_957:
[----:B------:R-:W-:Y:S05]  /*91c0*/  BSYNC B0 ;  /* 0x0000000000007941 */ /* 0x000fea0003800000 */
.L_x_956:
        /* <DEDUP_REMOVED lines=15> */
.L_x_959:
[----:B------:R-:W-:Y:S05]  /*92c0*/  BSYNC B0 ;  /* 0x0000000000007941 */ /* 0x000fea0003800000 */
.L_x_958:
        /* <DEDUP_REMOVED lines=14> */
.L_x_961:
[----:B------:R-:W-:Y:S05]  /*93b0*/  BSYNC B0 ;  /* 0x0000000000007941 */ /* 0x000fea0003800000 */
.L_x_960:
        /* <DEDUP_REMOVED lines=14> */
.L_x_963:
[----:B------:R-:W-:Y:S05]  /*94a0*/  BSYNC B0 ;  /* 0x0000000000007941 */ /* 0x000fea0003800000 */
.L_x_962:
        /* <DEDUP_REMOVED lines=14> */
.L_x_965:
[----:B------:R-:W-:Y:S05]  /*9590*/  BSYNC B0 ;  /* 0x0000000000007941 */ /* 0x000fea0003800000 */
.L_x_964:
        /* <DEDUP_REMOVED lines=14> */
.L_x_967:
[----:B------:R-:W-:Y:S05]  /*9680*/  BSYNC B0 ;  /* 0x0000000000007941 */ /* 0x000fea0003800000 */
.L_x_966:
        /* <DEDUP_REMOVED lines=13> */
.L_x_968:
        /* <DEDUP_REMOVED lines=10> */
.L_x_1169:


//--------------------- .text._ZN7cutlass13device_kernelIN5flash19enable_sm80_to_sm89INS1_16FlashAttnBwdSm80INS1_25CollectiveMainloopBwdSm80ILi1ELi1EN4cute5tupleIJNS5_1CILi64EEES8_NS7_ILi256EEEEEENS_10bfloat16_tEfNS_4arch4Sm80ELb1ELb0ELb1ELb0ELb0ELb0ELb0ELb0ELi2ELi4ELi2ELi2ELb0EEENS1_24CollectiveEpilogueBwdGQAISA_fSD_Li256ELb0ELb0EEENS1_25SingleTileBwdLPTSchedulerILb0ELi64ELb0EEEEEEEEEvNT_6ParamsE --------------------------
	.section	.text._ZN7cutlass13device_kernelIN5flash19enable_sm80_to_sm89INS1_16FlashAttnBwdSm80INS1_25CollectiveMainloopBwdSm80ILi1ELi1EN4cute5tupleIJNS5_1CILi64EEES8_NS7_ILi256EEEEEENS_10bfloat16_tEfNS_4arch4Sm80ELb1ELb0ELb1ELb0ELb0ELb0ELb0ELb0ELi2ELi4ELi2ELi2ELb0EEENS1_24CollectiveEpilogueBwdGQAISA_fSD_Li256ELb0ELb0EEENS1_25SingleTileBwdLPTSchedulerILb0ELi64ELb0EEEEEEEEEvNT_6ParamsE,"ax",@progbits
	.sectioninfo	@"SHI_REGISTERS=255"
	.align	128
.text._ZN7cutlass13device_kernelIN5flash19enable_sm80_to_sm89INS1_16FlashAttnBwdSm80INS1_25CollectiveMainloopBwdSm80ILi1ELi1EN4cute5tupleIJNS5_1CILi64EEES8_NS7_ILi256EEEEEENS_10bfloat16_tEfNS_4arch4Sm80ELb1ELb0ELb1ELb0ELb0ELb0ELb0ELb0ELi2ELi4ELi2ELi2ELb0EEENS1_24CollectiveEpilogueBwdGQAISA_fSD_Li256ELb0ELb0EEENS1_25SingleTileBwdLPTSchedulerILb0ELi64ELb0EEEEEEEEEvNT_6ParamsE:
        .type           _ZN7cutlass13device_kernelIN5flash19enable_sm80_to_sm89INS1_16FlashAttnBwdSm80INS1_25CollectiveMainloopBwdSm80ILi1ELi1EN4cute5tupleIJNS5_1CILi64EEES8_NS7_ILi256EEEEEENS_10bfloat16_tEfNS_4arch4Sm80ELb1ELb0ELb1ELb0ELb0ELb0ELb0ELb0ELi2ELi4ELi2ELi2ELb0EEENS1_24CollectiveEpilogueBwdGQAISA_fSD_Li256ELb0ELb0EEENS1_25SingleTileBwdLPTSchedulerILb0ELi64ELb0EEEEEEEEEvNT_6ParamsE,@function
        .size           _ZN7cutlass13device_kernelIN5flash19enable_sm80_to_sm89INS1_16FlashAttnBwdSm80INS1_25CollectiveMainloopBwdSm80ILi1ELi1EN4cute5tupleIJNS5_1CILi64EEES8_NS7_ILi256EEEEEENS_10bfloat16_tEfNS_4arch4Sm80ELb1ELb0ELb1ELb0ELb0ELb0ELb0ELb0ELi2ELi4ELi2ELi2ELb0EEENS1_24CollectiveEpilogueBwdGQAISA_fSD_Li256ELb0ELb0EEENS1_25SingleTileBwdLPTSchedulerILb0ELi64ELb0EEEEEEEEEvNT_6ParamsE,(.L_x_1170 - _ZN7cutlass13device_kernelIN5flash19enable_sm80_to_sm89INS1_16FlashAttnBwdSm80INS1_25CollectiveMainloopBwdSm80ILi1ELi1EN4cute5tupleIJNS5_1CILi64EEES8_NS7_ILi256EEEEEENS_10bfloat16_tEfNS_4arch4Sm80ELb1ELb0ELb1ELb0ELb0ELb0ELb0ELb0ELi2ELi4ELi2ELi2ELb0EEENS1_24CollectiveEpilogueBwdGQAISA_fSD_Li256ELb0ELb0EEENS1_25SingleTileBwdLPTSchedulerILb0ELi64ELb0EEEEEEEEEvNT_6ParamsE)
        .other          _ZN7cutlass13device_kernelIN5flash19enable_sm80_to_sm89INS1_16FlashAttnBwdSm80INS1_25CollectiveMainloopBwdSm80ILi1ELi1EN4cute5tupleIJNS5_1CILi64EEES8_NS7_ILi256EEEEEENS_10bfloat16_tEfNS_4arch4Sm80ELb1ELb0ELb1ELb0ELb0ELb0ELb0ELb0ELi2ELi4ELi2ELi2ELb0EEENS1_24CollectiveEpilogueBwdGQAISA_fSD_Li256ELb0ELb0EEENS1_25SingleTileBwdLPTSchedulerILb0ELi64ELb0EEEEEEEEEvNT_6ParamsE,@"STO_CUDA_ENTRY STV_DEFAULT"
_ZN7cutlass13device_kernelIN5flash19enable_sm80_to_sm89INS1_16FlashAttnBwdSm80INS1_25CollectiveMainloopBwdSm80ILi1ELi1EN4cute5tupleIJNS5_1CILi64EEES8_NS7_ILi256EEEEEENS_10bfloat16_tEfNS_4arch4Sm80ELb1ELb0ELb1ELb0ELb0ELb0ELb0ELb0ELi2ELi4ELi2ELi2ELb0EEENS1_24CollectiveEpilogueBwdGQAISA_fSD_Li256ELb0ELb0EEENS1_25SingleTileBwdLPTSchedulerILb0ELi64ELb0EEEEEEEEEvNT_6ParamsE:
        /* <DEDUP_REMOVED lines=28> */
.L_x_970:
[----:B------:R-:W-:Y:S02]  /*01c0*/  ULDC UR7, c[0x0][0x3b4] ;  /* 0x0000ed0000077ab9 */ /* 0x000fe40000000800 */
[----:B------:R-:W-:Y:S02]  /*01d0*/  UISETP.NE.AND UP0, UPT, UR7, 0x1, UPT ;  /* 0x000000010700788c */ /* 0x000fe4000bf05270 */
[----:B------:R-:W-:Y:S02]  /*01e0*/  ULDC.64 UR4, c[0x0][0x3b8] ;  /* 0x0000ee0000047ab9 */ /* 0x000fe40000000a00 */
[----:B------:R-:W-:Y:S02]  /*01f0*/  UIMAD.WIDE.U32 UR10, UR6, UR4, URZ ;  /* 0x00000004060a72a5 */ /* 0x000fe4000f8e003f */
[----:B------:R-:W-:-:S05]  /*0200*/  UMOV UR15, UR6 ;  /* 0x00000006000f7c82 */ /* 0x000fca0008000000 */
[----:B------:R-:W-:-:S04]  /*0210*/  @UP0 USHF.R.U32.HI UR15, URZ, UR5, UR11 ;  /* 0x000000053f0f0299 */ /* 0x000fc8000801160b */
[----:B------:R-:W-:-:S04]  /*0220*/  UIMAD UR7, UR15, UR7, URZ ;  /* 0x000000070f0772a4 */ /* 0x000fc8000f8e023f */
.L_x_971:
        /* <DEDUP_REMOVED lines=11> */
.L_x_969:
        /* <DEDUP_REMOVED lines=20> */
.L_x_973:
[----:B------:R-:W-:Y:S02]  /*0420*/  ULDC UR7, c[0x0][0x3b4] ;  /* 0x0000ed0000077ab9 */ /* 0x000fe40000000800 */
[----:B------:R-:W-:Y:S02]  /*0430*/  UISETP.NE.AND UP0, UPT, UR7, 0x1, UPT ;  /* 0x000000010700788c */ /* 0x000fe4000bf05270 */
[----:B------:R-:W-:Y:S02]  /*0440*/  ULDC.64 UR4, c[0x0][0x3b8] ;  /* 0x0000ee0000047ab9 */ /* 0x000fe40000000a00 */
[----:B------:R-:W-:Y:S02]  /*0450*/  UIMAD.WIDE.U32 UR10, UR6, UR4, URZ ;  /* 0x00000004060a72a5 */ /* 0x000fe4000f8e003f */
[----:B------:R-:W-:-:S05]  /*0460*/  UMOV UR15, UR6 ;  /* 0x00000006000f7c82 */ /* 0x000fca0008000000 */
[----:B------:R-:W-:-:S04]  /*0470*/  @UP0 USHF.R.U32.HI UR15, URZ, UR5, UR11 ;  /* 0x000000053f0f0299 */ /* 0x000fc8000801160b */
[----:B------:R-:W-:-:S04]  /*0480*/  UIMAD UR7, UR15, UR7, URZ ;  /* 0x000000070f0772a4 */ /* 0x000fc8000f8e023f */
.L_x_974:
        /* <DEDUP_REMOVED lines=10> */
.L_x_972:
        /* <DEDUP_REMOVED lines=16> */
[----:B------:R-:W-:Y:S01]  /*0630*/  UIADD3 UR6, UR6, 0x3f, URZ ;  /* 0x0000003f06067890 */ /* 0x000fe2000fffe03f */
[----:B------:R-:W-:Y:S01]  /*0640*/  CS2R R150, SRZ ;  /* 0x0000000000967805 */ /* 0x000fe2000001ff00 */
[----:B------:R-:W-:Y:S01]  /*0650*/  USHF.R.S32.HI UR4, URZ, 0x1f, UR5 ;  /* 0x0000001f3f047899 */ /* 0x000fe20008011405 */
[----:B------:R-:W-:Y:S01]  /*0660*/  CS2R R148, SRZ ;  /* 0x0000000000947805 */ /* 0x000fe2000001ff00 */
[----:B------:R-:W-:Y:S01]  /*0670*/  ULDC.64 UR16, c[0x0][0x118] ;  /* 0x0000460000107ab9 */ /* 0x000fe20000000a00 */
        /* <DEDUP_REMOVED lines=80> */
[----:B------:R-:W-:Y:S01]  /*0b80*/  CS2R R162, SRZ ;  /* 0x0000000000a27805 */ /* 0x000fe2000001ff00 */
        /* <DEDUP_REMOVED lines=84> */
[----:B------:R-:W-:Y:S01]  /*10d0*/  UIMAD UR7, UR19, UR4, URZ ;  /* 0x00000004130772a4 */ /* 0x000fe2000f8e023f */
[----:B------:R-:W-:Y:S01]  /*10e0*/  SHF.R.S32.HI R27, RZ, 0x6, R8 ;  /* 0x00000006ff1b7819 */ /* 0x000fe20000011408 */
[----:B------:R-:W-:Y:S01]  /*10f0*/  IMAD.WIDE.U32 R18, R11, c[0x0][0x188], R12 ;  /* 0x000062000b127a25 */ /* 0x000fe200078e000c */
[C---:B------:R-:W-:Y:S01]  /*1100*/  LEA R8, P3, R9.reuse, R4, 0x6 ;  /* 0x0000000409087211 */ /* 0x040fe200078630ff */
[----:B------:R-:W-:Y:S01]  /*1110*/  UIMAD.WIDE.U32 UR22, UR11, UR4, URZ ;  /* 0x000000040b1672a5 */ /* 0x000fe2000f8e003f */
[----:B------:R-:W-:Y:S01]  /*1120*/  ISETP.LT.OR P2, PT, R0, 0x1, P5 ;  /* 0x000000010000780c */ /* 0x000fe20002f41670 */
        /* <DEDUP_REMOVED lines=9> */
[C---:B------:R-:W-:Y:S01]  /*11c0*/  ISETP.LT.OR P0, PT, R0.reuse, 0x21, P0 ;  /* 0x000000210000780c */ /* 0x040fe20000701670 */
[----:B------:R-:W-:Y:S01]  /*11d0*/  UIADD3 UR5, UR23, UR5, URZ ;  /* 0x0000000517057290 */ /* 0x000fe2000fffe03f */
[C---:B------:R-:W-:Y:S01]  /*11e0*/  ISETP.LT.OR P6, PT, R0.reuse, 0x21, P6 ;  /* 0x000000210000780c */ /* 0x040fe200037c1670 */
[----:B------:R-:W-:Y:S01]  /*11f0*/  @!PT LDS RZ, [RZ] ;  /* 0x00000000fffff984 */ /* 0x000fe20000000800 */
[----:B------:R-:W-:Y:S01]  /*1200*/  @!PT LDS RZ, [RZ] ;  /* 0x00000000fffff984 */ /* 0x000fe20000000800 */
[----:B------:R-:W-:Y:S01]  /*1210*/  @!PT LDS RZ, [RZ] ;  /* 0x00000000fffff984 */ /* 0x000fe20000000800 */
[----:B------:R1:W-:Y:S01]  /*1220*/  LDGSTS.E.BYPASS.LTC128B.128 [R240+0x8080], [R4.64], !P2 ;  /* 0x0808000004f07fae */ /* 0x0003e2000d101d50 */
[C---:B------:R-:W-:Y:S01]  /*1230*/  ISETP.LT.OR P2, PT, R0.reuse, 0x1, P4 ;  /* 0x000000010000780c */ /* 0x040fe20002741670 */
[----:B------:R-:W-:Y:S01]  /*1240*/  IMAD.MOV.U32 R246, RZ, RZ, 0x20 ;  /* 0x00000020fff67424 */ /* 0x000fe200078e00ff */
[----:B------:R-:W-:Y:S01]  /*1250*/  ISETP.LT.OR P4, PT, R0, 0x21, P4 ;  /* 0x000000210000780c */ /* 0x000fe20002781670 */
[----:B------:R-:W-:Y:S01]  /*1260*/  IMAD.U32 R17, RZ, RZ, UR5 ;  /* 0x00000005ff117e24 */ /* 0x000fe2000f8e00ff */
[--C-:B------:R-:W-:Y:S01]  /*1270*/  SHF.R.S32.HI R13, RZ, 0x1f, R12.reuse ;  /* 0x0000001fff0d7819 */ /* 0x100fe2000001140c */
[----:B------:R2:W-:Y:S01]  /*1280*/  STL.64 [R1+0x8], R18 ;  /* 0x0000081201007387 */ /* 0x0005e20000100a00 */
[----:B------:R-:W-:Y:S01]  /*1290*/  IADD3 R23, R19, UR6, RZ ;  /* 0x0000000613177c10 */ /* 0x000fe2000fffe0ff */
[----:B------:R-:W-:Y:S01]  /*12a0*/  ULDC.64 UR4, c[0x0][0x238] ;  /* 0x00008e0000047ab9 */ /* 0x000fe20000000a00 */
[----:B------:R-:W-:Y:S01]  /*12b0*/  CS2R R156, SRZ ;  /* 0x00000000009c7805 */ /* 0x000fe2000001ff00 */
[----:B------:R1:W-:Y:S01]  /*12c0*/  LDGSTS.E.BYPASS.LTC128B.128 [R240+0xa080], [R4.64+0x80], !P1 ;  /* 0x0a08008004f07fae */ /* 0x0003e2000c901d50 */
[C---:B------:R-:W-:Y:S01]  /*12d0*/  LEA R10, P1, R14.reuse, R6, 0x6 ;  /* 0x000000060e0a7211 */ /* 0x040fe200078230ff */
[----:B------:R-:W-:Y:S01]  /*12e0*/  UIMAD UR4, UR20, UR4, URZ ;  /* 0x00000004140472a4 */ /* 0x000fe2000f8e023f */
[----:B------:R-:W-:Y:S01]  /*12f0*/  CS2R R154, SRZ ;  /* 0x00000000009a7805 */ /* 0x000fe2000001ff00 */
[----:B------:R1:W-:Y:S01]  /*1300*/  LDGSTS.E.BYPASS.LTC128B.128 [R240+0xc080], [R4.64+0x100], !P3 ;  /* 0x0c08010004f07fae */ /* 0x0003e2000d901d50 */
[----:B------:R-:W-:Y:S01]  /*1310*/  LEA.HI.X R11, R14, R7, R15, 0x6, P1 ;  /* 0x000000070e0b7211 */ /* 0x000fe200008f340f */
[----:B------:R-:W-:Y:S01]  /*1320*/  IMAD.U32 R14, RZ, RZ, UR13 ;  /* 0x0000000dff0e7e24 */ /* 0x000fe2000f8e00ff */
[----:B------:R-:W-:Y:S01]  /*1330*/  ISETP.GE.AND P1, PT, R2, c[0x0][0x19c], PT ;  /* 0x0000670002007a0c */ /* 0x000fe20003f26270 */
[----:B------:R1:W-:Y:S01]  /*1340*/  LDGSTS.E.BYPASS.LTC128B.128 [R240+0xe080], [R4.64+0x180], !P2 ;  /* 0x0e08018004f07fae */ /* 0x0003e2000d101d50 */
[----:B------:R-:W-:Y:S01]  /*1350*/  ISETP.LT.OR P2, PT, R0, 0x21, P5 ;  /* 0x000000210000780c */ /* 0x000fe20002f41670 */
[--C-:B------:R-:W-:Y:S01]  /*1360*/  IMAD.WIDE.U32 R14, R14, c[0x0][0x270], R12.reuse ;  /* 0x00009c000e0e7a25 */ /* 0x100fe200078e000c */
[----:B------:R-:W-:Y:S01]  /*1370*/  ISETP.LT.OR P3, PT, R0, 0x1, P1 ;  /* 0x000000010000780c */ /* 0x000fe20000f61670 */
[----:B------:R-:W-:Y:S01]  /*1380*/  ULDC.64 UR6, c[0x0][0x270] ;  /* 0x00009c0000067ab9 */ /* 0x000fe20000000a00 */
[----:B------:R-:W-:Y:S01]  /*1390*/  ISETP.GE.AND P5, PT, R26, c[0x0][0x19c], PT ;  /* 0x000067001a007a0c */ /* 0x000fe20003fa6270 */
[----:B------:R-:W-:Y:S01]  /*13a0*/  UIMAD UR4, UR13, UR5, UR4 ;  /* 0x000000050d0472a4 */ /* 0x000fe2000f8e0204 */
[C---:B------:R-:W-:Y:S01]  /*13b0*/  ISETP.LT.OR P1, PT, R0.reuse, 0x21, P1 ;  /* 0x000000210000780c */ /* 0x040fe20000f21670 */
[----:B------:R-:W-:Y:S01]  /*13c0*/  UIMAD UR6, UR20, UR6, URZ ;  /* 0x00000006140672a4 */ /* 0x000fe2000f8e023f */
[----:B------:R3:W-:Y:S01]  /*13d0*/  STL [R1+0x14], R23 ;  /* 0x0000141701007387 */ /* 0x0007e20000100800 */
[----:B------:R-:W-:Y:S01]  /*13e0*/  CS2R R152, SRZ ;  /* 0x0000000000987805 */ /* 0x000fe2000001ff00 */
[----:B------:R-:W-:Y:S01]  /*13f0*/  CS2R R150, SRZ ;  /* 0x0000000000967805 */ /* 0x000fe2000001ff00 */
[----:B------:R-:W-:Y:S01]  /*1400*/  UIMAD UR6, UR13, UR7, UR6 ;  /* 0x000000070d0672a4 */ /* 0x000fe2000f8e0206 */
[----:B------:R-:W-:Y:S01]  /*1410*/  CS2R R148, SRZ ;  /* 0x0000000000947805 */ /* 0x000fe2000001ff00 */
[----:B------:R4:W-:Y:S01]  /*1420*/  LDGSTS.E.BYPASS.LTC128B.128 [R240+0x9080], [R8.64], !P2 ;  /* 0x0908000008f07fae */ /* 0x0009e2000d101d50 */
        /* <DEDUP_REMOVED lines=8> */
[----:B------:R-:W-:Y:S01]  /*14b0*/  CS2R R138, SRZ ;  /* 0x00000000008a7805 */ /* 0x000fe2000001ff00 */
[----:B------:R-:W-:Y:S01]  /*14c0*/  CS2R R136, SRZ ;  /* 0x0000000000887805 */ /* 0x000fe2000001ff00 */
[----:B------:R-:W-:Y:S01]  /*14d0*/  CS2R R134, SRZ ;  /* 0x0000000000867805 */ /* 0x000fe2000001ff00 */
[----:B------:R4:W-:Y:S01]  /*14e0*/  LDGSTS.E.BYPASS.LTC128B.128 [R240+0xf080], [R8.64+0x180], !P4 ;  /* 0x0f08018008f07fae */ /* 0x0009e2000e101d50 */
[----:B-1----:R-:W-:Y:S01]  /*14f0*/  IMAD.U32 R4, RZ, RZ, UR22 ;  /* 0x00000016ff047e24 */ /* 0x002fe2000f8e00ff */
[----:B------:R-:W-:Y:S01]  /*1500*/  ISETP.GE.AND P4, PT, R25, c[0x0][0x19c], PT ;  /* 0x0000670019007a0c */ /* 0x000fe20003f86270 */
[----:B------:R-:W-:Y:S01]  /*1510*/  IMAD.U32 R5, RZ, RZ, UR23 ;  /* 0x00000017ff057e24 */ /* 0x000fe2000f8e00ff */
[----:B------:R1:W-:Y:S01]  /*1520*/  LDGSTS.E.BYPASS.LTC128B.128 [R240+0x80], [R6.64], !P3 ;  /* 0x0008000006f07fae */ /* 0x0003e2000d901d50 */
[----:B------:R-:W-:Y:S01]  /*1530*/  CS2R R132, SRZ ;  /* 0x0000000000847805 */ /* 0x000fe2000001ff00 */
[----:B------:R-:W-:Y:S01]  /*1540*/  LEA R5, P2, R4, R18, 0x6 ;  /* 0x0000001204057211 */ /* 0x000fe200078430ff */
[----:B--2---:R-:W-:Y:S01]  /*1550*/  IMAD.WIDE.U32 R18, R16, c[0x0][0x288], R12 ;  /* 0x0000a20010127a25 */ /* 0x004fe200078e000c */
[----:B------:R-:W-:Y:S01]  /*1560*/  ISETP.LT.OR P6, PT, R0, 0x1, P4 ;  /* 0x000000010000780c */ /* 0x000fe200027c1670 */
[----:B------:R1:W-:Y:S01]  /*1570*/  LDGSTS.E.BYPASS.LTC128B.128 [R240+0x2080], [R6.64+0x80], !P0 ;  /* 0x0208008006f07fae */ /* 0x0003e2000c101d50 */
[----:B------:R-:W-:Y:S01]  /*1580*/  LEA.HI.X R12, R4, R23, R17, 0x6, P2 ;  /* 0x00000017040c7211 */ /* 0x000fe200010f3411 */
[----:B------:R-:W-:Y:S01]  /*1590*/  CS2R R130, SRZ ;  /* 0x0000000000827805 */ /* 0x000fe2000001ff00 */
[----:B------:R-:W-:Y:S01]  /*15a0*/  ISETP.GE.AND P2, PT, R24, c[0x0][0x19c], PT ;  /* 0x0000670018007a0c */ /* 0x000fe20003f46270 */
[----:B------:R-:W-:Y:S01]  /*15b0*/  CS2R R128, SRZ ;  /* 0x0000000000807805 */ /* 0x000fe2000001ff00 */
[C---:B------:R-:W-:Y:S01]  /*15c0*/  ISETP.LT.OR P4, PT, R0.reuse, 0x21, P4 ;  /* 0x000000210000780c */ /* 0x040fe20002781670 */
[----:B------:R-:W-:Y:S01]  /*15d0*/  CS2R R126, SRZ ;  /* 0x00000000007e7805 */ /* 0x000fe2000001ff00 */
[C---:B------:R-:W-:Y:S01]  /*15e0*/  ISETP.LT.OR P3, PT, R0.reuse, 0x1, P2 ;  /* 0x000000010000780c */ /* 0x040fe20001761670 */
[----:B------:R-:W-:Y:S01]  /*15f0*/  CS2R R124, SRZ ;  /* 0x00000000007c7805 */ /* 0x000fe2000001ff00 */
[----:B------:R-:W-:Y:S01]  /*1600*/  ISETP.LT.OR P2, PT, R0, 0x21, P2 ;  /* 0x000000210000780c */ /* 0x000fe20001741670 */
[----:B------:R-:W-:Y:S01]  /*1610*/  IMAD.MOV.U32 R0, RZ, RZ, c[0x0][0x178] ;  /* 0x00005e00ff007624 */ /* 0x000fe200078e00ff */
[C---:B------:R-:W-:Y:S01]  /*1620*/  LEA R4, P0, R5.reuse, c[0x0][0x160], 0x1 ;  /* 0x0000580005047a11 */ /* 0x040fe200078008ff */
[----:B------:R1:W-:Y:S01]  /*1630*/  LDGSTS.E.BYPASS.LTC128B.128 [R240+0x4080], [R6.64+0x100], !P6 ;  /* 0x0408010006f07fae */ /* 0x0003e2000f101d50 */
[-C--:B------:R-:W-:Y:S01]  /*1640*/  LEA.HI R17, R22, R248.reuse, RZ, 0x4 ;  /* 0x000000f816117211 */ /* 0x080fe200078f20ff */
[----:B------:R-:W-:Y:S01]  /*1650*/  CS2R R122, SRZ ;  /* 0x00000000007a7805 */ /* 0x000fe2000001ff00 */
[----:B------:R-:W-:Y:S01]  /*1660*/  LEA.HI.X R5, R5, c[0x0][0x164], R12, 0x1, P0 ;  /* 0x0000590005057a11 */ /* 0x000fe200000f0c0c */
[----:B------:R-:W-:Y:S01]  /*1670*/  IMAD.MOV.U32 R12, RZ, RZ, R20 ;  /* 0x000000ffff0c7224 */ /* 0x000fe200078e0014 */
[----:B------:R-:W-:Y:S01]  /*1680*/  ISETP.GE.AND P0, PT, R2, c[0x0][0x16c], PT ;  /* 0x00005b0002007a0c */ /* 0x000fe20003f06270 */
[----:B----4-:R-:W-:Y:S01]  /*1690*/  IMAD.U32 R9, RZ, RZ, UR18 ;  /* 0x00000012ff097e24 */ /* 0x010fe2000f8e00ff */
[----:B------:R-:W-:Y:S01]  /*16a0*/  SHF.R.S32.HI R8, RZ, 0x4, R17 ;  /* 0x00000004ff087819 */ /* 0x000fe20000011411 */
[----:B------:R1:W-:Y:S01]  /*16b0*/  LDGSTS.E.BYPASS.LTC128B.128 [R240+0x6080], [R6.64+0x180], !P3 ;  /* 0x0608018006f07fae */ /* 0x0003e2000d901d50 */
[----:B------:R-:W-:Y:S01]  /*16c0*/  IADD3 R13, R21, UR4, RZ ;  /* 0x00000004150d7c10 */ /* 0x000fe2000fffe0ff */
[----:B------:R-:W-:Y:S01]  /*16d0*/  ULDC.64 UR4, c[0x0][0x278] ;  /* 0x00009e0000047ab9 */ /* 0x000fe20000000a00 */
[----:B------:R-:W-:Y:S01]  /*16e0*/  IADD3 R9, -R9, c[0x0][0x168], -R250 ;  /* 0x00005a0009097a10 */ /* 0x000fe20007ffe9fa */
[----:B------:R2:W-:Y:S01]  /*16f0*/  LDGSTS.E.BYPASS.LTC128B.128 [R240+0x1080], [R10.64], !P1 ;  /* 0x010800000af07fae */ /* 0x0005e2000c901d50 */
[----:B------:R-:W-:Y:S01]  /*1700*/  ISETP.GE.AND P1, PT, R26, c[0x0][0x16c], PT ;  /* 0x00005b001a007a0c */ /* 0x000fe20003f26270 */
[----:B------:R-:W-:Y:S01]  /*1710*/  UIMAD UR4, UR9, UR4, URZ ;  /* 0x00000004090472a4 */ /* 0x000fe2000f8e023f */
        /* <DEDUP_REMOVED lines=8> */
[C---:B------:R-:W-:Y:S01]  /*17a0*/  ISETP.LT.OR P6, PT, R9.reuse, 0x1, P5 ;  /* 0x000000010900780c */ /* 0x040fe20002fc1670 */
[----:B------:R2:W-:Y:S01]  /*17b0*/  LDGSTS.E.BYPASS.LTC128B.128 [R240+0x7080], [R10.64+0x180], !P2 ;  /* 0x070801800af07fae */ /* 0x0005e2000d101d50 */
[C---:B------:R-:W-:Y:S01]  /*17c0*/  ISETP.LT.OR P2, PT, R9.reuse, 0x1, P1 ;  /* 0x000000010900780c */ /* 0x040fe20000f41670 */
[----:B------:R-:W-:Y:S01]  /*17d0*/  CS2R R116, SRZ ;  /* 0x0000000000747805 */ /* 0x000fe2000001ff00 */
[C---:B------:R-:W-:Y:S01]  /*17e0*/  ISETP.LT.OR P1, PT, R9.reuse, 0x21, P1 ;  /* 0x000000210900780c */ /* 0x040fe20000f21670 */
[----:B------:R-:W0:Y:S01]  /*17f0*/  LDGDEPBAR ;  /* 0x00000000000079af */ /* 0x000e220000000000 */
[CC--:B------:R-:W-:Y:S01]  /*1800*/  LEA.HI R16, R22.reuse, R248.reuse, RZ, 0x5 ;  /* 0x000000f816107211 */ /* 0x0c0fe200078f28ff */
[----:B------:R-:W-:Y:S01]  /*1810*/  CS2R R114, SRZ ;  /* 0x0000000000727805 */ /* 0x000fe2000001ff00 */
[----:B------:R-:W-:Y:S01]  /*1820*/  LEA.HI R20, R22, R248, RZ, 0x2 ;  /* 0x000000f816147211 */ /* 0x000fe200078f10ff */
[----:B------:R4:W-:Y:S01]  /*1830*/  LDGSTS.E.BYPASS.LTC128B.128 [R240+0x10080], [R4.64], !P3 ;  /* 0x1008000004f07fae */ /* 0x0009e2000d901d50 */
[----:B------:R-:W-:Y:S01]  /*1840*/  ISETP.LT.OR P3, PT, R9, 0x1, P4 ;  /* 0x000000010900780c */ /* 0x000fe20002761670 */
[----:B------:R-:W-:Y:S01]  /*1850*/  CS2R R112, SRZ ;  /* 0x0000000000707805 */ /* 0x000fe2000001ff00 */
[----:B-1----:R-:W-:Y:S01]  /*1860*/  IADD3 R7, R15, UR6, RZ ;  /* 0x000000060f077c10 */ /* 0x002fe2000fffe0ff */
[----:B------:R-:W-:Y:S01]  /*1870*/  IMAD.MOV.U32 R6, RZ, RZ, R14 ;  /* 0x000000ffff067224 */ /* 0x000fe200078e000e */
[----:B------:R-:W-:Y:S01]  /*1880*/  ULDC.64 UR6, c[0x0][0x210] ;  /* 0x0000840000067ab9 */ /* 0x000fe20000000a00 */
[----:B------:R4:W-:Y:S01]  /*1890*/  LDGSTS.E.BYPASS.LTC128B.128 [R240+0x12080], [R4.64+0x80], !P2 ;  /* 0x1208008004f07fae */ /* 0x0009e2000d101d50 */
[----:B------:R-:W-:Y:S01]  /*18a0*/  UIMAD UR21, UR20, UR6, URZ ;  /* 0x00000006141572a4 */ /* 0x000fe2000f8e023f */
[C---:B------:R-:W-:Y:S01]  /*18b0*/  ISETP.LT.OR P5, PT, R9.reuse, 0x21, P5 ;  /* 0x000000210900780c */ /* 0x040fe20002fa1670 */
[----:B------:R-:W-:Y:S01]  /*18c0*/  UIMAD UR6, UR14, UR5, UR4 ;  /* 0x000000050e0672a4 */ /* 0x000fe2000f8e0204 */
[----:B------:R4:W-:Y:S01]  /*18d0*/  LDGSTS.E.BYPASS.LTC128B.128 [R240+0x14080], [R4.64+0x100], !P6 ;  /* 0x1408010004f07fae */ /* 0x0009e2000f101d50 */
[C---:B------:R-:W-:Y:S01]  /*18e0*/  ISETP.GE.AND P6, PT, R2.reuse, c[0x0][0x1fc], PT ;  /* 0x00007f0002007a0c */ /* 0x040fe20003fc6270 */
[----:B------:R-:W-:Y:S01]  /*18f0*/  UIMAD UR7, UR13, UR7, UR21 ;  /* 0x000000070d0772a4 */ /* 0x000fe2000f8e0215 */
[----:B------:R-:W-:Y:S01]  /*1900*/  ISETP.LT.OR P4, PT, R9, 0x21, P4 ;  /* 0x000000210900780c */ /* 0x000fe20002781670 */
[----:B------:R4:W-:Y:S01]  /*1910*/  LDGSTS.E.BYPASS.LTC128B.128 [R240+0x16080], [R4.64+0x180], !P3 ;  /* 0x1608018004f07fae */ /* 0x0009e2000d901d50 */
[----:B------:R-:W-:Y:S01]  /*1920*/  ISETP.GE.AND P3, PT, R2, c[0x0][0x16c], PT ;  /* 0x00005b0002007a0c */ /* 0x000fe20003f66270 */
[----:B------:R-:W-:Y:S01]  /*1930*/  USHF.R.S32.HI UR21, URZ, 0x1f, UR18 ;  /* 0x0000001f3f157899 */ /* 0x000fe20008011412 */
[----:B------:R-:W-:Y:S01]  /*1940*/  CS2R R110, SRZ ;  /* 0x00000000006e7805 */ /* 0x000fe2000001ff00 */
[----:B------:R-:W-:Y:S01]  /*1950*/  ULDC.64 UR4, c[0x0][0x218] ;  /* 0x0000860000047ab9 */ /* 0x000fe20000000a00 */
[----:B--2---:R-:W-:Y:S01]  /*1960*/  IMAD.MOV.U32 R11, RZ, RZ, c[0x0][0x17c] ;  /* 0x00005f00ff0b7624 */ /* 0x004fe200078e00ff */
[C---:B------:R-:W-:Y:S01]  /*1970*/  LEA R10, P2, R0.reuse, R4, 0x6 ;  /* 0x00000004000a7211 */ /* 0x040fe200078430ff */
[----:B------:R-:W-:Y:S01]  /*1980*/  UIMAD UR4, UR9, UR4, URZ ;  /* 0x00000004090472a4 */ /* 0x000fe2000f8e023f */
[----:B------:R-:W-:Y:S01]  /*1990*/  CS2R R108, SRZ ;  /* 0x00000000006c7805 */ /* 0x000fe2000001ff00 */
[----:B------:R-:W-:Y:S01]  /*19a0*/  CS2R R106, SRZ ;  /* 0x00000000006a7805 */ /* 0x000fe2000001ff00 */
[----:B------:R-:W-:Y:S01]  /*19b0*/  LEA.HI.X R11, R0, R5, R11, 0x6, P2 ;  /* 0x00000005000b7211 */ /* 0x000fe200010f340b */
[----:B------:R-:W-:Y:S01]  /*19c0*/  UIMAD UR22, UR14, UR5, UR4 ;  /* 0x000000050e1672a4 */ /* 0x000fe2000f8e0204 */
[----:B------:R-:W-:Y:S01]  /*19d0*/  LEA.HI R0, R17, R8, RZ, 0x1 ;  /* 0x0000000811007211 */ /* 0x000fe200078f08ff */
[----:B------:R-:W-:Y:S01]  /*19e0*/  CS2R R104, SRZ ;  /* 0x0000000000687805 */ /* 0x000fe2000001ff00 */
[----:B------:R-:W-:Y:S01]  /*19f0*/  ISETP.GE.AND P2, PT, R2, c[0x0][0x1fc], PT ;  /* 0x00007f0002007a0c */ /* 0x000fe20003f46270 */
[----:B------:R1:W-:Y:S01]  /*1a00*/  LDGSTS.E.BYPASS.LTC128B.128 [R240+0x11080], [R10.64], !P0 ;  /* 0x110800000af07fae */ /* 0x0003e2000c101d50 */
[----:B------:R-:W-:Y:S01]  /*1a10*/  LOP3.LUT R0, R0, 0xfffffffe, RZ, 0xc0, !PT ;  /* 0xfffffffe00007812 */ /* 0x000fe200078ec0ff */
[----:B------:R-:W-:Y:S01]  /*1a20*/  IMAD.WIDE.U32 R2, R250, c[0x0][0x208], R2 ;  /* 0x00008200fa027a25 */ /* 0x000fe200078e0002 */
[----:B------:R-:W-:Y:S01]  /*1a30*/  ISETP.GT.AND P0, PT, R248, 0xf, PT ;  /* 0x0000000ff800780c */ /* 0x000fe20003f04270 */
[----:B------:R1:W-:Y:S01]  /*1a40*/  LDGSTS.E.BYPASS.LTC128B.128 [R240+0x13080], [R10.64+0x80], !P1 ;  /* 0x130800800af07fae */ /* 0x0003e2000c901d50 */
[----:B------:R-:W-:Y:S01]  /*1a50*/  ULDC.64 UR4, c[0x0][0x288] ;  /* 0x0000a20000047ab9 */ /* 0x000fe20000000a00 */
[----:B------:R-:W-:Y:S01]  /*1a60*/  IMAD.IADD R21, R8, 0x1, -R0 ;  /* 0x0000000108157824 */ /* 0x000fe200078e0a00 */
[----:B------:R-:W-:Y:S01]  /*1a70*/  UIMAD UR4, UR20, UR4, URZ ;  /* 0x00000004140472a4 */ /* 0x000fe2000f8e023f */
[----:B------:R-:W-:Y:S01]  /*1a80*/  IMAD R0, R251, c[0x0][0x208], RZ ;  /* 0x00008200fb007a24 */ /* 0x000fe200078e02ff */
[----:B------:R1:W-:Y:S01]  /*1a90*/  LDGSTS.E.BYPASS.LTC128B.128 [R240+0x15080], [R10.64+0x100], !P5 ;  /* 0x150801000af07fae */ /* 0x0003e2000e901d50 */
[----:B------:R-:W-:Y:S01]  /*1aa0*/  ISETP.GE.AND P5, PT, R26, c[0x0][0x16c], PT ;  /* 0x00005b001a007a0c */ /* 0x000fe20003fa6270 */
[----:B------:R-:W-:Y:S01]  /*1ab0*/  UIMAD UR4, UR13, UR5, UR4 ;  /* 0x000000050d0472a4 */ /* 0x000fe2000f8e0204 */
[----:B----4-:R-:W-:Y:S01]  /*1ac0*/  IMAD.U32 R4, RZ, RZ, UR14 ;  /* 0x0000000eff047e24 */ /* 0x010fe2000f8e00ff */
[----:B------:R-:W-:Y:S01]  /*1ad0*/  SHF.R.S32.HI R5, RZ, 0x1f, R16 ;  /* 0x0000001fff057819 */ /* 0x000fe20000011410 */
[----:B------:R-:W-:Y:S01]  /*1ae0*/  IMAD R0, R250, c[0x0][0x20c], R0 ;  /* 0x00008300fa007a24 */ /* 0x000fe200078e0200 */
[----:B------:R1:W-:Y:S01]  /*1af0*/  LDGSTS.E.BYPASS.LTC128B.128 [R240+0x17080], [R10.64+0x180], !P4 ;  /* 0x170801800af07fae */ /* 0x0003e2000e101d50 */
[----:B------:R-:W-:Y:S01]  /*1b00*/  IMAD.WIDE.U32 R32, R4, c[0x0][0x278], R6 ;  /* 0x00009e0004207a25 */ /* 0x000fe200078e0006 */
[----:B------:R-:W-:Y:S01]  /*1b10*/  SHF.R.S32.HI R4, RZ, 0x5, R16 ;  /* 0x00000005ff047819 */ /* 0x000fe20000011410 */
[----:B------:R-:W-:Y:S01]  /*1b20*/  CS2R R102, SRZ ;  /* 0x0000000000667805 */ /* 0x000fe2000001ff00 */
[----:B------:R-:W-:Y:S01]  /*1b30*/  ISETP.GE.AND P4, PT, R24, c[0x0][0x16c], PT ;  /* 0x00005b0018007a0c */ /* 0x000fe20003f86270 */
[----:B------:R-:W-:Y:S01]  /*1b40*/  IMAD.IADD R3, R3, 0x1, R0 ;  /* 0x0000000103037824 */ /* 0x000fe200078e0200 */
[-C--:B------:R-:W-:Y:S01]  /*1b50*/  LEA.HI R6, R5, R4.reuse, RZ, 0x2 ;  /* 0x0000000405067211 */ /* 0x080fe200078f10ff */
[----:B------:R-:W-:Y:S01]  /*1b60*/  IMAD.U32 R0, RZ, RZ, UR13 ;  /* 0x0000000dff007e24 */ /* 0x000fe2000f8e00ff */
[----:B------:R-:W-:Y:S01]  /*1b70*/  LEA.HI R5, R4, R4, RZ, 0x1 ;  /* 0x0000000404057211 */ /* 0x000fe200078f08ff */
[----:B------:R2:W-:Y:S01]  /*1b80*/  STL.64 [R1+0x20], R32 ;  /* 0x0000202001007387 */ /* 0x0005e20000100a00 */
[----:B------:R-:W-:Y:S01]  /*1b90*/  IADD3 R28, R33, UR6, RZ ;  /* 0x00000006211c7c10 */ /* 0x000fe2000fffe0ff */
[----:B------:R-:W-:Y:S01]  /*1ba0*/  IMAD.WIDE.U32 R2, R0, c[0x0][0x210], R2 ;  /* 0x0000840000027a25 */ /* 0x000fe200078e0002 */
[----:B------:R-:W-:Y:S01]  /*1bb0*/  @!P0 IADD3 R0, P1, R32, UR18, RZ ;  /* 0x0000001220008c10 */ /* 0x000fe2000ff3e0ff */
[----:B------:R-:W-:Y:S01]  /*1bc0*/  CS2R R100, SRZ ;  /* 0x0000000000647805 */ /* 0x000fe2000001ff00 */
[----:B------:R-:W-:Y:S01]  /*1bd0*/  LOP3.LUT R7, R5, 0xfffffffe, RZ, 0xc0, !PT ;  /* 0xfffffffe05077812 */ /* 0x000fe200078ec0ff */
[----:B------:R4:W-:Y:S01]  /*1be0*/  STL [R1+0x38], R28 ;  /* 0x0000381c01007387 */ /* 0x0009e20000100800 */
[----:B------:R-:W-:Y:S01]  /*1bf0*/  IADD3 R3, R3, UR7, RZ ;  /* 0x0000000703037c10 */ /* 0x000fe2000fffe0ff */
[----:B------:R-:W-:Y:S01]  /*1c00*/  ULDC.64 UR6, c[0x0][0x208] ;  /* 0x0000820000067ab9 */ /* 0x000fe20000000a00 */
[----:B------:R-:W-:Y:S01]  /*1c10*/  @!P0 IADD3.X R5, R28, UR21, RZ, P1, !PT ;  /* 0x000000151c058c10 */ /* 0x000fe20008ffe4ff */
[----:B------:R-:W-:Y:S01]  /*1c20*/  UIMAD UR19, UR19, UR6, URZ ;  /* 0x00000006131372a4 */ /* 0x000fe2000f8e023f */
[----:B------:R-:W-:Y:S01]  /*1c30*/  LOP3.LUT R6, R6, 0xfffffffc, RZ, 0xc0, !PT ;  /* 0xfffffffc06067812 */ /* 0x000fe200078ec0ff */
[----:B------:R-:W-:Y:S01]  /*1c40*/  UIMAD.WIDE.U32 UR24, UR11, UR6, URZ ;  /* 0x000000060b1872a5 */ /* 0x000fe2000f8e003f */
[----:B------:R-:W-:Y:S01]  /*1c50*/  @!P0 LEA R14, P1, R0, c[0x0][0x258], 0x2 ;  /* 0x00009600000e8a11 */ /* 0x000fe200078210ff */
[----:B------:R-:W-:Y:S01]  /*1c60*/  UIMAD UR19, UR11, UR7, UR19 ;  /* 0x000000070b1372a4 */ /* 0x000fe2000f8e0213 */
[----:B------:R-:W-:Y:S01]  /*1c70*/  SEL R243, RZ, 0x8, P4 ;  /* 0x00000008fff37807 */ /* 0x000fe20002000000 */
[----:B---3--:R-:W-:Y:S01]  /*1c80*/  IMAD.IADD R23, R4, 0x1, -R6 ;  /* 0x0000000104177824 */ /* 0x008fe200078e0a06 */
[----:B------:R-:W-:Y:S01]  /*1c90*/  @!P0 LEA.HI.X R15, R0, c[0x0][0x25c], R5, 0x2, P1 ;  /* 0x00009700000f8a11 */ /* 0x000fe200008f1405 */
[----:B------:R-:W-:Y:S01]  /*1ca0*/  IMAD.U32 R0, RZ, RZ, UR14 ;  /* 0x0000000eff007e24 */ /* 0x000fe2000f8e00ff */
[----:B------:R-:W-:Y:S01]  /*1cb0*/  SHF.R.S32.HI R5, RZ, 0x2, R20 ;  /* 0x00000002ff057819 */ /* 0x000fe20000011414 */
[----:B------:R-:W-:Y:S01]  /*1cc0*/  UIADD3 UR19, UR25, UR19, URZ ;  /* 0x0000001319137290 */ /* 0x000fe2000fffe03f */
[----:B------:R-:W-:Y:S01]  /*1cd0*/  IMAD.MOV.U32 R6, RZ, RZ, R18 ;  /* 0x000000ffff067224 */ /* 0x000fe200078e0012 */
[----:B------:R-:W-:Y:S01]  /*1ce0*/  ISETP.GE.AND P4, PT, R25, c[0x0][0x1fc], PT ;  /* 0x00007f0019007a0c */ /* 0x000fe20003f86270 */
[----:B-1----:R-:W-:Y:S01]  /*1cf0*/  IMAD.SHL.U32 R10, R27, 0x8, RZ ;  /* 0x000000081b0a7824 */ /* 0x002fe200078e00ff */
[----:B------:R-:W-:Y:S01]  /*1d00*/  SEL R31, RZ, 0x1, P2 ;  /* 0x00000001ff1f7807 */ /* 0x000fe20001000000 */
[----:B------:R-:W-:Y:S01]  /*1d10*/  CS2R R98, SRZ ;  /* 0x0000000000627805 */ /* 0x000fe2000001ff00 */
[----:B------:R-:W-:Y:S01]  /*1d20*/  ISETP.GE.AND P2, PT, R24, c[0x0][0x1fc], PT ;  /* 0x00007f0018007a0c */ /* 0x000fe20003f46270 */
[----:B--2---:R-:W-:Y:S01]  /*1d30*/  IMAD.WIDE.U32 R32, R0, c[0x0][0x218], R2 ;  /* 0x0000860000207a25 */ /* 0x004fe200078e0002 */
[----:B------:R-:W-:Y:S01]  /*1d40*/  CS2R R96, SRZ ;  /* 0x0000000000607805 */ /* 0x000fe2000001ff00 */
[----:B------:R-:W-:Y:S01]  /*1d50*/  CS2R R94, SRZ ;  /* 0x00000000005e7805 */ /* 0x000fe2000001ff00 */
[----:B------:R-:W-:Y:S01]  /*1d60*/  SEL R242, RZ, 0x8, P2 ;  /* 0x00000008fff27807 */ /* 0x000fe20001000000 */
[----:B----4-:R-:W-:Y:S01]  /*1d70*/  IMAD.IADD R28, R4, 0x1, -R7 ;  /* 0x00000001041c7824 */ /* 0x010fe200078e0a07 */
[----:B------:R-:W-:Y:S01]  /*1d80*/  SHF.R.S32.HI R4, RZ, 0x1f, R20 ;  /* 0x0000001fff047819 */ /* 0x000fe20000011414 */
[----:B------:R-:W-:Y:S01]  /*1d90*/  IMAD.U32 R2, RZ, RZ, UR24 ;  /* 0x00000018ff027e24 */ /* 0x000fe2000f8e00ff */
[----:B------:R-:W-:Y:S01]  /*1da0*/  IADD3 R29, R33, UR22, RZ ;  /* 0x00000016211d7c10 */ /* 0x000fe2000fffe0ff */
[----:B------:R-:W-:Y:S01]  /*1db0*/  IMAD.U32 R3, RZ, RZ, UR25 ;  /* 0x00000019ff037e24 */ /* 0x000fe2000f8e00ff */
[----:B------:R-:W-:Y:S01]  /*1dc0*/  LEA.HI R0, R4, R5, RZ, 0x3 ;  /* 0x0000000504007211 */ /* 0x000fe200078f18ff */
[----:B------:R1:W-:Y:S01]  /*1dd0*/  STL.64 [R1], R32 ;  /* 0x0000002001007387 */ /* 0x0003e20000100a00 */
[----:B------:R-:W-:Y:S01]  /*1de0*/  LEA R8, P1, R2, R32, 0x6 ;  /* 0x0000002002087211 */ /* 0x000fe200078230ff */
[----:B------:R-:W-:Y:S01]  /*1df0*/  IMAD.U32 R4, RZ, RZ, UR14 ;  /* 0x0000000eff047e24 */ /* 0x000fe2000f8e00ff */
[----:B------:R-:W-:Y:S01]  /*1e00*/  LOP3.LUT R3, R0, 0xfffffff8, RZ, 0xc0, !PT ;  /* 0xfffffff800037812 */ /* 0x000fe200078ec0ff */
[----:B------:R-:W-:Y:S01]  /*1e10*/  IMAD.U32 R0, RZ, RZ, UR19 ;  /* 0x00000013ff007e24 */ /* 0x000fe2000f8e00ff */
[----:B------:R-:W-:Y:S01]  /*1e20*/  IADD3 R7, R19, UR4, RZ ;  /* 0x0000000413077c10 */ /* 0x000fe2000fffe0ff */
[----:B------:R2:W-:Y:S01]  /*1e30*/  STL [R1+0x10], R29 ;  /* 0x0000101d01007387 */ /* 0x0005e20000100800 */
[----:B------:R-:W-:Y:S01]  /*1e40*/  IMAD.WIDE.U32 R34, R4, c[0x0][0x240], R12 ;  /* 0x0000900004227a25 */ /* 0x000fe200078e000c */
[----:B------:R-:W-:Y:S01]  /*1e50*/  ULDC.64 UR4, c[0x0][0x290] ;  /* 0x0000a40000047ab9 */ /* 0x000fe20000000a00 */
[----:B------:R-:W-:Y:S01]  /*1e60*/  CS2R R92, SRZ ;  /* 0x00000000005c7805 */ /* 0x000fe2000001ff00 */
[----:B------:R-:W-:Y:S01]  /*1e70*/  UIMAD UR4, UR9, UR4, URZ ;  /* 0x00000004090472a4 */ /* 0x000fe2000f8e023f */
[----:B------:R-:W-:Y:S01]  /*1e80*/  IMAD.IADD R19, R5, 0x1, -R3 ;  /* 0x0000000105137824 */ /* 0x000fe200078e0a03 */
[----:B------:R-:W-:Y:S01]  /*1e90*/  LEA.HI.X R5, R2, R29, R0, 0x6, P1 ;  /* 0x0000001d02057211 */ /* 0x000fe200008f3400 */
[----:B------:R-:W-:Y:S01]  /*1ea0*/  IMAD.U32 R0, RZ, RZ, UR14 ;  /* 0x0000000eff007e24 */ /* 0x000fe2000f8e00ff */
[----:B------:R-:W-:Y:S01]  /*1eb0*/  LOP3.LUT R2, R17, 0xfffffff0, RZ, 0xc0, !PT ;  /* 0xfffffff011027812 */ /* 0x000fe200078ec0ff */
[----:B------:R-:W-:Y:S01]  /*1ec0*/  UIMAD UR4, UR14, UR5, UR4 ;  /* 0x000000050e0472a4 */ /* 0x000fe2000f8e0204 */
[C---:B------:R-:W-:Y:S01]  /*1ed0*/  ISETP.GE.AND P1, PT, R25.reuse, c[0x0][0x16c], PT ;  /* 0x00005b0019007a0c */ /* 0x040fe20003f26270 */
[----:B------:R-:W-:Y:S01]  /*1ee0*/  IMAD.WIDE.U32 R36, R0, c[0x0][0x290], R6 ;  /* 0x0000a40000247a25 */ /* 0x000fe200078e0006 */
[----:B------:R-:W-:Y:S01]  /*1ef0*/  LOP3.LUT R3, R16, 0xffffffe0, RZ, 0xc0, !PT ;  /* 0xffffffe010037812 */ /* 0x000fe200078ec0ff */
[----:B------:R-:W-:Y:S01]  /*1f00*/  STL.64 [R1+0x30], R34 ;  /* 0x0000302201007387 */ /* 0x000fe20000100a00 */
[----:B------:R-:W-:Y:S01]  /*1f10*/  CS2R R90, SRZ ;  /* 0x00000000005a7805 */ /* 0x000fe2000001ff00 */
[C---:B------:R-:W-:Y:S01]  /*1f20*/  IMAD.IADD R2, R248.reuse, 0x1, -R2 ;  /* 0x00000001f8027824 */ /* 0x040fe200078e0a02 */
[----:B------:R-:W-:Y:S01]  /*1f30*/  CS2R R88, SRZ ;  /* 0x0000000000587805 */ /* 0x000fe2000001ff00 */
[C---:B------:R-:W-:Y:S01]  /*1f40*/  IMAD.IADD R0, R248.reuse, 0x1, -R3 ;  /* 0x00000001f8007824 */ /* 0x040fe200078e0a03 */
[----:B------:R3:W-:Y:S01]  /*1f50*/  STL.64 [R1+0x18], R36 ;  /* 0x0000182401007387 */ /* 0x0007e20000100a00 */
[----:B------:R-:W-:Y:S01]  /*1f60*/  @!P0 IMAD.SHL.U32 R3, R248, 0x10, RZ ;  /* 0x00000010f8038824 */ /* 0x000fe200078e00ff */
[----:B------:R-:W-:Y:S01]  /*1f70*/  SHF.R.S32.HI R6, RZ, 0x1f, R2 ;  /* 0x0000001fff067819 */ /* 0x000fe20000011402 */
[----:B------:R-:W-:Y:S01]  /*1f80*/  CS2R R86, SRZ ;  /* 0x0000000000567805 */ /* 0x000fe2000001ff00 */
[----:B-1----:R-:W-:Y:S01]  /*1f90*/  SEL R32, RZ, 0x1, P3 ;  /* 0x00000001ff207807 */ /* 0x002fe20001800000 */
[----:B------:R-:W-:Y:S01]  /*1fa0*/  CS2R R84, SRZ ;  /* 0x0000000000547805 */ /* 0x000fe2000001ff00 */
[C---:B------:R-:W-:Y:S01]  /*1fb0*/  ISETP.GE.AND P3, PT, R26.reuse, c[0x0][0x1fc], PT ;  /* 0x00007f001a007a0c */ /* 0x040fe20003f66270 */
[----:B------:R1:W-:Y:S01]  /*1fc0*/  @!P0 LDGSTS.E.BYPASS.LTC128B.128 [R3+0x20080], [R14.64] ;  /* 0x200800000e038fae */ /* 0x0003e2000b901d50 */
[----:B--2---:R-:W-:Y:S01]  /*1fd0*/  SEL R29, RZ, 0xffffffff, P5 ;  /* 0xffffffffff1d7807 */ /* 0x004fe20002800000 */
[----:B------:R-:W-:Y:S01]  /*1fe0*/  CS2R R82, SRZ ;  /* 0x0000000000527805 */ /* 0x000fe2000001ff00 */
[----:B------:R-:W-:Y:S01]  /*1ff0*/  ISETP.GE.AND P5, PT, R26, c[0x0][0x1fc], PT ;  /* 0x00007f001a007a0c */ /* 0x000fe20003fa6270 */
[----:B------:R-:W0:Y:S01]  /*2000*/  LDGDEPBAR ;  /* 0x00000000000079af */ /* 0x000e220000000000 */
[----:B------:R-:W-:Y:S01]  /*2010*/  SEL R26, RZ, 0x4, P1 ;  /* 0x00000004ff1a7807 */ /* 0x000fe20000800000 */
[----:B------:R-:W-:Y:S01]  /*2020*/  CS2R R80, SRZ ;  /* 0x0000000000507805 */ /* 0x000fe2000001ff00 */
[----:B------:R-:W-:Y:S01]  /*2030*/  ISETP.GE.AND P1, PT, R25, c[0x0][0x1fc], PT ;  /* 0x00007f0019007a0c */ /* 0x000fe20003f26270 */
[----:B------:R-:W-:Y:S01]  /*2040*/  CS2R R78, SRZ ;  /* 0x00000000004e7805 */ /* 0x000fe2000001ff00 */
[----:B------:R-:W-:Y:S01]  /*2050*/  SEL R25, RZ, 0xffffffff, P3 ;  /* 0xffffffffff197807 */ /* 0x000fe20001800000 */
[----:B------:R-:W-:Y:S01]  /*2060*/  CS2R R76, SRZ ;  /* 0x00000000004c7805 */ /* 0x000fe2000001ff00 */
[----:B------:R-:W-:Y:S01]  /*2070*/  ISETP.GE.AND P3, PT, R24, c[0x0][0x1fc], PT ;  /* 0x00007f0018007a0c */ /* 0x000fe20003f66270 */
[----:B------:R-:W-:Y:S01]  /*2080*/  CS2R R74, SRZ ;  /* 0x00000000004a7805 */ /* 0x000fe2000001ff00 */
[----:B------:R-:W-:Y:S01]  /*2090*/  SEL R24, RZ, 0x4, P1 ;  /* 0x00000004ff187807 */ /* 0x000fe20000800000 */
[----:B------:R-:W-:Y:S01]  /*20a0*/  CS2R R72, SRZ ;  /* 0x0000000000487805 */ /* 0x000fe2000001ff00 */
[----:B------:R-:W-:Y:S01]  /*20b0*/  LEA R4, P1, R8, c[0x0][0x1f0], 0x1 ;  /* 0x00007c0008047a11 */ /* 0x000fe200078208ff */
[----:B------:R-:W-:Y:S01]  /*20c0*/  CS2R R70, SRZ ;  /* 0x0000000000467805 */ /* 0x000fe2000001ff00 */
[----:B------:R-:W-:Y:S01]  /*20d0*/  LEA.HI R230, R6, R2, RZ, 0x3 ;  /* 0x0000000206e67211 */ /* 0x000fe200078f18ff */
[----:B------:R-:W-:Y:S01]  /*20e0*/  CS2R R68, SRZ ;  /* 0x0000000000447805 */ /* 0x000fe2000001ff00 */
[----:B------:R-:W-:Y:S01]  /*20f0*/  SHF.R.S32.HI R7, RZ, 0x1f, R0 ;  /* 0x0000001fff077819 */ /* 0x000fe20000011400 */
[----:B------:R-:W-:Y:S01]  /*2100*/  CS2R R66, SRZ ;  /* 0x0000000000427805 */ /* 0x000fe2000001ff00 */
[----:B------:R-:W-:Y:S01]  /*2110*/  LEA.HI.X R5, R8, c[0x0][0x1f4], R5, 0x1, P1 ;  /* 0x00007d0008057a11 */ /* 0x000fe200008f0c05 */
[----:B------:R-:W-:Y:S01]  /*2120*/  CS2R R64, SRZ ;  /* 0x0000000000407805 */ /* 0x000fe2000001ff00 */
[----:B------:R-:W-:Y:S01]  /*2130*/  ISETP.LT.OR P1, PT, R9, 0x1, P6 ;  /* 0x000000010900780c */ /* 0x000fe20003721670 */
[----:B------:R-:W-:Y:S01]  /*2140*/  CS2R R62, SRZ ;  /* 0x00000000003e7805 */ /* 0x000fe2000001ff00 */
[----:B------:R-:W-:Y:S01]  /*2150*/  LEA.HI R16, R7, R0, RZ, 0x2 ;  /* 0x0000000007107211 */ /* 0x000fe200078f10ff */
[----:B------:R-:W-:Y:S01]  /*2160*/  CS2R R60, SRZ ;  /* 0x00000000003c7805 */ /* 0x000fe2000001ff00 */
[C---:B-1----:R-:W-:Y:S01]  /*2170*/  LOP3.LUT R3, R230.reuse, 0xfffffff8, RZ, 0xc0, !PT ;  /* 0xfffffff8e6037812 */ /* 0x042fe200078ec0ff */
[----:B------:R-:W-:Y:S01]  /*2180*/  IMAD.SHL.U32 R230, R230, 0x40, RZ ;  /* 0x00000040e6e67824 */ /* 0x000fe200078e00ff */
[----:B------:R-:W-:Y:S01]  /*2190*/  LOP3.LUT R6, R16, 0x7ffffffc, RZ, 0xc0, !PT ;  /* 0x7ffffffc10067812 */ /* 0x000fe200078ec0ff */
[----:B------:R-:W-:Y:S01]  /*21a0*/  CS2R R58, SRZ ;  /* 0x00000000003a7805 */ /* 0x000fe2000001ff00 */
[----:B------:R-:W-:Y:S01]  /*21b0*/  LEA.HI R7, R22, R248, RZ, 0x7 ;  /* 0x000000f816077211 */ /* 0x000fe200078f38ff */
[----:B------:R-:W-:Y:S01]  /*21c0*/  IMAD.IADD R13, R2, 0x1, -R3 ;  /* 0x00000001020d7824 */ /* 0x000fe200078e0a03 */
[C---:B------:R-:W-:Y:S01]  /*21d0*/  ISETP.LT.OR P2, PT, R9.reuse, 0x1, P5 ;  /* 0x000000010900780c */ /* 0x040fe20002f41670 */
[----:B------:R-:W-:Y:S01]  /*21e0*/  IMAD.SHL.U32 R2, R30, 0x40, RZ ;  /* 0x000000401e027824 */ /* 0x000fe200078e00ff */
[----:B------:R-:W-:Y:S01]  /*21f0*/  SHF.R.S32.HI R12, RZ, 0x7, R7 ;  /* 0x00000007ff0c7819 */ /* 0x000fe20000011407 */
[----:B------:R-:W-:Y:S01]  /*2200*/  IMAD.IADD R11, R0, 0x1, -R6 ;  /* 0x00000001000b7824 */ /* 0x000fe200078e0a06 */
[----:B------:R1:W-:Y:S01]  /*2210*/  LDGSTS.E.BYPASS.LTC128B.128 [R240+0x18080], [R4.64], !P1 ;  /* 0x1808000004f07fae */ /* 0x0003e2000c901d50 */
[----:B------:R-:W-:Y:S01]  /*2220*/  IMAD.SHL.U32 R3, R250, 0x8, RZ ;  /* 0x00000008fa037824 */ /* 0x000fe200078e00ff */
[----:B------:R-:W-:Y:S01]  /*2230*/  LOP3.LUT R0, R2, 0x1c0, RZ, 0xc0, !PT ;  /* 0x000001c002007812 */ /* 0x000fe200078ec0ff */
[----:B------:R-:W-:Y:S01]  /*2240*/  IMAD.SHL.U32 R7, R28, 0x10, RZ ;  /* 0x000000101c077824 */ /* 0x000fe200078e00ff */
[----:B------:R-:W-:Y:S01]  /*2250*/  ISETP.LT.OR P1, PT, R9, 0x1, P4 ;  /* 0x000000010900780c */ /* 0x000fe20002721670 */
[----:B------:R-:W-:Y:S01]  /*2260*/  IMAD.SHL.U32 R6, R21, 0x20, RZ ;  /* 0x0000002015067824 */ /* 0x000fe200078e00ff */
[----:B------:R-:W-:Y:S01]  /*2270*/  LOP3.LUT R3, R3, 0x8, RZ, 0xc0, !PT ;  /* 0x0000000803037812 */ /* 0x000fe200078ec0ff */
[----:B------:R-:W-:Y:S01]  /*2280*/  CS2R R56, SRZ ;  /* 0x0000000000387805 */ /* 0x000fe2000001ff00 */
[--C-:B------:R-:W-:Y:S01]  /*2290*/  SHF.R.U32.HI R2, RZ, 0x3, R0.reuse ;  /* 0x00000003ff027819 */ /* 0x100fe20000011600 */
[----:B------:R1:W-:Y:S01]  /*22a0*/  LDGSTS.E.BYPASS.LTC128B.128 [R240+0x1a080], [R4.64+0x80], !P2 ;  /* 0x1a08008004f07fae */ /* 0x0003e2000d101d50 */
[----:B------:R-:W-:Y:S01]  /*22b0*/  LOP3.LUT R7, R0, 0x10, R7, 0xf8, !PT ;  /* 0x0000001000077812 */ /* 0x000fe200078ef807 */
[----:B------:R-:W-:Y:S01]  /*22c0*/  CS2R R54, SRZ ;  /* 0x0000000000367805 */ /* 0x000fe2000001ff00 */
[----:B------:R-:W-:Y:S01]  /*22d0*/  LOP3.LUT R8, R2, R3, R0, 0x1e, !PT ;  /* 0x0000000302087212 */ /* 0x000fe200078e1e00 */
[----:B------:R-:W-:Y:S01]  /*22e0*/  CS2R R52, SRZ ;  /* 0x0000000000347805 */ /* 0x000fe2000001ff00 */
[----:B------:R-:W-:Y:S01]  /*22f0*/  LOP3.LUT R0, R6, 0x20, RZ, 0xc0, !PT ;  /* 0x0000002006007812 */ /* 0x000fe200078ec0ff */
[----:B------:R-:W-:Y:S01]  /*2300*/  IMAD.U32 R6, RZ, RZ, UR6 ;  /* 0x00000006ff067e24 */ /* 0x000fe2000f8e00ff */
[----:B------:R-:W-:Y:S01]  /*2310*/  LOP3.LUT R17, R2, R7, R3, 0x1e, !PT ;  /* 0x0000000702117212 */ /* 0x000fe200078e1e03 */
[----:B------:R-:W-:Y:S01]  /*2320*/  IMAD.U32 R7, RZ, RZ, UR7 ;  /* 0x00000007ff077e24 */ /* 0x000fe2000f8e00ff */
[C---:B------:R-:W-:Y:S01]  /*2330*/  ISETP.LT.OR P2, PT, R9.reuse, 0x1, P3 ;  /* 0x000000010900780c */ /* 0x040fe20001f41670 */
[----:B------:R1:W-:Y:S01]  /*2340*/  LDGSTS.E.BYPASS.LTC128B.128 [R240+0x1c080], [R4.64+0x100], !P1 ;  /* 0x1c08010004f07fae */ /* 0x0003e2000c901d50 */
[----:B------:R-:W-:Y:S01]  /*2350*/  LEA.HI R3, R12, R12, RZ, 0x1 ;  /* 0x0000000c0c037211 */ /* 0x000fe200078f08ff */
[----:B------:R-:W-:Y:S01]  /*2360*/  CS2R R50, SRZ ;  /* 0x0000000000327805 */ /* 0x000fe2000001ff00 */
[C---:B------:R-:W-:Y:S01]  /*2370*/  ISETP.LT.OR P6, PT, R9.reuse, 0x21, P6 ;  /* 0x000000210900780c */ /* 0x040fe200037c1670 */
[----:B------:R-:W-:Y:S01]  /*2380*/  CS2R R48, SRZ ;  /* 0x0000000000307805 */ /* 0x000fe2000001ff00 */
[C---:B------:R-:W-:Y:S01]  /*2390*/  ISETP.LT.OR P5, PT, R9.reuse, 0x21, P5 ;  /* 0x000000210900780c */ /* 0x040fe20002fa1670 */
[----:B------:R-:W-:Y:S01]  /*23a0*/  CS2R R46, SRZ ;  /* 0x00000000002e7805 */ /* 0x000fe2000001ff00 */
[C---:B------:R-:W-:Y:S01]  /*23b0*/  ISETP.LT.OR P4, PT, R9.reuse, 0x21, P4 ;  /* 0x000000210900780c */ /* 0x040fe20002781670 */
[----:B------:R-:W-:Y:S01]  /*23c0*/  CS2R R44, SRZ ;  /* 0x00000000002c7805 */ /* 0x000fe2000001ff00 */
        /* <DEDUP_REMOVED lines=17> */
[----:B------:R1:W-:Y:S01]  /*24e0*/  LDGSTS.E.BYPASS.LTC128B.128 [R240+0x1e080], [R4.64+0x180], !P2 ;  /* 0x1e08018004f07fae */ /* 0x0003e2000d101d50 */
[----:B------:R-:W-:Y:S01]  /*24f0*/  SHF.R.U32.HI R6, RZ, 0x3, R3 ;  /* 0x00000003ff067819 */ /* 0x000fe20000011603 */
[----:B------:R-:W-:Y:S01]  /*2500*/  ULDC.64 UR4, c[0x0][0x240] ;  /* 0x0000900000047ab9 */ /* 0x000fe20000000a00 */
[----:B------:R-:W-:Y:S01]  /*2510*/  IADD3.X R3, R33, UR21, RZ, P1, !PT ;  /* 0x0000001521037c10 */ /* 0x000fe20008ffe4ff */
[----:B------:R2:W-:Y:S01]  /*2520*/  LDGSTS.E.BYPASS.LTC128B.128 [R240+0x19080], [R8.64], !P6 ;  /* 0x1908000008f07fae */ /* 0x0005e2000f101d50 */
[----:B------:R-:W-:Y:S01]  /*2530*/  LEA R14, P1, R0, c[0x0][0x280], 0x2 ;  /* 0x0000a000000e7a11 */ /* 0x000fe200078210ff */
[----:B------:R-:W-:Y:S01]  /*2540*/  UIMAD UR4, UR9, UR4, URZ ;  /* 0x00000004090472a4 */ /* 0x000fe2000f8e023f */
[----:B------:R-:W-:Y:S01]  /*2550*/  LOP3.LUT R10, R10, 0x2, R31, 0xe2, !PT ;  /* 0x000000020a0a7812 */ /* 0x000fe200078ee21f */
[----:B------:R2:W-:Y:S01]  /*2560*/  LDGSTS.E.BYPASS.LTC128B.128 [R240+0x1b080], [R8.64+0x80], !P5 ;  /* 0x1b08008008f07fae */ /* 0x0005e2000e901d50 */
[----:B------:R-:W-:Y:S01]  /*2570*/  LEA.HI.X R15, R0, c[0x0][0x284], R3, 0x2, P1 ;  /* 0x0000a100000f7a11 */ /* 0x000fe200008f1403 */
[----:B------:R-:W-:Y:S01]  /*2580*/  UIMAD UR4, UR14, UR5, UR4 ;  /* 0x000000050e0472a4 */ /* 0x000fe2000f8e0204 */
        /* <DEDUP_REMOVED lines=9> */
[----:B------:R-:W-:Y:S01]  /*2620*/  IMAD.SHL.U32 R10, R23, 0x400, RZ ;  /* 0x00000400170a7824 */ /* 0x000fe200078e00ff */
[----:B------:R-:W-:Y:S01]  /*2630*/  LOP3.LUT R12, R7, R6, RZ, 0x3c, !PT ;  /* 0x00000006070c7212 */ /* 0x000fe200078e3cff */
[----:B------:R2:W-:Y:S01]  /*2640*/  LDGSTS.E.BYPASS.LTC128B.128 [R240+0x1f080], [R8.64+0x180], !P3 ;  /* 0x1f08018008f07fae */ /* 0x0005e2000d901d50 */
[----:B------:R-:W-:Y:S01]  /*2650*/  LOP3.LUT R3, R3, 0x1c0, RZ, 0xc0, !PT ;  /* 0x000001c003037812 */ /* 0x000fe200078ec0ff */
[----:B------:R-:W-:Y:S01]  /*2660*/  IMAD.SHL.U32 R22, R22, 0x2, RZ ;  /* 0x0000000216167824 */ /* 0x000fe200078e00ff */
[----:B------:R-:W-:Y:S01]  /*2670*/  LOP3.LUT R243, R243, R11, R26, 0xfe, !PT ;  /* 0x0000000bf3f37212 */ /* 0x000fe200078efe1a */
[----:B------:R-:W-:Y:S01]  /*2680*/  IMAD.SHL.U32 R11, R21, 0x8, RZ ;  /* 0x00000008150b7824 */ /* 0x000fe200078e00ff */
[----:B-1----:R-:W-:Y:S01]  /*2690*/  SEL R5, R16, 0xfffffff0, !P1 ;  /* 0xfffffff010057807 */ /* 0x002fe20004800000 */
[----:B------:R-:W-:Y:S01]  /*26a0*/  IMAD.IADD R4, R248, 0x1, -R0 ;  /* 0x00000001f8047824 */ /* 0x000fe200078e0a00 */
[----:B------:R-:W-:Y:S01]  /*26b0*/  SHF.R.U32.HI R6, RZ, 0x3, R3 ;  /* 0x00000003ff067819 */ /* 0x000fe20000011603 */
[----:B------:R2:W-:Y:S01]  /*26c0*/  STL [R1+0x2c], R33 ;  /* 0x00002c2101007387 */ /* 0x0005e20000100800 */
[----:B------:R-:W-:Y:S01]  /*26d0*/  LOP3.LUT R11, R3, 0x8, R11, 0xf8, !PT ;  /* 0x00000008030b7812 */ /* 0x000fe200078ef80b */
[----:B------:R-:W-:Y:S01]  /*26e0*/  IMAD R7, R4, 0x2, R10 ;  /* 0x0000000204077824 */ /* 0x000fe200078e020a */
[----:B------:R-:W-:Y:S01]  /*26f0*/  SEL R4, R246, 0xffffffe0, !P2 ;  /* 0xffffffe0f6047807 */ /* 0x000fe20005000000 */
[----:B------:R2:W-:Y:S01]  /*2700*/  STL [R1+0x28], R22 ;  /* 0x0000281601007387 */ /* 0x0005e20000100800 */
[----:B------:R-:W-:Y:S01]  /*2710*/  R2P PR, R30, 0x6 ;  /* 0x000000061e007804 */ /* 0x000fe20000000000 */
[----:B------:R-:W-:Y:S01]  /*2720*/  IMAD.IADD R12, R12, 0x1, R7 ;  /* 0x000000010c0c7824 */ /* 0x000fe200078e0207 */
[----:B------:R-:W-:Y:S01]  /*2730*/  LOP3.LUT R7, R6, R18, R3, 0x1e, !PT ;  /* 0x0000001206077212 */ /* 0x000fe200078e1e03 */
[----:B------:R-:W-:Y:S01]  /*2740*/  IMAD R0, R21, 0x200, R17 ;  /* 0x0000020015007824 */ /* 0x000fe200078e0211 */
[----:B------:R-:W-:Y:S01]  /*2750*/  LOP3.LUT R230, R230, 0xfffffe00, RZ, 0xc0, !PT ;  /* 0xfffffe00e6e67812 */ /* 0x000fe200078ec0ff */
[----:B------:R-:W-:Y:S01]  /*2760*/  IMAD.SHL.U32 R244, R12, 0x2, RZ ;  /* 0x000000020cf47824 */ /* 0x000fe200078e00ff */
        /* <DEDUP_REMOVED lines=8> */
[----:B------:R-:W-:Y:S01]  /*27f0*/  LOP3.LUT R236, R11, R6, RZ, 0x3c, !PT ;  /* 0x000000060bec7212 */ /* 0x000fe200078e3cff */
[----:B------:R-:W-:Y:S01]  /*2800*/  IMAD R11, R28, 0x400, R230 ;  /* 0x000004001c0b7824 */ /* 0x000fe200078e02e6 */
[-C--:B------:R-:W-:Y:S01]  /*2810*/  LOP3.LUT R6, R7, R230.reuse, RZ, 0xfc, !PT ;  /* 0x000000e607067212 */ /* 0x080fe200078efcff */
[----:B------:R-:W-:Y:S01]  /*2820*/  IMAD R229, R228, 0x2, R2 ;  /* 0x00000002e4e57824 */ /* 0x000fe200078e0202 */
[C---:B------:R-:W-:Y:S01]  /*2830*/  IADD3 R7, R244.reuse, 0x20280, RZ ;  /* 0x00020280f4077810 */ /* 0x040fe20007ffe0ff */
[----:B------:R-:W-:Y:S01]  /*2840*/  CS2R R42, SRZ ;  /* 0x00000000002a7805 */ /* 0x000fe2000001ff00 */
        /* <DEDUP_REMOVED lines=12> */
[----:B---3--:R-:W-:Y:S01]  /*2910*/  CS2R R36, SRZ ;  /* 0x0000000000247805 */ /* 0x008fe2000001ff00 */
[----:B------:R-:W-:Y:S01]  /*2920*/  IMAD R237, R5, 0x2, R236 ;  /* 0x0000000205ed7824 */ /* 0x000fe200078e02ec */
[----:B------:R-:W0:Y:S01]  /*2930*/  LDGDEPBAR ;  /* 0x00000000000079af */ /* 0x000e220000000000 */
[----:B------:R-:W-:Y:S01]  /*2940*/  IMAD.IADD R247, R244, 0x1, R246 ;  /* 0x00000001f4f77824 */ /* 0x000fe200078e02f6 */
[----:B------:R-:W-:Y:S01]  /*2950*/  USHF.L.U64.HI UR7, UR6, 0x5, UR7 ;  /* 0x0000000506077899 */ /* 0x000fe20008010207 */
[----:B------:R-:W-:Y:S01]  /*2960*/  IMAD.SHL.U32 R0, R6, 0x2, RZ ;  /* 0x0000000206007824 */ /* 0x000fe200078e00ff */
[----:B------:R-:W-:Y:S01]  /*2970*/  IADD3 R252, -R22, UR8, RZ ;  /* 0x0000000816fc7c10 */ /* 0x000fe2000fffe1ff */
[----:B------:R-:W-:Y:S01]  /*2980*/  IMAD R228, R228, 0x2, R3 ;  /* 0x00000002e4e47824 */ /* 0x000fe200078e0203 */
[----:B------:R-:W-:Y:S01]  /*2990*/  USHF.L.U32 UR6, UR6, 0x5, URZ ;  /* 0x0000000506067899 */ /* 0x000fe2000800063f */
[----:B------:R-:W-:Y:S01]  /*29a0*/  IMAD.SHL.U32 R232, R232, 0x2, RZ ;  /* 0x00000002e8e87824 */ /* 0x000fe200078e00ff */
[----:B------:R-:W-:Y:S01]  /*29b0*/  ULDC UR8, c[0x0][0x198] ;  /* 0x0000660000087ab9 */ /* 0x000fe20000000800 */
[----:B------:R-:W-:-:S02]  /*29c0*/  IMAD.IADD R246, R246, 0x1, R245 ;  /* 0x00000001f6f67824 */ /* 0x000fc400078e02f5 */
[C---:B------:R-:W-:Y:S02]  /*29d0*/  IMAD R234, R4.reuse, 0x2, R230 ;  /* 0x0000000204ea7824 */ /* 0x040fe400078e02e6 */
[C---:B------:R-:W-:Y:S02]  /*29e0*/  IMAD R239, R4.reuse, 0x2, R236 ;  /* 0x0000000204ef7824 */ /* 0x040fe400078e02ec */
[C---:B------:R-:W-:Y:S02]  /*29f0*/  IMAD R233, R4.reuse, 0x2, R231 ;  /* 0x0000000204e97824 */ /* 0x040fe400078e02e7 */
[----:B------:R-:W-:Y:S01]  /*2a00*/  IMAD R238, R4, 0x2, R237 ;  /* 0x0000000204ee7824 */ /* 0x000fe200078e02ed */
[----:B-1----:R-:W-:-:S05]  /*2a10*/  IADD3 R7, R35, UR4, RZ ;  /* 0x0000000423077c10 */ /* 0x002fca000fffe0ff */
[----:B------:R2:W-:Y:S02]  /*2a20*/  STL [R1+0x3c], R7 ;  /* 0x00003c0701007387 */ /* 0x0005e40000100800 */
.L_x_978:
        /* <DEDUP_REMOVED lines=112> */
[----:B------:R-:W3:Y:S01]  /*3130*/  LDSM.16.M88.4 R24, [R228+0x7080] ;  /* 0x00708000e418783b */ /* 0x000ee20000000200 */
[----:B------:R-:W-:Y:S04]  /*3140*/  DEPBAR.LE SB0, 0x0 ;  /* 0x000080000000791a */ /* 0x000fe80000000000 */
[----:B------:R-:W-:Y:S02]  /*3150*/  BAR.SYNC.DEFER_BLOCKING 0x0 ;  /* 0x0000000000007b1d */ /* 0x000fe40000010000 */
[C---:B----4-:R-:W-:Y:S08]  /*3160*/  HMMA.16816.F32.BF16 R4, R164.reuse, R168, R4 ;  /* 0x000000a8a404723c */ /* 0x050ff00000041804 */
[C---:B------:R-:W-:Y:S08]  /*3170*/  HMMA.16816.F32.BF16 R8, R164.reuse, R170, R8 ;  /* 0x000000aaa408723c */ /* 0x040ff00000041808 */
[C---:B-1----:R-:W-:Y:S01]  /*3180*/  HMMA.16816.F32.BF16 R12, R164.reuse, R20, R12 ;  /* 0x00000014a40c723c */ /* 0x042fe2000004180c */
[----:B------:R-:W-:Y:S07]  /*3190*/  LDSM.16.M88.4 R32, [R230+0x18080] ;  /* 0x01808000e620783b */ /* 0x000fee0000000200 */
[----:B------:R-:W-:Y:S01]  /*31a0*/  HMMA.16816.F32.BF16 R16, R164, R22, R16 ;  /* 0x00000016a410723c */ /* 0x000fe20000041810 */
[----:B------:R-:W1:Y:S07]  /*31b0*/  LDSM.16.M88.4 R176, [R2+0x8080] ;  /* 0x0080800002b0783b */ /* 0x000e6e0000000200 */
[C---:B--2---:R-:W-:Y:S01]  /*31c0*/  HMMA.16816.F32.BF16 R4, R28.reuse, R172, R4 ;  /* 0x000000ac1c04723c */ /* 0x044fe20000041804 */
[----:B------:R-:W2:Y:S05]  /*31d0*/  LDSM.16.M88.4 R168, [R2+0x9080] ;  /* 0x0090800002a8783b */ /* 0x000eaa0000000200 */
[----:B------:R-:W-:Y:S02]  /*31e0*/  LDSM.16.M88.4 R164, [R231+0x18080] ;  /* 0x01808000e7a4783b */ /* 0x000fe40000000200 */
[C---:B------:R-:W-:Y:S03]  /*31f0*/  HMMA.16816.F32.BF16 R8, R28.reuse, R174, R8 ;  /* 0x000000ae1c08723c */ /* 0x040fe60000041808 */
[----:B------:R-:W4:Y:S05]  /*3200*/  LDSM.16.M88.4 R180, [R3+0x8080] ;  /* 0x0080800003b4783b */ /* 0x000f2a0000000200 */
[C---:B---3--:R-:W-:Y:S01]  /*3210*/  HMMA.16816.F32.BF16 R12, R28.reuse, R24, R12 ;  /* 0x000000181c0c723c */ /* 0x048fe2000004180c */
[----:B------:R-:W3:Y:S05]  /*3220*/  LDSM.16.M88.4 R172, [R3+0x9080] ;  /* 0x0090800003ac783b */ /* 0x000eea0000000200 */
        /* <DEDUP_REMOVED lines=25> */
[C---:B----4-:R-:W-:Y:S05]  /*33c0*/  HMMA.16816.F32.BF16 R20, R164.reuse, R180, R20 ;  /* 0x000000b4a414723c */ /* 0x050fea0000041814 */
[----:B------:R-:W-:Y:S03]  /*33d0*/  FMUL.FTZ R16, R16, c[0x0][0x2b4] ;  /* 0x0000ad0010107a20 */ /* 0x000fe60000410000 */
[C---:B------:R-:W-:Y:S01]  /*33e0*/  HMMA.16816.F32.BF16 R24, R164.reuse, R182, R24 ;  /* 0x000000b6a418723c */ /* 0x040fe20000041818 */
[----:B------:R-:W2:Y:S07]  /*33f0*/  LDSM.16.M88.4 R180, [R228+0x8080] ;  /* 0x00808000e4b4783b */ /* 0x000eae0000000200 */
[C---:B---3--:R-:W-:Y:S08]  /*3400*/  HMMA.16816.F32.BF16 R28, R164.reuse, R172, R28 ;  /* 0x000000aca41c723c */ /* 0x048ff0000004181c */
        /* <DEDUP_REMOVED lines=382> */
[C---:B------:R-:W-:Y:S01]  /*4bf0*/  LOP3.LUT P5, RZ, R242.reuse, 0x1, RZ, 0xc0, !PT ;  /* 0x00000001f2ff7812 */ /* 0x040fe200078ac0ff */
[----:B------:R-:W-:Y:S01]  /*4c00*/  ULDC.64 UR4, c[0x0][0x208] ;  /* 0x0000820000047ab9 */ /* 0x000fe20000000a00 */
[----:B------:R-:W-:Y:S01]  /*4c10*/  LOP3.LUT P4, RZ, R242, 0x2, RZ, 0xc0, !PT ;  /* 0x00000002f2ff7812 */ /* 0x000fe2000788c0ff */
[----:B------:R-:W3:Y:S01]  /*4c20*/  LDL R200, [R1+0x10] ;  /* 0x0000100001c87983 */ /* 0x000ee20000100800 */
[----:B------:R-:W-:Y:S01]  /*4c30*/  USHF.R.S32.HI UR18, URZ, 0x1f, UR9 ;  /* 0x0000001f3f127899 */ /* 0x000fe20008011409 */
[----:B------:R-:W-:Y:S01]  /*4c40*/  IMAD.U32 R16, RZ, RZ, UR7 ;  /* 0x00000007ff107e24 */ /* 0x000fe2000f8e00ff */
        /* <DEDUP_REMOVED lines=18> */
[----:B------:R-:W-:Y:S02]  /*4d70*/  ISETP.LT.OR P6, PT, R8, 0x1, !P5 ;  /* 0x000000010800780c */ /* 0x000fe40006fc1670 */
[----:B------:R-:W-:Y:S02]  /*4d80*/  IADD3 R9, P3, P2, R202, UR4, R9 ;  /* 0x00000004ca097c10 */ /* 0x000fe4000fa7e009 */
[----:B-----5:R-:W-:Y:S02]  /*4d90*/  LEA.HI.X.SX32 R15, R15, R201, 0x1, P1 ;  /* 0x000000c90f0f7211 */ /* 0x020fe400008f0eff */
[----:B------:R-:W-:Y:S02]  /*4da0*/  ISETP.LT.OR P1, PT, R8, 0x1, !P4 ;  /* 0x000000010800780c */ /* 0x000fe40006721670 */
[----:B------:R-:W-:Y:S02]  /*4db0*/  IADD3.X R16, R200, UR18, R16, P3, P2 ;  /* 0x00000012c8107c10 */ /* 0x000fe40009fe4410 */
        /* <DEDUP_REMOVED lines=8> */
[----:B------:R-:W-:Y:S01]  /*4e40*/  LEA.HI.X R11, R9, c[0x0][0x1f4], R16, 0x1, P3 ;  /* 0x00007d00090b7a11 */ /* 0x000fe200018f0c10 */
[----:B------:R1:W-:Y:S01]  /*4e50*/  LDGSTS.E.BYPASS.LTC128B.128 [R240+0x1a080], [R12.64+0x80], !P1 ;  /* 0x1a0800800cf07fae */ /* 0x0003e2000c901d50 */
        /* <DEDUP_REMOVED lines=8> */
[----:B------:R-:W-:Y:S05]  /*4ee0*/  @!P0 IMAD.SHL.U32 R8, R248, 0x10, RZ ;  /* 0x00000010f8088824 */ /* 0x000fea00078e00ff */
[----:B------:R1:W-:Y:S04]  /*4ef0*/  LDGSTS.E.BYPASS.LTC128B.128 [R240+0x1e080], [R12.64+0x180], !P1 ;  /* 0x1e0801800cf07fae */ /* 0x0003e8000c901d50 */
[----:B------:R1:W-:Y:S04]  /*4f00*/  LDGSTS.E.BYPASS.LTC128B.128 [R240+0x19080], [R10.64], !P5 ;  /* 0x190800000af07fae */ /* 0x0003e8000e901d50 */
[----:B------:R1:W-:Y:S04]  /*4f10*/  LDGSTS.E.BYPASS.LTC128B.128 [R240+0x1b080], [R10.64+0x80], !P4 ;  /* 0x1b0800800af07fae */ /* 0x0003e8000e101d50 */
[----:B------:R1:W-:Y:S04]  /*4f20*/  LDGSTS.E.BYPASS.LTC128B.128 [R240+0x1d080], [R10.64+0x100], !P2 ;  /* 0x1d0801000af07fae */ /* 0x0003e8000d101d50 */
[----:B------:R1:W-:Y:S04]  /*4f30*/  LDGSTS.E.BYPASS.LTC128B.128 [R240+0x1f080], [R10.64+0x180], !P3 ;  /* 0x1f0801800af07fae */ /* 0x0003e8000d901d50 */
[----:B------:R1:W-:Y:S02]  /*4f40*/  @!P0 LDGSTS.E.BYPASS.LTC128B.128 [R8+0x20180], [R14.64] ;  /* 0x201800000e088fae */ /* 0x0003e4000b901d50 */
.L_x_976:
        /* <DEDUP_REMOVED lines=93> */
[C---:B------:R-:W-:Y:S01]  /*5520*/  LOP3.LUT P4, RZ, R243.reuse, 0x1, RZ, 0xc0, !PT ;  /* 0x00000001f3ff7812 */ /* 0x040fe2000788c0ff */
[----:B------:R-:W-:Y:S01]  /*5530*/  ULDC.64 UR4, c[0x0][0x178] ;  /* 0x00005e0000047ab9 */ /* 0x000fe20000000a00 */
[----:B------:R-:W-:Y:S01]  /*5540*/  LOP3.LUT P3, RZ, R243, 0x2, RZ, 0xc0, !PT ;  /* 0x00000002f3ff7812 */ /* 0x000fe2000786c0ff */
        /* <DEDUP_REMOVED lines=21> */
[C---:B------:R-:W-:Y:S02]  /*56a0*/  ISETP.LT.OR P6, PT, R4.reuse, 0x1, !P4 ;  /* 0x000000010400780c */ /* 0x040fe400067c1670 */
[----:B------:R-:W-:Y:S02]  /*56b0*/  ISETP.LT.OR P5, PT, R4, 0x1, !P3 ;  /* 0x000000010400780c */ /* 0x000fe40005fa1670 */
[----:B------:R-:W-:Y:S02]  /*56c0*/  IADD3 R5, P2, R226, UR19, RZ ;  /* 0x00000013e2057c10 */ /* 0x000fe4000ff5e0ff */
[----:B---3--:R-:W-:Y:S02]  /*56d0*/  LEA.HI.X.SX32 R11, R11, R225, 0x1, P1 ;  /* 0x000000e10b0b7211 */ /* 0x008fe400008f0eff */
[----:B------:R-:W-:Y:S02]  /*56e0*/  LEA R10, P1, R7, c[0x0][0x258], 0x2 ;  /* 0x00009600070a7a11 */ /* 0x000fe400078210ff */
[----:B------:R-:W-:Y:S02]  /*56f0*/  IADD3.X R12, R224, UR4, RZ, P2, !PT ;  /* 0x00000004e00c7c10 */ /* 0x000fe400097fe4ff */
        /* <DEDUP_REMOVED lines=24> */
.L_x_977:
        /* <DEDUP_REMOVED lines=218> */
.L_x_975:
[----:B------:R-:W-:Y:S05]  /*6620*/  @P1 EXIT ;  /* 0x000000000000194d */ /* 0x000fea0003800000 */
[----:B------:R-:W-:Y:S01]  /*6630*/  ULDC.64 UR4, c[0x0][0x338] ;  /* 0x0000ce0000047ab9 */ /* 0x000fe20000000a00 */
[----:B-1----:R-:W-:Y:S01]  /*6640*/  IMAD.U32 R8, RZ, RZ, UR14 ;  /* 0x0000000eff087e24 */ /* 0x002fe2000f8e00ff */
[----:B------:R-:W-:Y:S01]  /*6650*/  UISETP.NE.AND UP0, UPT, UR4, 0x1, UPT ;  /* 0x000000010400788c */ /* 0x000fe2000bf05270 */
[----:B------:R-:W-:Y:S01]  /*6660*/  IMAD.U32 R6, RZ, RZ, UR14 ;  /* 0x0000000eff067e24 */ /* 0x000fe2000f8e00ff */
[----:B------:R-:W-:Y:S02]  /*6670*/  UIMAD.WIDE.U32 UR6, UR13, UR5, URZ ;  /* 0x000000050d0672a5 */ /* 0x000fe4000f8e003f */
[----:B------:R-:W-:Y:S02]  /*6680*/  ULDC UR4, c[0x0][0x340] ;  /* 0x0000d00000047ab9 */ /* 0x000fe40000000800 */
[----:B------:R-:W-:-:S02]  /*6690*/  USHF.L.U32 UR15, UR15, 0xe, URZ ;  /* 0x0000000e0f0f7899 */ /* 0x000fc4000800063f */
[----:B------:R-:W-:-:S03]  /*66a0*/  USHF.R.S32.HI UR8, URZ, 0x1f, UR14 ;  /* 0x0000001f3f087899 */ /* 0x000fc6000801140e */
[----:B------:R-:W-:Y:S01]  /*66b0*/  @UP0 USHF.R.U32.HI UR13, URZ, UR4, UR7 ;  /* 0x000000043f0d0299 */ /* 0x000fe20008011607 */
[----:B------:R-:W-:Y:S01]  /*66c0*/  BAR.SYNC.DEFER_BLOCKING 0x1, 0x100 ;  /* 0x0044000000007b1d */ /* 0x000fe20000010000 */
[----:B------:R-:W-:Y:S01]  /*66d0*/  USHF.R.S32.HI UR7, URZ, 0x1f, UR15 ;  /* 0x0000001f3f077899 */ /* 0x000fe2000801140f */
[C---:B------:R-:W-:Y:S01]  /*66e0*/  IADD3 R2, P0, R248.reuse, UR15, RZ ;  /* 0x0000000ff8027c10 */ /* 0x040fe2000ff1e0ff */
[----:B------:R-:W-:Y:S02]  /*66f0*/  USHF.R.S32.HI UR6, URZ, 0x1f, UR13 ;  /* 0x0000001f3f067899 */ /* 0x000fe4000801140d */
[----:B------:R-:W-:Y:S01]  /*6700*/  IMAD.U32 R4, RZ, RZ, UR13 ;  /* 0x0000000dff047e24 */ /* 0x000fe2000f8e00ff */
[----:B------:R-:W-:Y:S01]  /*6710*/  ULDC.64 UR4, c[0x0][0x328] ;  /* 0x0000ca0000047ab9 */ /* 0x000fe20000000a00 */
[----:B------:R-:W-:Y:S01]  /*6720*/  LEA.HI.X.SX32 R3, R248, UR7, 0x1, P0 ;  /* 0x00000007f8037c11 */ /* 0x000fe200080f0eff */
[----:B------:R-:W-:Y:S01]  /*6730*/  UIMAD UR4, UR6, UR4, URZ ;  /* 0x00000004060472a4 */ /* 0x000fe2000f8e023f */
[----:B------:R-:W-:-:S03]  /*6740*/  IMAD.U32 R0, RZ, RZ, UR13 ;  /* 0x0000000dff007e24 */ /* 0x000fc6000f8e00ff */
[----:B------:R-:W-:Y:S01]  /*6750*/  UIMAD UR7, UR13, UR5, UR4 ;  /* 0x000000050d0772a4 */ /* 0x000fe2000f8e0204 */
[--C-:B------:R-:W-:Y:S02]  /*6760*/  IMAD.WIDE.U32 R4, R4, c[0x0][0x328], R2.reuse ;  /* 0x0000ca0004047a25 */ /* 0x100fe400078e0002 */
[----:B------:R-:W-:Y:S02]  /*6770*/  ULDC.64 UR4, c[0x0][0x300] ;  /* 0x0000c00000047ab9 */ /* 0x000fe40000000a00 */
[----:B------:R-:W-:Y:S01]  /*6780*/  UIMAD UR4, UR6, UR4, URZ ;  /* 0x00000004060472a4 */ /* 0x000fe2000f8e023f */
[----:B------:R-:W-:Y:S01]  /*6790*/  IADD3 R5, R5, UR7, RZ ;  /* 0x0000000705057c10 */ /* 0x000fe2000fffe0ff */
[----:B------:R-:W-:Y:S01]  /*67a0*/  IMAD.WIDE.U32 R2, R0, c[0x0][0x300], R2 ;  /* 0x0000c00000027a25 */ /* 0x000fe200078e0002 */
[----:B------:R-:W-:Y:S02]  /*67b0*/  ULDC.64 UR6, c[0x0][0x330] ;  /* 0x0000cc0000067ab9 */ /* 0x000fe40000000a00 */
[----:B------:R-:W-:Y:S01]  /*67c0*/  UIMAD UR6, UR8, UR6, URZ ;  /* 0x00000006080672a4 */ /* 0x000fe2000f8e023f */
        /* <DEDUP_REMOVED lines=143> */
.L_x_979:
        /* <DEDUP_REMOVED lines=12> */
.L_x_1170:


//--------------------- .text._ZN7cutlass13device_kernelIN5flash22FlashAttnBwdPreprocessIN4cute5tupleIJNS3_1CILi64EEENS5_ILi256EEEEEENS_10bfloat16_tEfNS_4arch4Sm80ELb1ELb0EEEEEvNT_6ParamsE --------------------------
	.section	.text._ZN7cutlass13device_kernelIN5flash22FlashAttnBwdPreprocessIN4cute5tupleIJNS3_1CILi64EEENS5_ILi256EEEEEENS_10bfloat16_tEfNS_4arch4Sm80ELb1ELb0EEEEEvNT_6ParamsE,"ax",@progbits
	.sectioninfo	@"SHI_REGISTERS=119"
	.align	128
.text._ZN7cutlass13device_kernelIN5flash22FlashAttnBwdPreprocessIN4cute5tupleIJNS3_1CILi64EEENS5_ILi256EEEEEENS_10bfloat16_tEfNS_4arch4Sm80ELb1ELb0EEEEEvNT_6ParamsE:
        .type           _ZN7cutlass13device_kernelIN5flash22FlashAttnBwdPreprocessIN4cute5tupleIJNS3_1CILi64EEENS5_ILi256EEEEEENS_10bfloat16_tEfNS_4arch4Sm80ELb1ELb0EEEEEvNT_6ParamsE,@function
        .size           _ZN7cutlass13device_kernelIN5flash22FlashAttnBwdPreprocessIN4cute5tupleIJNS3_1CILi64EEENS5_ILi256EEEEEENS_10bfloat16_tEfNS_4arch4Sm80ELb1ELb0EEEEEvNT_6ParamsE,(.L_x_1171 - _ZN7cutlass13device_kernelIN5flash22FlashAttnBwdPreprocessIN4cute5tupleIJNS3_1CILi64EEENS5_ILi256EEEEEENS_10bfloat16_tEfNS_4arch4Sm80ELb1ELb0EEEEEvNT_6ParamsE)
        .other          _ZN7cutlass13device_kernelIN5flash22FlashAttnBwdPreprocessIN4cute5tupleIJNS3_1CILi64EEENS5_ILi256EEEEEENS_10bfloat16_tEfNS_4arch4Sm80ELb1ELb0EEEEEvNT_6ParamsE,@"STO_CUDA_ENTRY STV_DEFAULT"
_ZN7cutlass13device_kernelIN5flash22FlashAttnBwdPreprocessIN4cute5tupleIJNS3_1CILi64EEENS5_ILi256EEEEEENS_10bfloat16_tEfNS_4arch4Sm80ELb1ELb0EEEEEvNT_6ParamsE:
[----:B------:R-:W-:Y:S02]  /*0000*/  IMAD.MOV.U32 R1, RZ, RZ, c[0x0][0x28] ;  /* 0x00000a00ff017624 */ /* 0x000fe400078e00ff */
[----:B------:R-:W0:Y:S01]  /*0010*/  S2UR UR13, SR_CTAID.X ;  /* 0x00000000000d79c3 */ /* 0x000e220000002500 */
[----:B------:R-:W1:Y:S01]  /*0020*/  S2R R0, SR_TID.X ;  /* 0x0000000000007919 */ /* 0x000e620000002100 */
[----:B------:R-:W-:Y:S01]  /*0030*/  ULDC UR5, c[0x0][0x168] ;  /* 0x00005a0000057ab9 */ /* 0x000fe20000000800 */
[----:B------:R-:W-:Y:S01]  /*0040*/  IMAD.MOV.U32 R96, RZ, RZ, 0x7f800000 ;  /* 0x7f800000ff607424 */ /* 0x000fe200078e00ff */
[----:B------:R-:W-:Y:S02]  /*0050*/  ULDC.64 UR6, c[0x0][0x180] ;  /* 0x0000600000067ab9 */ /* 0x000fe40000000a00 */
[----:B------:R-:W-:Y:S02]  /*0060*/  ULDC.64 UR10, c[0x0][0x118] ;  /* 0x00004600000a7ab9 */ /* 0x000fe40000000a00 */
[----:B------:R-:W2:Y:S01]  /*0070*/  S2UR UR12, SR_CTAID.Y ;  /* 0x00000000000c79c3 */ /* 0x000ea20000002600 */
[----:B------:R-:W-:-:S07]  /*0080*/  ULDC.64 UR8, c[0x0][0x188] ;  /* 0x0000620000087ab9 */ /* 0x000fce0000000a00 */
[----:B------:R-:W3:Y:S01]  /*0090*/  S2UR UR14, SR_CTAID.Z ;  /* 0x00000000000e79c3 */ /* 0x000ee20000002700 */
[----:B0-----:R-:W-:-:S04]  /*00a0*/  USHF.L.U32 UR4, UR13, 0x6, URZ ;  /* 0x000000060d047899 */ /* 0x001fc8000800063f */
[----:B------:R-:W-:Y:S02]  /*00b0*/  UIADD3 UR5, -UR4, UR5, URZ ;  /* 0x0000000504057290 */ /* 0x000fe4000fffe13f */
[----:B------:R-:W-:Y:S01]  /*00c0*/  IMAD.U32 R6, RZ, RZ, UR4 ;  /* 0x00000004ff067e24 */ /* 0x000fe2000f8e00ff */
[----:B--2---:R-:W-:Y:S01]  /*00d0*/  USHF.R.S32.HI UR15, URZ, 0x1f, UR12 ;  /* 0x0000001f3f0f7899 */ /* 0x004fe2000801140c */
[----:B------:R-:W-:Y:S01]  /*00e0*/  MOV R5, UR12 ;  /* 0x0000000c00057c02 */ /* 0x000fe20008000f00 */
[----:B------:R-:W-:Y:S01]  /*00f0*/  IMAD.U32 R7, RZ, RZ, UR12 ;  /* 0x0000000cff077e24 */ /* 0x000fe2000f8e00ff */
[----:B-1----:R-:W-:-:S03]  /*0100*/  ISETP.GE.AND P0, PT, R0, UR5, PT ;  /* 0x0000000500007c0c */ /* 0x002fc6000bf06270 */
[----:B------:R-:W-:Y:S01]  /*0110*/  IMAD.U32 R4, RZ, RZ, UR15 ;  /* 0x0000000fff047e24 */ /* 0x000fe2000f8e00ff */
[----:B------:R-:W-:Y:S01]  /*0120*/  ISETP.GT.OR P0, PT, R0, 0x3f, P0 ;  /* 0x0000003f0000780c */ /* 0x000fe20000704670 */
[----:B---3--:R-:W-:Y:S01]  /*0130*/  USHF.R.S32.HI UR18, URZ, 0x1f, UR14 ;  /* 0x0000001f3f127899 */ /* 0x008fe2000801140e */
[----:B------:R-:W-:-:S11]  /*0140*/  IMAD.U32 R9, RZ, RZ, UR14 ;  /* 0x0000000eff097e24 */ /* 0x000fd6000f8e00ff */
[----:B------:R-:W-:Y:S01]  /*0150*/  @!P0 SHF.R.S32.HI R3, RZ, 0x1f, R0 ;  /* 0x0000001fff038819 */ /* 0x000fe20000011400 */
[----:B------:R-:W-:Y:S01]  /*0160*/  @!P0 IMAD R4, R4, c[0x0][0x1e0], RZ ;  /* 0x0000780004048a24 */ /* 0x000fe200078e02ff */
[----:B------:R-:W-:-:S03]  /*0170*/  @!P0 IADD3 R2, P1, R0, UR4, RZ ;  /* 0x0000000400028c10 */ /* 0x000fc6000ff3e0ff */
[----:B------:R-:W-:Y:S01]  /*0180*/  @!P0 IMAD R5, R5, c[0x0][0x1e4], R4 ;  /* 0x0000790005058a24 */ /* 0x000fe200078e0204 */
[----:B------:R-:W-:Y:S01]  /*0190*/  @!P0 LEA.HI.X.SX32 R3, R6, R3, 0x1, P1 ;  /* 0x0000000306038211 */ /* 0x000fe200008f0eff */
[----:B------:R-:W-:-:S04]  /*01a0*/  IMAD.U32 R4, RZ, RZ, UR18 ;  /* 0x00000012ff047e24 */ /* 0x000fc8000f8e00ff */
[----:B------:R-:W-:-:S04]  /*01b0*/  @!P0 IMAD.WIDE.U32 R2, R7, c[0x0][0x1e0], R2 ;  /* 0x0000780007028a25 */ /* 0x000fc800078e0002 */
[----:B------:R-:W-:Y:S01]  /*01c0*/  @!P0 IMAD R4, R4, c[0x0][0x1e8], RZ ;  /* 0x00007a0004048a24 */ /* 0x000fe200078e02ff */
[----:B------:R-:W-:Y:S01]  /*01d0*/  @!P0 IADD3 R3, R3, R5, RZ ;  /* 0x0000000503038210 */ /* 0x000fe20007ffe0ff */
[----:B------:R-:W-:Y:S02]  /*01e0*/  IMAD.U32 R7, RZ, RZ, UR14 ;  /* 0x0000000eff077e24 */ /* 0x000fe4000f8e00ff */
[----:B------:R-:W-:Y:S02]  /*01f0*/  @!P0 IMAD R5, R9, c[0x0][0x1ec], R4 ;  /* 0x00007b0009058a24 */ /* 0x000fe400078e0204 */
[----:B------:R-:W-:-:S04]  /*0200*/  @!P0 IMAD.WIDE.U32 R2, R7, c[0x0][0x1e8], R2 ;  /* 0x00007a0007028a25 */ /* 0x000fc800078e0002 */
[----:B------:R-:W-:Y:S01]  /*0210*/  @!P0 IMAD.IADD R3, R3, 0x1, R5 ;  /* 0x0000000103038824 */ /* 0x000fe200078e0205 */
[----:B------:R-:W-:-:S04]  /*0220*/  @!P0 LEA R4, P1, R2, c[0x0][0x1d8], 0x2 ;  /* 0x0000760002048a11 */ /* 0x000fc800078210ff */
[----:B------:R-:W-:Y:S02]  /*0230*/  @!P0 LEA.HI.X R5, R2, c[0x0][0x1dc], R3, 0x2, P1 ;  /* 0x0000770002058a11 */ /* 0x000fe400008f1403 */
[----:B------:R-:W-:Y:S01]  /*0240*/  SHF.R.S32.HI R3, RZ, 0x1f, R0 ;  /* 0x0000001fff037819 */ /* 0x000fe20000011400 */
[----:B------:R-:W-:Y:S02]  /*0250*/  UIMAD UR6, UR15, UR6, URZ ;  /* 0x000000060f0672a4 */ /* 0x000fe4000f8e023f */
[----:B------:R0:W5:Y:S01]  /*0260*/  @!P0 LDG.E R96, [R4.64] ;  /* 0x0000000a04608981 */ /* 0x000162000c1e1900 */
[-C--:B------:R-:W-:Y:S01]  /*0270*/  LEA.HI R28, R3, R0.reuse, RZ, 0x4 ;  /* 0x00000000031c7211 */ /* 0x080fe200078f20ff */
[----:B------:R-:W-:Y:S01]  /*0280*/  UIMAD UR6, UR12, UR7, UR6 ;  /* 0x000000070c0672a4 */ /* 0x000fe2000f8e0206 */
[----:B------:R-:W-:Y:S01]  /*0290*/  IMAD.U32 R73, RZ, RZ, UR13 ;  /* 0x0000000dff497e24 */ /* 0x000fe2000f8e00ff */
[----:B------:R-:W-:Y:S01]  /*02a0*/  BSSY B0, `(.L_x_980) ;  /* 0x0000033000007945 */ /* 0x000fe20003800000 */
[----:B------:R-:W-:Y:S01]  /*02b0*/  LOP3.LUT R3, R28, 0xfffffff0, RZ, 0xc0, !PT ;  /* 0xfffffff01c037812 */ /* 0x000fe200078ec0ff */
[----:B------:R-:W-:Y:S01]  /*02c0*/  CS2R R12, SRZ ;  /* 0x00000000000c7805 */ /* 0x000fe2000001ff00 */
[----:B------:R-:W-:Y:S01]  /*02d0*/  SHF.R.S32.HI R2, RZ, 0x4, R28 ;  /* 0x00000004ff027819 */ /* 0x000fe2000001141c */
[----:B------:R-:W-:Y:S01]  /*02e0*/  CS2R R64, SRZ ;  /* 0x0000000000407805 */ /* 0x000fe2000001ff00 */
[----:B------:R-:W-:Y:S01]  /*02f0*/  IADD3 R68, -R3, R0, RZ ;  /* 0x0000000003447210 */ /* 0x000fe20007ffe1ff */
[----:B------:R-:W-:Y:S01]  /*0300*/  IMAD.U32 R3, RZ, RZ, UR12 ;  /* 0x0000000cff037e24 */ /* 0x000fe2000f8e00ff */
[C---:B------:R-:W-:Y:S01]  /*0310*/  ISETP.GE.AND P3, PT, R2.reuse, UR5, PT ;  /* 0x0000000502007c0c */ /* 0x040fe2000bf66270 */
[----:B------:R-:W-:Y:S01]  /*0320*/  CS2R R66, SRZ ;  /* 0x0000000000427805 */ /* 0x000fe2000001ff00 */
[----:B------:R-:W-:Y:S01]  /*0330*/  IADD3 R97, R2, 0x10, RZ ;  /* 0x0000001002617810 */ /* 0x000fe20007ffe0ff */
[----:B------:R-:W-:Y:S01]  /*0340*/  IMAD.SHL.U32 R70, R68, 0x8, RZ ;  /* 0x0000000844467824 */ /* 0x000fe200078e00ff */
[C---:B------:R-:W-:Y:S01]  /*0350*/  IADD3 R98, R2.reuse, 0x20, RZ ;  /* 0x0000002002627810 */ /* 0x040fe20007ffe0ff */
[----:B------:R-:W-:Y:S01]  /*0360*/  CS2R R14, SRZ ;  /* 0x00000000000e7805 */ /* 0x000fe2000001ff00 */
[----:B------:R-:W-:Y:S01]  /*0370*/  IADD3 R99, R2, 0x30, RZ ;  /* 0x0000003002637810 */ /* 0x000fe20007ffe0ff */
[----:B------:R-:W-:Y:S01]  /*0380*/  CS2R R48, SRZ ;  /* 0x0000000000307805 */ /* 0x000fe2000001ff00 */
[--C-:B------:R-:W-:Y:S01]  /*0390*/  SHF.R.S32.HI R71, RZ, 0x1f, R70.reuse ;  /* 0x0000001fff477819 */ /* 0x100fe20000011446 */
[----:B------:R-:W-:Y:S01]  /*03a0*/  CS2R R50, SRZ ;  /* 0x0000000000327805 */ /* 0x000fe2000001ff00 */
[----:B------:R-:W-:Y:S01]  /*03b0*/  CS2R R8, SRZ ;  /* 0x0000000000087805 */ /* 0x000fe2000001ff00 */
[----:B------:R-:W-:Y:S01]  /*03c0*/  CS2R R10, SRZ ;  /* 0x00000000000a7805 */ /* 0x000fe2000001ff00 */
[----:B------:R-:W-:Y:S01]  /*03d0*/  CS2R R40, SRZ ;  /* 0x0000000000287805 */ /* 0x000fe2000001ff00 */
[----:B0-----:R-:W-:Y:S01]  /*03e0*/  IMAD.WIDE.U32 R4, R3, c[0x0][0x180], R70 ;  /* 0x0000600003047a25 */ /* 0x001fe200078e0046 */
[--C-:B------:R-:W-:Y:S01]  /*03f0*/  SHF.R.S32.HI R3, RZ, 0x1f, R2.reuse ;  /* 0x0000001fff037819 */ /* 0x100fe20000011402 */
[----:B------:R-:W-:Y:S01]  /*0400*/  CS2R R42, SRZ ;  /* 0x00000000002a7805 */ /* 0x000fe2000001ff00 */
[----:B------:R-:W-:Y:S01]  /*0410*/  CS2R R32, SRZ ;  /* 0x0000000000207805 */ /* 0x000fe2000001ff00 */
[----:B------:R-:W-:Y:S01]  /*0420*/  CS2R R34, SRZ ;  /* 0x0000000000227805 */ /* 0x000fe2000001ff00 */
[----:B------:R-:W-:Y:S01]  /*0430*/  IADD3 R5, R5, UR6, RZ ;  /* 0x0000000605057c10 */ /* 0x000fe2000fffe0ff */
[----:B------:R-:W-:Y:S01]  /*0440*/  UIMAD UR6, UR18, UR8, URZ ;  /* 0x00000008120672a4 */ /* 0x000fe2000f8e023f */
[----:B------:R-:W-:Y:S01]  /*0450*/  IMAD.WIDE R72, R73, 0x40, R2 ;  /* 0x0000004049487825 */ /* 0x000fe200078e0202 */
[----:B------:R-:W-:Y:S01]  /*0460*/  CS2R R24, SRZ ;  /* 0x0000000000187805 */ /* 0x000fe2000001ff00 */
[----:B------:R-:W-:Y:S01]  /*0470*/  ISETP.GE.AND P1, PT, R97, UR5, PT ;  /* 0x0000000561007c0c */ /* 0x000fe2000bf26270 */
[----:B------:R-:W-:Y:S01]  /*0480*/  UIMAD UR6, UR14, UR9, UR6 ;  /* 0x000000090e0672a4 */ /* 0x000fe2000f8e0206 */
[----:B------:R-:W-:Y:S01]  /*0490*/  IMAD.WIDE.U32 R6, R7, c[0x0][0x188], R4 ;  /* 0x0000620007067a25 */ /* 0x000fe200078e0004 */
[----:B------:R-:W-:Y:S01]  /*04a0*/  ISETP.GE.AND P2, PT, R98, UR5, PT ;  /* 0x0000000562007c0c */ /* 0x000fe2000bf46270 */
[----:B------:R-:W-:Y:S01]  /*04b0*/  CS2R R26, SRZ ;  /* 0x00000000001a7805 */ /* 0x000fe2000001ff00 */
[----:B------:R-:W-:Y:S01]  /*04c0*/  ISETP.GE.AND P0, PT, R99, UR5, PT ;  /* 0x0000000563007c0c */ /* 0x000fe2000bf06270 */
[----:B------:R-:W-:Y:S01]  /*04d0*/  CS2R R16, SRZ ;  /* 0x0000000000107805 */ /* 0x000fe2000001ff00 */
[----:B------:R-:W-:Y:S01]  /*04e0*/  IADD3 R23, R7, UR6, RZ ;  /* 0x0000000607177c10 */ /* 0x000fe2000fffe0ff */
[----:B------:R-:W-:Y:S01]  /*04f0*/  CS2R R18, SRZ ;  /* 0x0000000000127805 */ /* 0x000fe2000001ff00 */
[----:B------:R-:W-:Y:S05]  /*0500*/  @P3 BRA `(.L_x_981) ;  /* 0x000000c000003947 */ /* 0x000fea0003800000 */
[----:B------:R-:W-:Y:S01]  /*0510*/  MOV R22, R6 ;  /* 0x0000000600167202 */ /* 0x000fe20000000f00 */
[----:B------:R-:W-:Y:S01]  /*0520*/  IMAD R5, R73, c[0x0][0x178], RZ ;  /* 0x00005e0049057a24 */ /* 0x000fe200078e02ff */
[----:B------:R-:W-:-:S02]  /*0530*/  IADD3 R4, R70, 0x80, RZ ;  /* 0x0000008046047810 */ /* 0x000fc40007ffe0ff */
        /* <DEDUP_REMOVED lines=9> */
.L_x_981:
[----:B------:R-:W-:Y:S05]  /*05d0*/  BSYNC B0 ;  /* 0x0000000000007941 */ /* 0x000fea0003800000 */
.L_x_980:
[----:B------:R-:W-:Y:S01]  /*05e0*/  BSSY B0, `(.L_x_982) ;  /* 0x0000011000007945 */ /* 0x000fe20003800000 */
[----:B------:R-:W-:Y:S05]  /*05f0*/  @P1 BRA `(.L_x_983) ;  /* 0x000000f000001947 */ /* 0x000fea0003800000 */
[----:B0-----:R-:W-:Y:S01]  /*0600*/  IADD3 R5, P1, R72, 0x10, RZ ;  /* 0x0000001048057810 */ /* 0x001fe20007f3e0ff */
[----:B------:R-:W-:Y:S01]  /*0610*/  IMAD.MOV.U32 R20, RZ, RZ, R6 ;  /* 0x000000ffff147224 */ /* 0x000fe200078e0006 */
[----:B------:R-:W-:Y:S02]  /*0620*/  MOV R21, R23 ;  /* 0x0000001700157202 */ /* 0x000fe40000000f00 */
[C---:B------:R-:W-:Y:S01]  /*0630*/  IADD3 R29, R70.reuse, 0x80, RZ ;  /* 0x00000080461d7810 */ /* 0x040fe20007ffe0ff */
[----:B------:R-:W-:Y:S01]  /*0640*/  IMAD.X R4, RZ, RZ, R73, P1 ;  /* 0x000000ffff047224 */ /* 0x000fe200008e0649 */
[----:B------:R-:W-:Y:S01]  /*0650*/  ISETP.GE.AND P3, PT, R70, c[0x0][0x16c], PT ;  /* 0x00005b0046007a0c */ /* 0x000fe20003f66270 */
[----:B------:R-:W-:Y:S01]  /*0660*/  IMAD.WIDE.U32 R20, R5, c[0x0][0x178], R20 ;  /* 0x00005e0005147a25 */ /* 0x000fe200078e0014 */
[----:B------:R-:W-:-:S03]  /*0670*/  ISETP.GE.AND P4, PT, R29, c[0x0][0x16c], PT ;  /* 0x00005b001d007a0c */ /* 0x000fc60003f86270 */
[----:B------:R-:W-:-:S04]  /*0680*/  IMAD R4, R4, c[0x0][0x178], RZ ;  /* 0x00005e0004047a24 */ /* 0x000fc800078e02ff */
[----:B------:R-:W-:Y:S01]  /*0690*/  IMAD R5, R5, c[0x0][0x17c], R4 ;  /* 0x00005f0005057a24 */ /* 0x000fe200078e0204 */
[----:B------:R-:W-:-:S03]  /*06a0*/  LEA R4, P1, R20, c[0x0][0x160], 0x1 ;  /* 0x0000580014047a11 */ /* 0x000fc600078208ff */
[----:B------:R-:W-:-:S05]  /*06b0*/  IMAD.IADD R5, R21, 0x1, R5 ;  /* 0x0000000115057824 */ /* 0x000fca00078e0205 */
[----:B------:R-:W-:-:S05]  /*06c0*/  LEA.HI.X R5, R20, c[0x0][0x164], R5, 0x1, P1 ;  /* 0x0000590014057a11 */ /* 0x000fca00008f0c05 */
[----:B------:R0:W5:Y:S04]  /*06d0*/  @!P3 LDG.E.128 R12, [R4.64] ;  /* 0x0000000a040cb981 */ /* 0x000168000c1e1d00 */
[----:B------:R0:W5:Y:S02]  /*06e0*/  @!P4 LDG.E.128 R32, [R4.64+0x100] ;  /* 0x0001000a0420c981 */ /* 0x000164000c1e1d00 */
.L_x_983:
[----:B------:R-:W-:Y:S05]  /*06f0*/  BSYNC B0 ;  /* 0x0000000000007941 */ /* 0x000fea0003800000 */
.L_x_982:
        /* <DEDUP_REMOVED lines=17> */
.L_x_985:
[----:B------:R-:W-:Y:S05]  /*0810*/  BSYNC B0 ;  /* 0x0000000000007941 */ /* 0x000fea0003800000 */
.L_x_984:
[----:B------:R-:W-:Y:S01]  /*0820*/  BSSY B0, `(.L_x_986) ;  /* 0x0000010000007945 */ /* 0x000fe20003800000 */
[----:B------:R-:W-:Y:S05]  /*0830*/  @P0 BRA `(.L_x_987) ;  /* 0x000000e000000947 */ /* 0x000fea0003800000 */
[----:B0-----:R-:W-:Y:S01]  /*0840*/  IADD3 R5, P1, R72, 0x30, RZ ;  /* 0x0000003048057810 */ /* 0x001fe20007f3e0ff */
        /* <DEDUP_REMOVED lines=13> */
.L_x_987:
[----:B------:R-:W-:Y:S05]  /*0920*/  BSYNC B0 ;  /* 0x0000000000007941 */ /* 0x000fea0003800000 */
.L_x_986:
[----:B------:R-:W-:Y:S01]  /*0930*/  ULDC.64 UR6, c[0x0][0x1a0] ;  /* 0x0000680000067ab9 */ /* 0x000fe20000000a00 */
[----:B0-----:R-:W-:Y:S01]  /*0940*/  IMAD.U32 R5, RZ, RZ, UR12 ;  /* 0x0000000cff057e24 */ /* 0x001fe2000f8e00ff */
[----:B------:R-:W-:Y:S01]  /*0950*/  UIMAD UR5, UR15, UR6, URZ ;  /* 0x000000060f0572a4 */ /* 0x000fe2000f8e023f */
[----:B------:R-:W-:Y:S01]  /*0960*/  IMAD.U32 R75, RZ, RZ, UR14 ;  /* 0x0000000eff4b7e24 */ /* 0x000fe2000f8e00ff */
[----:B------:R-:W-:Y:S01]  /*0970*/  UMOV UR8, 0xffffffc0 ;  /* 0xffffffc000087882 */ /* 0x000fe20000000000 */
[----:B------:R-:W-:Y:S01]  /*0980*/  IMAD.WIDE.U32 R4, R5, c[0x0][0x1a0], R70 ;  /* 0x0000680005047a25 */ /* 0x000fe200078e0046 */
[----:B------:R-:W-:Y:S01]  /*0990*/  ULDC UR6, c[0x0][0x168] ;  /* 0x00005a0000067ab9 */ /* 0x000fe20000000800 */
[C---:B------:R-:W-:Y:S01]  /*09a0*/  LEA.HI.SX32 R6, R28.reuse, 0x10, 0x1c ;  /* 0x000000101c067811 */ /* 0x040fe200078fe2ff */
[----:B------:R-:W-:Y:S01]  /*09b0*/  UIMAD UR8, UR13, UR8, UR6 ;  /* 0x000000080d0872a4 */ /* 0x000fe2000f8e0206 */
[----:B------:R-:W-:Y:S01]  /*09c0*/  LEA.HI.SX32 R28, R28, 0x20, 0x1c ;  /* 0x000000201c1c7811 */ /* 0x000fe200078fe2ff */
[----:B------:R-:W-:Y:S01]  /*09d0*/  UIMAD UR5, UR12, UR7, UR5 ;  /* 0x000000070c0572a4 */ /* 0x000fe2000f8e0205 */
[----:B------:R-:W-:Y:S01]  /*09e0*/  BSSY B0, `(.L_x_988) ;  /* 0x0000027000007945 */ /* 0x000fe20003800000 */
[----:B------:R-:W-:Y:S01]  /*09f0*/  CS2R R60, SRZ ;  /* 0x00000000003c7805 */ /* 0x000fe2000001ff00 */
[----:B------:R-:W-:Y:S01]  /*0a00*/  ULDC.64 UR6, c[0x0][0x1a8] ;  /* 0x00006a0000067ab9 */ /* 0x000fe20000000a00 */
[----:B------:R-:W-:Y:S01]  /*0a10*/  ISETP.GE.AND P3, PT, R2, UR8, PT ;  /* 0x0000000802007c0c */ /* 0x000fe2000bf66270 */
[----:B------:R-:W-:Y:S01]  /*0a20*/  CS2R R62, SRZ ;  /* 0x00000000003e7805 */ /* 0x000fe2000001ff00 */
[----:B------:R-:W-:Y:S01]  /*0a30*/  IADD3 R5, R5, UR5, RZ ;  /* 0x0000000505057c10 */ /* 0x000fe2000fffe0ff */
[----:B------:R-:W-:Y:S01]  /*0a40*/  UIMAD UR5, UR18, UR6, URZ ;  /* 0x00000006120572a4 */ /* 0x000fe2000f8e023f */
[----:B------:R-:W-:Y:S01]  /*0a50*/  ISETP.GE.AND P2, PT, R6, UR8, PT ;  /* 0x0000000806007c0c */ /* 0x000fe2000bf46270 */
[----:B------:R-:W-:Y:S01]  /*0a60*/  CS2R R52, SRZ ;  /* 0x0000000000347805 */ /* 0x000fe2000001ff00 */
[----:B------:R-:W-:Y:S01]  /*0a70*/  ISETP.GE.AND P1, PT, R28, UR8, PT ;  /* 0x000000081c007c0c */ /* 0x000fe2000bf26270 */
[----:B------:R-:W-:Y:S01]  /*0a80*/  UIMAD UR5, UR14, UR7, UR5 ;  /* 0x000000070e0572a4 */ /* 0x000fe2000f8e0205 */
[----:B------:R-:W-:Y:S01]  /*0a90*/  IMAD.WIDE.U32 R74, R75, c[0x0][0x1a8], R4 ;  /* 0x00006a004b4a7a25 */ /* 0x000fe200078e0004 */
[----:B------:R-:W-:Y:S01]  /*0aa0*/  CS2R R6, SRZ ;  /* 0x0000000000067805 */ /* 0x000fe2000001ff00 */
[----:B------:R-:W-:Y:S01]  /*0ab0*/  CS2R R4, SRZ ;  /* 0x0000000000047805 */ /* 0x000fe2000001ff00 */
[----:B------:R-:W-:Y:S01]  /*0ac0*/  CS2R R54, SRZ ;  /* 0x0000000000367805 */ /* 0x000fe2000001ff00 */
[----:B------:R-:W-:Y:S01]  /*0ad0*/  CS2R R56, SRZ ;  /* 0x0000000000387805 */ /* 0x000fe2000001ff00 */
[----:B------:R-:W-:Y:S01]  /*0ae0*/  IADD3 R77, R75, UR5, RZ ;  /* 0x000000054b4d7c10 */ /* 0x000fe2000fffe0ff */
        /* <DEDUP_REMOVED lines=22> */
.L_x_989:
[----:B------:R-:W-:Y:S05]  /*0c50*/  BSYNC B0 ;  /* 0x0000000000007941 */ /* 0x000fea0003800000 */
.L_x_988:
[----:B------:R-:W-:Y:S01]  /*0c60*/  BSSY B0, `(.L_x_990) ;  /* 0x000001b000007945 */ /* 0x000fe20003800000 */
[----:B------:R-:W-:Y:S05]  /*0c70*/  @P2 BRA `(.L_x_991) ;  /* 0x0000019000002947 */ /* 0x000fea0003800000 */
[C---:B------:R-:W-:Y:S02]  /*0c80*/  IADD3 R69, R70.reuse, 0x80, RZ ;  /* 0x0000008046457810 */ /* 0x040fe40007ffe0ff */
[----:B------:R-:W-:Y:S02]  /*0c90*/  ISETP.GE.AND P3, PT, R70, c[0x0][0x16c], PT ;  /* 0x00005b0046007a0c */ /* 0x000fe40003f66270 */
[----:B------:R-:W-:-:S11]  /*0ca0*/  ISETP.GE.AND P2, PT, R69, c[0x0][0x16c], PT ;  /* 0x00005b0045007a0c */ /* 0x000fd60003f46270 */
[C---:B------:R-:W-:Y:S01]  /*0cb0*/  @!P3 IADD3 R80, P4, R72.reuse, 0x10, RZ ;  /* 0x000000104850b810 */ /* 0x040fe20007f9e0ff */
[----:B0-----:R-:W-:Y:S01]  /*0cc0*/  @!P3 IMAD.MOV.U32 R78, RZ, RZ, R74 ;  /* 0x000000ffff4eb224 */ /* 0x001fe200078e004a */
[----:B------:R-:W-:Y:S02]  /*0cd0*/  @!P2 IADD3 R85, P5, R72, 0x10, RZ ;  /* 0x000000104855a810 */ /* 0x000fe40007fbe0ff */
[----:B------:R-:W-:Y:S01]  /*0ce0*/  @!P3 MOV R79, R77 ;  /* 0x0000004d004fb202 */ /* 0x000fe20000000f00 */
[--C-:B------:R-:W-:Y:S02]  /*0cf0*/  @!P3 IMAD.X R69, RZ, RZ, R73.reuse, P4 ;  /* 0x000000ffff45b224 */ /* 0x100fe400020e0649 */
[----:B------:R-:W-:Y:S02]  /*0d00*/  @!P2 IMAD.X R81, RZ, RZ, R73, P5 ;  /* 0x000000ffff51a224 */ /* 0x000fe400028e0649 */
[----:B------:R-:W-:Y:S02]  /*0d10*/  @!P3 IMAD R69, R69, c[0x0][0x198], RZ ;  /* 0x000066004545ba24 */ /* 0x000fe400078e02ff */
[----:B------:R-:W-:-:S04]  /*0d20*/  @!P3 IMAD.WIDE.U32 R78, R80, c[0x0][0x198], R78 ;  /* 0x00006600504eba25 */ /* 0x000fc800078e004e */
[----:B------:R-:W-:Y:S02]  /*0d30*/  @!P2 IMAD R84, R81, c[0x0][0x198], RZ ;  /* 0x000066005154aa24 */ /* 0x000fe400078e02ff */
[----:B------:R-:W-:Y:S02]  /*0d40*/  @!P3 IMAD R69, R80, c[0x0][0x19c], R69 ;  /* 0x000067005045ba24 */ /* 0x000fe400078e0245 */
[----:B------:R-:W-:Y:S02]  /*0d50*/  @!P2 IMAD.MOV.U32 R80, RZ, RZ, R74 ;  /* 0x000000ffff50a224 */ /* 0x000fe400078e004a */
[----:B------:R-:W-:Y:S02]  /*0d60*/  @!P2 IMAD.MOV.U32 R81, RZ, RZ, R77 ;  /* 0x000000ffff51a224 */ /* 0x000fe400078e004d */
[----:B------:R-:W-:Y:S02]  /*0d70*/  @!P3 IMAD.IADD R69, R79, 0x1, R69 ;  /* 0x000000014f45b824 */ /* 0x000fe400078e0245 */
[----:B------:R-:W-:Y:S01]  /*0d80*/  @!P2 IMAD.WIDE.U32 R82, R85, c[0x0][0x198], R80 ;  /* 0x000066005552aa25 */ /* 0x000fe200078e0050 */
[----:B------:R-:W-:-:S03]  /*0d90*/  @!P3 LEA R80, P4, R78, c[0x0][0x190], 0x1 ;  /* 0x000064004e50ba11 */ /* 0x000fc600078808ff */
[----:B------:R-:W-:Y:S01]  /*0da0*/  @!P2 IMAD R85, R85, c[0x0][0x19c], R84 ;  /* 0x000067005555aa24 */ /* 0x000fe200078e0254 */
[----:B------:R-:W-:Y:S02]  /*0db0*/  @!P2 LEA R84, P5, R82, c[0x0][0x190], 0x1 ;  /* 0x000064005254aa11 */ /* 0x000fe400078a08ff */
[----:B------:R-:W-:Y:S02]  /*0dc0*/  @!P3 LEA.HI.X R81, R78, c[0x0][0x194], R69, 0x1, P4 ;  /* 0x000065004e51ba11 */ /* 0x000fe400020f0c45 */
[----:B------:R-:W-:-:S03]  /*0dd0*/  @!P2 IADD3 R85, R83, R85, RZ ;  /* 0x000000555355a210 */ /* 0x000fc60007ffe0ff */
[----:B------:R0:W5:Y:S01]  /*0de0*/  @!P3 LDG.E.128 R60, [R80.64] ;  /* 0x0000000a503cb981 */ /* 0x000162000c1e1d00 */
[----:B------:R-:W-:-:S05]  /*0df0*/  @!P2 LEA.HI.X R85, R82, c[0x0][0x194], R85, 0x1, P5 ;  /* 0x000065005255aa11 */ /* 0x000fca00028f0c55 */
[----:B------:R0:W5:Y:S02]  /*0e00*/  @!P2 LDG.E.128 R36, [R84.64+0x100] ;  /* 0x0001000a5424a981 */ /* 0x000164000c1e1d00 */
.L_x_991:
[----:B------:R-:W-:Y:S05]  /*0e10*/  BSYNC B0 ;  /* 0x0000000000007941 */ /* 0x000fea0003800000 */
.L_x_990:
[----:B------:R-:W-:Y:S01]  /*0e20*/  BSSY B0, `(.L_x_992) ;  /* 0x000001b000007945 */ /* 0x000fe20003800000 */
[----:B------:R-:W-:Y:S05]  /*0e30*/  @P1 BRA `(.L_x_993) ;  /* 0x0000019000001947 */ /* 0x000fea0003800000 */
[C---:B------:R-:W-:Y:S02]  /*0e40*/  IADD3 R69, R70.reuse, 0x80, RZ ;  /* 0x0000008046457810 */ /* 0x040fe40007ffe0ff */
[----:B------:R-:W-:Y:S02]  /*0e50*/  ISETP.GE.AND P2, PT, R70, c[0x0][0x16c], PT ;  /* 0x00005b0046007a0c */ /* 0x000fe40003f46270 */
[----:B------:R-:W-:-:S11]  /*0e60*/  ISETP.GE.AND P1, PT, R69, c[0x0][0x16c], PT ;  /* 0x00005b0045007a0c */ /* 0x000fd60003f26270 */
[C---:B0-----:R-:W-:Y:S01]  /*0e70*/  @!P2 IADD3 R80, P3, R72.reuse, 0x20, RZ ;  /* 0x000000204850a810 */ /* 0x041fe20007f7e0ff */
[----:B------:R-:W-:Y:S01]  /*0e80*/  @!P2 IMAD.MOV.U32 R78, RZ, RZ, R74 ;  /* 0x000000ffff4ea224 */ /* 0x000fe200078e004a */
        /* <DEDUP_REMOVED lines=9> */
[----:B------:R-:W-:Y:S01]  /*0f20*/  @!P1 IMAD.MOV.U32 R81, RZ, RZ, R77 ;  /* 0x000000ffff519224 */ /* 0x000fe200078e004d */
[----:B------:R-:W-:-:S03]  /*0f30*/  @!P2 IADD3 R69, R79, R69, RZ ;  /* 0x000000454f45a210 */ /* 0x000fc60007ffe0ff */
[----:B------:R-:W-:Y:S01]  /*0f40*/  @!P1 IMAD.WIDE.U32 R82, R85, c[0x0][0x198], R80 ;  /* 0x0000660055529a25 */ /* 0x000fe200078e0050 */
[----:B------:R-:W-:-:S03]  /*0f50*/  @!P2 LEA R80, P3, R78, c[0x0][0x190], 0x1 ;  /* 0x000064004e50aa11 */ /* 0x000fc600078608ff */
[----:B------:R-:W-:Y:S01]  /*0f60*/  @!P1 IMAD R85, R85, c[0x0][0x19c], R84 ;  /* 0x0000670055559a24 */ /* 0x000fe200078e0254 */
[----:B------:R-:W-:Y:S02]  /*0f70*/  @!P1 LEA R84, P4, R82, c[0x0][0x190], 0x1 ;  /* 0x0000640052549a11 */ /* 0x000fe400078808ff */
[----:B------:R-:W-:Y:S01]  /*0f80*/  @!P2 LEA.HI.X R81, R78, c[0x0][0x194], R69, 0x1, P3 ;  /* 0x000065004e51aa11 */ /* 0x000fe200018f0c45 */
[----:B------:R-:W-:-:S04]  /*0f90*/  @!P1 IMAD.IADD R85, R83, 0x1, R85 ;  /* 0x0000000153559824 */ /* 0x000fc800078e0255 */
[----:B------:R0:W5:Y:S01]  /*0fa0*/  @!P2 LDG.E.128 R52, [R80.64] ;  /* 0x0000000a5034a981 */ /* 0x000162000c1e1d00 */
[----:B------:R-:W-:-:S05]  /*0fb0*/  @!P1 LEA.HI.X R85, R82, c[0x0][0x194], R85, 0x1, P4 ;  /* 0x0000650052559a11 */ /* 0x000fca00020f0c55 */
[----:B------:R0:W5:Y:S02]  /*0fc0*/  @!P1 LDG.E.128 R28, [R84.64+0x100] ;  /* 0x0001000a541c9981 */ /* 0x000164000c1e1d00 */
.L_x_993:
[----:B------:R-:W-:Y:S05]  /*0fd0*/  BSYNC B0 ;  /* 0x0000000000007941 */ /* 0x000fea0003800000 */
.L_x_992:
[----:B------:R-:W-:Y:S01]  /*0fe0*/  BSSY B0, `(.L_x_994) ;  /* 0x0000011000007945 */ /* 0x000fe20003800000 */
[----:B------:R-:W-:Y:S05]  /*0ff0*/  @P0 BRA `(.L_x_995) ;  /* 0x000000f000000947 */ /* 0x000fea0003800000 */
[----:B------:R-:W-:Y:S02]  /*1000*/  IADD3 R71, P0, R72, 0x30, RZ ;  /* 0x0000003048477810 */ /* 0x000fe40007f1e0ff */
[----:B------:R-:W-:Y:S02]  /*1010*/  MOV R72, R74 ;  /* 0x0000004a00487202 */ /* 0x000fe40000000f00 */
[----:B------:R-:W-:Y:S01]  /*1020*/  LEA R74, R68, 0x80, 0x3 ;  /* 0x00000080444a7811 */ /* 0x000fe200078e18ff */
[----:B------:R-:W-:Y:S01]  /*1030*/  IMAD.X R69, RZ, RZ, R73, P0 ;  /* 0x000000ffff457224 */ /* 0x000fe200000e0649 */
[----:B------:R-:W-:Y:S01]  /*1040*/  ISETP.GE.AND P2, PT, R70, c[0x0][0x16c], PT ;  /* 0x00005b0046007a0c */ /* 0x000fe20003f46270 */
[----:B------:R-:W-:Y:S01]  /*1050*/  IMAD.MOV.U32 R73, RZ, RZ, R77 ;  /* 0x000000ffff497224 */ /* 0x000fe200078e004d */
[----:B------:R-:W-:Y:S01]  /*1060*/  ISETP.GE.AND P0, PT, R74, c[0x0][0x16c], PT ;  /* 0x00005b004a007a0c */ /* 0x000fe20003f06270 */
[----:B------:R-:W-:-:S02]  /*1070*/  IMAD R69, R69, c[0x0][0x198], RZ ;  /* 0x0000660045457a24 */ /* 0x000fc400078e02ff */
[----:B------:R-:W-:-:S04]  /*1080*/  IMAD.WIDE.U32 R72, R71, c[0x0][0x198], R72 ;  /* 0x0000660047487a25 */ /* 0x000fc800078e0048 */
[----:B------:R-:W-:Y:S01]  /*1090*/  IMAD R69, R71, c[0x0][0x19c], R69 ;  /* 0x0000670047457a24 */ /* 0x000fe200078e0245 */
[----:B------:R-:W-:-:S03]  /*10a0*/  LEA R70, P1, R72, c[0x0][0x190], 0x1 ;  /* 0x0000640048467a11 */ /* 0x000fc600078208ff */
[----:B------:R-:W-:-:S05]  /*10b0*/  IMAD.IADD R69, R73, 0x1, R69 ;  /* 0x0000000149457824 */ /* 0x000fca00078e0245 */
[----:B------:R-:W-:-:S05]  /*10c0*/  LEA.HI.X R71, R72, c[0x0][0x194], R69, 0x1, P1 ;  /* 0x0000650048477a11 */ /* 0x000fca00008f0c45 */
[----:B------:R1:W5:Y:S04]  /*10d0*/  @!P2 LDG.E.128 R56, [R70.64] ;  /* 0x0000000a4638a981 */ /* 0x000368000c1e1d00 */
[----:B------:R1:W5:Y:S02]  /*10e0*/  @!P0 LDG.E.128 R20, [R70.64+0x100] ;  /* 0x0001000a46148981 */ /* 0x000364000c1e1d00 */
.L_x_995:
[----:B------:R-:W-:Y:S05]  /*10f0*/  BSYNC B0 ;  /* 0x0000000000007941 */ /* 0x000fea0003800000 */
.L_x_994:
[C---:B-----5:R-:W-:Y:S01]  /*1100*/  IMAD.U32 R91, R55.reuse, 0x10000, RZ ;  /* 0x00010000375b7824 */ /* 0x060fe200078e00ff */
[----:B------:R-:W-:Y:S01]  /*1110*/  LOP3.LUT R94, R55, 0xffff0000, RZ, 0xc0, !PT ;  /* 0xffff0000375e7812 */ /* 0x000fe200078ec0ff */
[----:B------:R-:W-:Y:S01]  /*1120*/  IMAD.U32 R75, R7, 0x10000, RZ ;  /* 0x00010000074b7824 */ /* 0x000fe200078e00ff */
[C---:B------:R-:W-:Y:S01]  /*1130*/  SHF.L.U32 R76, R6.reuse, 0x10, RZ ;  /* 0x00000010064c7819 */ /* 0x040fe200000006ff */
[----:B0-----:R-:W-:Y:S01]  /*1140*/  IMAD.U32 R79, R61, 0x10000, RZ ;  /* 0x000100003d4f7824 */ /* 0x001fe200078e00ff */
[----:B------:R-:W-:Y:S01]  /*1150*/  LOP3.LUT R77, R6, 0xffff0000, RZ, 0xc0, !PT ;  /* 0xffff0000064d7812 */ /* 0x000fe200078ec0ff */
[----:B------:R-:W-:Y:S01]  /*1160*/  IMAD.U32 R89, R53, 0x10000, RZ ;  /* 0x0001000035597824 */ /* 0x000fe200078e00ff */
[----:B------:R-:W-:Y:S01]  /*1170*/  LOP3.LUT R92, R8, 0xffff0000, RZ, 0xc0, !PT ;  /* 0xffff0000085c7812 */ /* 0x000fe200078ec0ff */
[----:B------:R-:W-:Y:S01]  /*1180*/  IMAD.U32 R85, R62, 0x10000, RZ ;  /* 0x000100003e557824 */ /* 0x000fe200078e00ff */
[----:B------:R-:W-:Y:S01]  /*1190*/  SHF.L.U32 R55, R8, 0x10, RZ ;  /* 0x0000001008377819 */ /* 0x000fe200000006ff */
[----:B------:R-:W-:Y:S01]  /*11a0*/  IMAD.U32 R8, R9, 0x10000, RZ ;  /* 0x0001000009087824 */ /* 0x000fe200078e00ff */
[C---:B------:R-:W-:Y:S01]  /*11b0*/  SHF.L.U32 R6, R13.reuse, 0x10, RZ ;  /* 0x000000100d067819 */ /* 0x040fe200000006ff */
[----:B------:R-:W-:Y:S01]  /*11c0*/  IMAD.U32 R90, R50, 0x10000, RZ ;  /* 0x00010000325a7824 */ /* 0x000fe200078e00ff */
[----:B------:R-:W-:Y:S01]  /*11d0*/  LOP3.LUT R81, R13, 0xffff0000, RZ, 0xc0, !PT ;  /* 0xffff00000d517812 */ /* 0x000fe200078ec0ff */
[----:B------:R-:W-:Y:S01]  /*11e0*/  IMAD.U32 R93, R54, 0x10000, RZ ;  /* 0x00010000365d7824 */ /* 0x000fe200078e00ff */
[----:B------:R-:W-:Y:S01]  /*11f0*/  LOP3.LUT R100, R9, 0xffff0000, RZ, 0xc0, !PT ;  /* 0xffff000009647812 */ /* 0x000fe200078ec0ff */
[----:B------:R-:W-:Y:S01]  /*1200*/  IMAD.U32 R101, R10, 0x10000, RZ ;  /* 0x000100000a657824 */ /* 0x000fe200078e00ff */
[----:B-1----:R-:W-:Y:S01]  /*1210*/  LOP3.LUT R70, R64, 0xffff0000, RZ, 0xc0, !PT ;  /* 0xffff000040467812 */ /* 0x002fe200078ec0ff */
[----:B------:R-:W-:Y:S01]  /*1220*/  IMAD.U32 R105, R59, 0x10000, RZ ;  /* 0x000100003b697824 */ /* 0x000fe200078e00ff */
[C---:B------:R-:W-:Y:S01]  /*1230*/  LOP3.LUT R71, R4.reuse, 0xffff0000, RZ, 0xc0, !PT ;  /* 0xffff000004477812 */ /* 0x040fe200078ec0ff */
[----:B------:R-:W-:Y:S01]  /*1240*/  IMAD.U32 R4, R4, 0x10000, RZ ;  /* 0x0001000004047824 */ /* 0x000fe200078e00ff */
[----:B------:R-:W-:Y:S01]  /*1250*/  LOP3.LUT R78, R12, 0xffff0000, RZ, 0xc0, !PT ;  /* 0xffff00000c4e7812 */ /* 0x000fe200078ec0ff */
[----:B------:R-:W-:Y:S01]  /*1260*/  IMAD.U32 R109, R45, 0x10000, RZ ;  /* 0x000100002d6d7824 */ /* 0x000fe200078e00ff */
[----:B------:R-:W-:Y:S01]  /*1270*/  LOP3.LUT R13, R60, 0xffff0000, RZ, 0xc0, !PT ;  /* 0xffff00003c0d7812 */ /* 0x000fe200078ec0ff */
[----:B------:R-:W-:Y:S01]  /*1280*/  FMUL.FTZ R114, R70, R71 ;  /* 0x0000004746727220 */ /* 0x000fe20000410000 */
[----:B------:R-:W-:Y:S01]  /*1290*/  LOP3.LUT R84, R48, 0xffff0000, RZ, 0xc0, !PT ;  /* 0xffff000030547812 */ /* 0x000fe200078ec0ff */
[----:B------:R-:W-:Y:S01]  /*12a0*/  BSSY B0, `(.L_x_996) ;  /* 0x00000e4000007945 */ /* 0x000fe20003800000 */
[----:B------:R-:W-:Y:S01]  /*12b0*/  LOP3.LUT R87, R52, 0xffff0000, RZ, 0xc0, !PT ;  /* 0xffff000034577812 */ /* 0x000fe200078ec0ff */
[----:B------:R-:W-:Y:S01]  /*12c0*/  FMUL.FTZ R13, R78, R13 ;  /* 0x0000000d4e0d7220 */ /* 0x000fe20000410000 */
[C---:B------:R-:W-:Y:S01]  /*12d0*/  LOP3.LUT R9, R56.reuse, 0xffff0000, RZ, 0xc0, !PT ;  /* 0xffff000038097812 */ /* 0x040fe200078ec0ff */
[----:B------:R-:W-:Y:S01]  /*12e0*/  IMAD.U32 R56, R56, 0x10000, RZ ;  /* 0x0001000038387824 */ /* 0x000fe200078e00ff */
[----:B------:R-:W-:Y:S01]  /*12f0*/  LOP3.LUT R80, R7, 0xffff0000, RZ, 0xc0, !PT ;  /* 0xffff000007507812 */ /* 0x000fe200078ec0ff */
[----:B------:R-:W-:Y:S01]  /*1300*/  IMAD.U32 R7, R12, 0x10000, RZ ;  /* 0x000100000c077824 */ /* 0x000fe200078e00ff */
[----:B------:R-:W-:Y:S01]  /*1310*/  SHF.L.U32 R69, R64, 0x10, RZ ;  /* 0x0000001040457819 */ /* 0x000fe200000006ff */
[----:B------:R-:W-:Y:S01]  /*1320*/  IMAD.U32 R12, R60, 0x10000, RZ ;  /* 0x000100003c0c7824 */ /* 0x000fe200078e00ff */
[C---:B------:R-:W-:Y:S01]  /*1330*/  SHF.L.U32 R83, R63.reuse, 0x10, RZ ;  /* 0x000000103f537819 */ /* 0x040fe200000006ff */
[----:B------:R-:W-:Y:S01]  /*1340*/  FMUL.FTZ R116, R84, R87 ;  /* 0x0000005754747220 */ /* 0x000fe20000410000 */
[----:B------:R-:W-:Y:S01]  /*1350*/  LOP3.LUT R86, R63, 0xffff0000, RZ, 0xc0, !PT ;  /* 0xffff00003f567812 */ /* 0x000fe200078ec0ff */
[----:B------:R-:W-:Y:S01]  /*1360*/  IMAD.U32 R63, R48, 0x10000, RZ ;  /* 0x00010000303f7824 */ /* 0x000fe200078e00ff */
[----:B------:R-:W-:Y:S01]  /*1370*/  SHF.L.U32 R52, R52, 0x10, RZ ;  /* 0x0000001034347819 */ /* 0x000fe200000006ff */
[----:B------:R-:W-:Y:S01]  /*1380*/  FMUL.FTZ R9, R92, R9 ;  /* 0x000000095c097220 */ /* 0x000fe20000410000 */
[----:B------:R-:W-:Y:S01]  /*1390*/  SHF.L.U32 R73, R5, 0x10, RZ ;  /* 0x0000001005497819 */ /* 0x000fe200000006ff */
[----:B------:R-:W-:Y:S01]  /*13a0*/  IMAD.U32 R64, R65, 0x10000, RZ ;  /* 0x0001000041407824 */ /* 0x000fe200078e00ff */
        /* <DEDUP_REMOVED lines=18> */
[C---:B------:R-:W-:Y:S01]  /*14d0*/  LOP3.LUT R74, R66.reuse, 0xffff0000, RZ, 0xc0, !PT ;  /* 0xffff0000424a7812 */ /* 0x040fe200078ec0ff */
        /* <DEDUP_REMOVED lines=13> */
[C---:B------:R-:W-:Y:S01]  /*15b0*/  SHF.L.U32 R50, R51.reuse, 0x10, RZ ;  /* 0x0000001033327819 */ /* 0x040fe200000006ff */
[----:B------:R-:W-:Y:S01]  /*15c0*/  FFMA.FTZ R48, R90, R93, R48 ;  /* 0x0000005d5a307223 */ /* 0x000fe20000010030 */
[----:B------:R-:W-:Y:S01]  /*15d0*/  LOP3.LUT R51, R51, 0xffff0000, RZ, 0xc0, !PT ;  /* 0xffff000033337812 */ /* 0x000fe200078ec0ff */
[----:B------:R-:W-:Y:S01]  /*15e0*/  FFMA.FTZ R95, R101, R102, R95 ;  /* 0x00000066655f7223 */ /* 0x000fe2000001005f */
[----:B------:R-:W-:Y:S01]  /*15f0*/  LOP3.LUT R104, R59, 0xffff0000, RZ, 0xc0, !PT ;  /* 0xffff00003b687812 */ /* 0x000fe200078ec0ff */
[C---:B------:R-:W-:Y:S01]  /*1600*/  IMAD.U32 R66, R67.reuse, 0x10000, RZ ;  /* 0x0001000043427824 */ /* 0x040fe200078e00ff */
[----:B------:R-:W-:Y:S01]  /*1610*/  LOP3.LUT R67, R67, 0xffff0000, RZ, 0xc0, !PT ;  /* 0xffff000043437812 */ /* 0x000fe200078ec0ff */
[C---:B------:R-:W-:Y:S01]  /*1620*/  IMAD.U32 R14, R15.reuse, 0x10000, RZ ;  /* 0x000100000f0e7824 */ /* 0x040fe200078e00ff */
[----:B------:R-:W-:Y:S01]  /*1630*/  LOP3.LUT R15, R15, 0xffff0000, RZ, 0xc0, !PT ;  /* 0xffff00000f0f7812 */ /* 0x000fe200078ec0ff */
[C---:B------:R-:W-:Y:S01]  /*1640*/  IMAD.U32 R10, R11.reuse, 0x10000, RZ ;  /* 0x000100000b0a7824 */ /* 0x040fe200078e00ff */
[----:B------:R-:W-:Y:S01]  /*1650*/  LOP3.LUT R11, R11, 0xffff0000, RZ, 0xc0, !PT ;  /* 0xffff00000b0b7812 */ /* 0x000fe200078ec0ff */
[----:B------:R-:W-:Y:S01]  /*1660*/  FFMA.FTZ R5, R74, R77, R5 ;  /* 0x0000004d4a057223 */ /* 0x000fe20000010005 */
[C---:B------:R-:W-:Y:S01]  /*1670*/  SHF.L.U32 R110, R44.reuse, 0x10, RZ ;  /* 0x000000102c6e7819 */ /* 0x040fe200000006ff */
        /* <DEDUP_REMOVED lines=9> */
[----:B------:R-:W-:Y:S01]  /*1710*/  SHF.L.U32 R12, R24, 0x10, RZ ;  /* 0x00000010180c7819 */ /* 0x000fe200000006ff */
[----:B------:R-:W-:Y:S01]  /*1720*/  FFMA.FTZ R48, R50, R91, R48 ;  /* 0x0000005b32307223 */ /* 0x000fe20000010030 */
[----:B------:R-:W-:Y:S01]  /*1730*/  SHF.L.U32 R72, R20, 0x10, RZ ;  /* 0x0000001014487819 */ /* 0x000fe200000006ff */
[----:B------:R-:W-:Y:S01]  /*1740*/  FFMA.FTZ R10, R10, R105, R57 ;  /* 0x000000690a0a7223 */ /* 0x000fe20000010039 */
[----:B------:R-:W-:Y:S01]  /*1750*/  LOP3.LUT R73, R28, 0xffff0000, RZ, 0xc0, !PT ;  /* 0xffff00001c497812 */ /* 0x000fe200078ec0ff */
[----:B------:R-:W-:Y:S01]  /*1760*/  IMAD.U32 R44, R46, 0x10000, RZ ;  /* 0x000100002e2c7824 */ /* 0x000fe200078e00ff */
        /* <DEDUP_REMOVED lines=19> */
[----:B------:R-:W-:Y:S01]  /*18a0*/  IMAD.U32 R28, R29, 0x10000, RZ ;  /* 0x000100001d1c7824 */ /* 0x000fe200078e00ff */
[----:B------:R-:W-:Y:S01]  /*18b0*/  LOP3.LUT R92, R37, 0xffff0000, RZ, 0xc0, !PT ;  /* 0xffff0000255c7812 */ /* 0x000fe200078ec0ff */
[----:B------:R-:W-:Y:S01]  /*18c0*/  IMAD.U32 R29, R31, 0x10000, RZ ;  /* 0x000100001f1d7824 */ /* 0x000fe200078e00ff */
        /* <DEDUP_REMOVED lines=11> */
[----:B------:R-:W-:Y:S01]  /*1980*/  IMAD.U32 R13, R25, 0x10000, RZ ;  /* 0x00010000190d7824 */ /* 0x000fe200078e00ff */
[----:B------:R-:W-:Y:S01]  /*1990*/  SHF.L.U32 R33, R34, 0x10, RZ ;  /* 0x0000001022217819 */ /* 0x000fe200000006ff */
[C---:B------:R-:W-:Y:S01]  /*19a0*/  IMAD.U32 R65, R21.reuse, 0x10000, RZ ;  /* 0x0001000015417824 */ /* 0x040fe200078e00ff */
        /* <DEDUP_REMOVED lines=21> */
[----:B------:R-:W-:Y:S01]  /*1b00*/  IMAD.U32 R41, R42, 0x10000, RZ ;  /* 0x000100002a297824 */ /* 0x000fe200078e00ff */
[----:B------:R-:W-:Y:S01]  /*1b10*/  ISETP.NE.AND P0, PT, R68, RZ, PT ;  /* 0x000000ff4400720c */ /* 0x000fe20003f05270 */
[----:B------:R-:W-:Y:S01]  /*1b20*/  IMAD.U32 R25, R26, 0x10000, RZ ;  /* 0x000100001a197824 */ /* 0x000fe200078e00ff */
[C---:B------:R-:W-:Y:S01]  /*1b30*/  SHF.L.U32 R26, R27.reuse, 0x10, RZ ;  /* 0x000000101b1a7819 */ /* 0x040fe200000006ff */
[----:B------:R-:W-:Y:S01]  /*1b40*/  IMAD.U32 R17, R18, 0x10000, RZ ;  /* 0x0001000012117824 */ /* 0x000fe200078e00ff */
[----:B------:R-:W-:Y:S01]  /*1b50*/  LOP3.LUT R27, R27, 0xffff0000, RZ, 0xc0, !PT ;  /* 0xffff00001b1b7812 */ /* 0x000fe200078ec0ff */
[C---:B------:R-:W-:Y:S01]  /*1b60*/  IMAD.U32 R8, R22.reuse, 0x10000, RZ ;  /* 0x0001000016087824 */ /* 0x040fe200078e00ff */
[----:B------:R-:W-:Y:S01]  /*1b70*/  LOP3.LUT R22, R22, 0xffff0000, RZ, 0xc0, !PT ;  /* 0xffff000016167812 */ /* 0x000fe200078ec0ff */
[----:B------:R-:W-:-:S02]  /*1b80*/  FFMA.FTZ R5, R107, R112, R5 ;  /* 0x000000706b057223 */ /* 0x000fc40000010005 */
[----:B------:R-:W-:Y:S02]  /*1b90*/  FFMA.FTZ R6, R71, R92, R6 ;  /* 0x0000005c47067223 */ /* 0x000fe40000010006 */
[----:B------:R-:W-:Y:S02]  /*1ba0*/  FFMA.FTZ R12, R39, R64, R12 ;  /* 0x00000040270c7223 */ /* 0x000fe4000001000c */
[----:B------:R-:W-:Y:S02]  /*1bb0*/  FFMA.FTZ R7, R52, R21, R7 ;  /* 0x0000001534077223 */ /* 0x000fe40000010007 */
[----:B------:R-:W-:Y:S02]  /*1bc0*/  FFMA.FTZ R5, R41, R44, R5 ;  /* 0x0000002c29057223 */ /* 0x000fe40000010005 */
[----:B------:R-:W-:Y:S02]  /*1bd0*/  FFMA.FTZ R6, R33, R36, R6 ;  /* 0x0000002421067223 */ /* 0x000fe40000010006 */
[----:B------:R-:W-:-:S02]  /*1be0*/  FFMA.FTZ R12, R25, R56, R12 ;  /* 0x00000038190c7223 */ /* 0x000fc4000001000c */
[----:B------:R-:W-:Y:S02]  /*1bf0*/  FFMA.FTZ R7, R17, R8, R7 ;  /* 0x0000000811077223 */ /* 0x000fe40000010007 */
[C---:B------:R-:W-:Y:S01]  /*1c00*/  IMAD.U32 R42, R43.reuse, 0x10000, RZ ;  /* 0x000100002b2a7824 */ /* 0x040fe200078e00ff */
[----:B------:R-:W-:Y:S01]  /*1c10*/  LOP3.LUT R43, R43, 0xffff0000, RZ, 0xc0, !PT ;  /* 0xffff00002b2b7812 */ /* 0x000fe200078ec0ff */
[C---:B------:R-:W-:Y:S01]  /*1c20*/  IMAD.U32 R34, R35.reuse, 0x10000, RZ ;  /* 0x0001000023227824 */ /* 0x040fe200078e00ff */
[----:B------:R-:W-:Y:S01]  /*1c30*/  LOP3.LUT R35, R35, 0xffff0000, RZ, 0xc0, !PT ;  /* 0xffff000023237812 */ /* 0x000fe200078ec0ff */
[C---:B------:R-:W-:Y:S01]  /*1c40*/  IMAD.U32 R18, R19.reuse, 0x10000, RZ ;  /* 0x0001000013127824 */ /* 0x040fe200078e00ff */
[----:B------:R-:W-:Y:S01]  /*1c50*/  LOP3.LUT R19, R19, 0xffff0000, RZ, 0xc0, !PT ;  /* 0xffff000013137812 */ /* 0x000fe200078ec0ff */
[----:B------:R-:W-:Y:S02]  /*1c60*/  FFMA.FTZ R5, R108, R113, R5 ;  /* 0x000000716c057223 */ /* 0x000fe40000010005 */
        /* <DEDUP_REMOVED lines=8> */
[----:B------:R-:W-:Y:S02]  /*1cf0*/  FFMA.FTZ R6, R35, R38, R6 ;  /* 0x0000002623067223 */ /* 0x000fe40000010006 */
[----:B------:R-:W-:Y:S02]  /*1d00*/  FFMA.FTZ R12, R27, R114, R12 ;  /* 0x000000721b0c7223 */ /* 0x000fe4000001000c */
[----:B------:R-:W-:Y:S02]  /*1d10*/  FFMA.FTZ R19, R19, R4, R7 ;  /* 0x0000000413137223 */ /* 0x000fe40000010007 */
[----:B------:R-:W0:Y:S04]  /*1d20*/  SHFL.BFLY PT, R4, R5, 0x8, 0x1f ;  /* 0x0d001f0005047f89 */ /* 0x000e2800000e0000 */
[----:B------:R-:W1:Y:S04]  /*1d30*/  SHFL.BFLY PT, R7, R6, 0x8, 0x1f ;  /* 0x0d001f0006077f89 */ /* 0x000e6800000e0000 */
[----:B------:R-:W2:Y:S04]  /*1d40*/  SHFL.BFLY PT, R9, R12, 0x8, 0x1f ;  /* 0x0d001f000c097f89 */ /* 0x000ea800000e0000 */
[----:B------:R-:W3:Y:S01]  /*1d50*/  SHFL.BFLY PT, R10, R19, 0x8, 0x1f ;  /* 0x0d001f00130a7f89 */ /* 0x000ee200000e0000 */
[----:B0-----:R-:W-:-:S02]  /*1d60*/  FADD.FTZ R4, R5, R4 ;  /* 0x0000000405047221 */ /* 0x001fc40000010000 */
[----:B-1----:R-:W-:-:S03]  /*1d70*/  FADD.FTZ R8, R6, R7 ;  /* 0x0000000706087221 */ /* 0x002fc60000010000 */
[----:B------:R-:W0:Y:S01]  /*1d80*/  SHFL.BFLY PT, R7, R4, 0x4, 0x1f ;  /* 0x0c801f0004077f89 */ /* 0x000e2200000e0000 */
[----:B--2---:R-:W-:-:S03]  /*1d90*/  FADD.FTZ R11, R12, R9 ;  /* 0x000000090c0b7221 */ /* 0x004fc60000010000 */
[----:B------:R-:W1:Y:S01]  /*1da0*/  SHFL.BFLY PT, R9, R8, 0x4, 0x1f ;  /* 0x0c801f0008097f89 */ /* 0x000e6200000e0000 */
[----:B---3--:R-:W-:-:S03]  /*1db0*/  FADD.FTZ R13, R19, R10 ;  /* 0x0000000a130d7221 */ /* 0x008fc60000010000 */
[----:B------:R-:W2:Y:S04]  /*1dc0*/  SHFL.BFLY PT, R10, R11, 0x4, 0x1f ;  /* 0x0c801f000b0a7f89 */ /* 0x000ea800000e0000 */
[----:B------:R-:W3:Y:S01]  /*1dd0*/  SHFL.BFLY PT, R14, R13, 0x4, 0x1f ;  /* 0x0c801f000d0e7f89 */ /* 0x000ee200000e0000 */
[----:B0-----:R-:W-:Y:S02]  /*1de0*/  FADD.FTZ R7, R4, R7 ;  /* 0x0000000704077221 */ /* 0x001fe40000010000 */
        /* <DEDUP_REMOVED lines=8> */
[----:B-1----:R-:W-:Y:S02]  /*1e70*/  FADD.FTZ R10, R9, R10 ;  /* 0x0000000a090a7221 */ /* 0x002fe40000010000 */
[----:B--2---:R-:W-:-:S03]  /*1e80*/  FADD.FTZ R4, R12, R5 ;  /* 0x000000050c047221 */ /* 0x004fc60000010000 */
[----:B------:R-:W0:Y:S01]  /*1e90*/  SHFL.BFLY PT, R11, R10, 0x1, 0x1f ;  /* 0x0c201f000a0b7f89 */ /* 0x000e2200000e0000 */
[----:B---3--:R-:W-:-:S03]  /*1ea0*/  FADD.FTZ R15, R14, R15 ;  /* 0x0000000f0e0f7221 */ /* 0x008fc60000010000 */
[----:B------:R-:W1:Y:S04]  /*1eb0*/  SHFL.BFLY PT, R5, R6, 0x1, 0x1f ;  /* 0x0c201f0006057f89 */ /* 0x000e6800000e0000 */
[----:B------:R-:W2:Y:S04]  /*1ec0*/  SHFL.BFLY PT, R13, R4, 0x1, 0x1f ;  /* 0x0c201f00040d7f89 */ /* 0x000ea800000e0000 */
[----:B------:R-:W3:Y:S01]  /*1ed0*/  SHFL.BFLY PT, R8, R15, 0x1, 0x1f ;  /* 0x0c201f000f087f89 */ /* 0x000ee200000e0000 */
[----:B0-----:R-:W-:Y:S02]  /*1ee0*/  FADD.FTZ R11, R10, R11 ;  /* 0x0000000b0a0b7221 */ /* 0x001fe40000010000 */
[----:B-1----:R-:W-:-:S02]  /*1ef0*/  FADD.FTZ R7, R6, R5 ;  /* 0x0000000506077221 */ /* 0x002fc40000010000 */
[----:B--2---:R-:W-:Y:S02]  /*1f00*/  FADD.FTZ R9, R4, R13 ;  /* 0x0000000d04097221 */ /* 0x004fe40000010000 */
[----:B---3--:R-:W-:Y:S01]  /*1f10*/  FADD.FTZ R8, R15, R8 ;  /* 0x000000080f087221 */ /* 0x008fe20000010000 */
[----:B------:R-:W-:Y:S05]  /*1f20*/  @P0 BRA `(.L_x_997) ;  /* 0x000001b000000947 */ /* 0x000fea0003800000 */
[----:B------:R-:W-:Y:S01]  /*1f30*/  ULDC.64 UR16, c[0x0][0x1c8] ;  /* 0x0000720000107ab9 */ /* 0x000fe20000000a00 */
[----:B------:R-:W-:Y:S01]  /*1f40*/  ISETP.GE.AND P3, PT, R2, UR8, PT ;  /* 0x0000000802007c0c */ /* 0x000fe2000bf66270 */
[----:B------:R-:W-:Y:S01]  /*1f50*/  USHF.R.S32.HI UR5, URZ, 0x1f, UR4 ;  /* 0x0000001f3f057899 */ /* 0x000fe20008011404 */
[----:B------:R-:W-:Y:S01]  /*1f60*/  ISETP.GE.AND P2, PT, R97, UR8, PT ;  /* 0x0000000861007c0c */ /* 0x000fe2000bf46270 */
[----:B------:R-:W-:Y:S01]  /*1f70*/  UIMAD UR9, UR15, UR16, URZ ;  /* 0x000000100f0972a4 */ /* 0x000fe2000f8e023f */
[----:B------:R-:W-:Y:S01]  /*1f80*/  ISETP.GE.AND P0, PT, R99, UR8, PT ;  /* 0x0000000863007c0c */ /* 0x000fe2000bf06270 */
[----:B------:R-:W-:Y:S02]  /*1f90*/  UIMAD.WIDE.U32 UR6, UR12, UR16, UR4 ;  /* 0x000000100c0672a5 */ /* 0x000fe4000f8e0004 */
[----:B------:R-:W-:-:S03]  /*1fa0*/  UIMAD UR9, UR12, UR17, UR9 ;  /* 0x000000110c0972a4 */ /* 0x000fc6000f8e0209 */
[----:B------:R-:W-:Y:S02]  /*1fb0*/  ULDC.64 UR16, c[0x0][0x1d0] ;  /* 0x0000740000107ab9 */ /* 0x000fe40000000a00 */
[----:B------:R-:W-:Y:S02]  /*1fc0*/  UIMAD UR5, UR18, UR16, URZ ;  /* 0x00000010120572a4 */ /* 0x000fe4000f8e023f */
[----:B------:R-:W-:Y:S02]  /*1fd0*/  UIADD3 UR7, UR7, UR9, URZ ;  /* 0x0000000907077290 */ /* 0x000fe4000fffe03f */
[----:B------:R-:W-:Y:S02]  /*1fe0*/  UIMAD UR5, UR14, UR17, UR5 ;  /* 0x000000110e0572a4 */ /* 0x000fe4000f8e0205 */
[----:B------:R-:W-:-:S04]  /*1ff0*/  UIMAD.WIDE.U32 UR6, UR14, UR16, UR6 ;  /* 0x000000100e0672a5 */ /* 0x000fc8000f8e0006 */
[----:B------:R-:W-:Y:S02]  /*2000*/  IMAD.U32 R13, RZ, RZ, UR5 ;  /* 0x00000005ff0d7e24 */ /* 0x000fe4000f8e00ff */
[----:B------:R-:W-:-:S04]  /*2010*/  IADD3 R5, P1, R2, UR6, RZ ;  /* 0x0000000602057c10 */ /* 0x000fc8000ff3e0ff */
[----:B------:R-:W-:Y:S02]  /*2020*/  IADD3.X R6, R3, UR7, R13, P1, !PT ;  /* 0x0000000703067c10 */ /* 0x000fe40008ffe40d */
[----:B------:R-:W-:Y:S02]  /*2030*/  LEA R4, P4, R5, c[0x0][0x1b0], 0x2 ;  /* 0x00006c0005047a11 */ /* 0x000fe400078810ff */
[----:B------:R-:W-:Y:S02]  /*2040*/  ISETP.GE.AND P1, PT, R98, UR8, PT ;  /* 0x0000000862007c0c */ /* 0x000fe4000bf26270 */
[----:B------:R-:W-:Y:S02]  /*2050*/  FSEL R3, R7, RZ, !P3 ;  /* 0x000000ff07037208 */ /* 0x000fe40005800000 */
[----:B------:R-:W-:Y:S02]  /*2060*/  FSEL R7, R11, RZ, !P2 ;  /* 0x000000ff0b077208 */ /* 0x000fe40005000000 */
[----:B------:R-:W-:-:S02]  /*2070*/  LEA.HI.X R5, R5, c[0x0][0x1b4], R6, 0x2, P4 ;  /* 0x00006d0005057a11 */ /* 0x000fc400020f1406 */
[----:B------:R-:W-:Y:S02]  /*2080*/  FSEL R9, R9, RZ, !P1 ;  /* 0x000000ff09097208 */ /* 0x000fe40004800000 */
[----:B------:R-:W-:Y:S01]  /*2090*/  FSEL R11, R8, RZ, !P0 ;  /* 0x000000ff080b7208 */ /* 0x000fe20004000000 */
[----:B------:R0:W-:Y:S04]  /*20a0*/  STG.E [R4.64], R3 ;  /* 0x0000000304007986 */ /* 0x0001e8000c10190a */
[----:B------:R0:W-:Y:S04]  /*20b0*/  STG.E [R4.64+0x40], R7 ;  /* 0x0000400704007986 */ /* 0x0001e8000c10190a */
[----:B------:R0:W-:Y:S04]  /*20c0*/  STG.E [R4.64+0x80], R9 ;  /* 0x0000800904007986 */ /* 0x0001e8000c10190a */
[----:B------:R0:W-:Y:S02]  /*20d0*/  STG.E [R4.64+0xc0], R11 ;  /* 0x0000c00b04007986 */ /* 0x0001e4000c10190a */
.L_x_997:
[----:B------:R-:W-:Y:S05]  /*20e0*/  BSYNC B0 ;  /* 0x0000000000007941 */ /* 0x000fea0003800000 */
.L_x_996:
[----:B------:R-:W-:Y:S01]  /*20f0*/  ULDC UR5, c[0x0][0x168] ;  /* 0x00005a0000057ab9 */ /* 0x000fe20000000800 */
[----:B------:R-:W-:Y:S01]  /*2100*/  BSSY B0, `(.L_x_998) ;  /* 0x0000020000007945 */ /* 0x000fe20003800000 */
[----:B------:R-:W-:-:S04]  /*2110*/  UIADD3 UR5, UR5, 0x3f, URZ ;  /* 0x0000003f05057890 */ /* 0x000fc8000fffe03f */
[----:B------:R-:W-:Y:S02]  /*2120*/  USHF.R.S32.HI UR6, URZ, 0x1f, UR5 ;  /* 0x0000001f3f067899 */ /* 0x000fe40008011405 */
[----:B------:R-:W-:Y:S02]  /*2130*/  UIMAD UR7, UR13, -0x40, UR5 ;  /* 0xffffffc00d0778a4 */ /* 0x000fe4000f8e0205 */
[----:B------:R-:W-:-:S04]  /*2140*/  ULEA.HI UR6, UR6, UR5, URZ, 0x6 ;  /* 0x0000000506067291 */ /* 0x000fc8000f8f303f */
[----:B------:R-:W-:-:S04]  /*2150*/  ULOP3.LUT UR6, UR6, 0xffffffc0, URZ, 0xc0, !UPT ;  /* 0xffffffc006067892 */ /* 0x000fc8000f8ec03f */
[----:B------:R-:W-:-:S06]  /*2160*/  UIADD3 UR6, UR7, UR6, -UR5 ;  /* 0x0000000607067290 */ /* 0x000fcc000fffe805 */
[----:B------:R-:W-:-:S04]  /*2170*/  ISETP.GE.AND P0, PT, R0, UR6, PT ;  /* 0x0000000600007c0c */ /* 0x000fc8000bf06270 */
[----:B------:R-:W-:-:S13]  /*2180*/  ISETP.GT.OR P0, PT, R0, 0x3f, P0 ;  /* 0x0000003f0000780c */ /* 0x000fda0000704670 */
[----:B------:R-:W-:Y:S05]  /*2190*/  @P0 BRA `(.L_x_999) ;  /* 0x0000016000000947 */ /* 0x000fea0003800000 */
[----:B0-----:R-:W-:Y:S01]  /*21a0*/  IMAD.U32 R4, RZ, RZ, UR4 ;  /* 0x00000004ff047e24 */ /* 0x001fe2000f8e00ff */
[----:B------:R-:W-:Y:S01]  /*21b0*/  SHF.R.S32.HI R3, RZ, 0x1f, R0 ;  /* 0x0000001fff037819 */ /* 0x000fe20000011400 */
[----:B------:R-:W-:Y:S01]  /*21c0*/  ULDC.64 UR6, c[0x0][0x1f8] ;  /* 0x00007e0000067ab9 */ /* 0x000fe20000000a00 */
[----:B------:R-:W-:Y:S01]  /*21d0*/  IADD3 R2, P0, R0, UR4, RZ ;  /* 0x0000000400027c10 */ /* 0x000fe2000ff1e0ff */
[----:B------:R-:W-:Y:S01]  /*21e0*/  UIMAD UR5, UR15, UR6, URZ ;  /* 0x000000060f0572a4 */ /* 0x000fe2000f8e023f */
[----:B------:R-:W-:Y:S01]  /*21f0*/  MOV R5, UR12 ;  /* 0x0000000c00057c02 */ /* 0x000fe20008000f00 */
[----:B------:R-:W-:Y:S01]  /*2200*/  FMUL.FTZ R6, R96, 1.4426950216293334961 ;  /* 0x3fb8aa3b60067820 */ /* 0x000fe20000410000 */
[----:B------:R-:W-:Y:S01]  /*2210*/  LEA.HI.X.SX32 R3, R4, R3, 0x1, P0 ;  /* 0x0000000304037211 */ /* 0x000fe200000f0eff */
[----:B------:R-:W-:Y:S01]  /*2220*/  UIMAD UR5, UR12, UR7, UR5 ;  /* 0x000000070c0572a4 */ /* 0x000fe2000f8e0205 */
[----:B------:R-:W-:Y:S02]  /*2230*/  FSETP.NEU.FTZ.AND P0, PT, R96, -INF , PT ;  /* 0xff8000006000780b */ /* 0x000fe40003f1d000 */
[----:B------:R-:W-:Y:S01]  /*2240*/  ULDC.64 UR6, c[0x0][0x200] ;  /* 0x0000800000067ab9 */ /* 0x000fe20000000a00 */
[----:B------:R-:W-:Y:S01]  /*2250*/  IMAD.WIDE.U32 R2, R5, c[0x0][0x1f8], R2 ;  /* 0x00007e0005027a25 */ /* 0x000fe200078e0002 */
[----:B------:R-:W-:-:S03]  /*2260*/  UIMAD UR6, UR18, UR6, URZ ;  /* 0x00000006120672a4 */ /* 0x000fc6000f8e023f */
[----:B------:R-:W-:Y:S01]  /*2270*/  IMAD.U32 R5, RZ, RZ, UR14 ;  /* 0x0000000eff057e24 */ /* 0x000fe2000f8e00ff */
[----:B------:R-:W-:Y:S01]  /*2280*/  IADD3 R3, R3, UR5, RZ ;  /* 0x0000000503037c10 */ /* 0x000fe2000fffe0ff */
[----:B------:R-:W-:-:S04]  /*2290*/  UIMAD UR6, UR14, UR7, UR6 ;  /* 0x000000070e0672a4 */ /* 0x000fc8000f8e0206 */
[----:B------:R-:W-:-:S05]  /*22a0*/  IMAD.WIDE.U32 R2, R5, c[0x0][0x200], R2 ;  /* 0x0000800005027a25 */ /* 0x000fca00078e0002 */
[----:B------:R-:W-:Y:S02]  /*22b0*/  IADD3 R3, R3, UR6, RZ ;  /* 0x0000000603037c10 */ /* 0x000fe4000fffe0ff */
[----:B------:R-:W-:-:S04]  /*22c0*/  LEA R4, P1, R2, c[0x0][0x1f0], 0x2 ;  /* 0x00007c0002047a11 */ /* 0x000fc800078210ff */
[----:B------:R-:W-:Y:S02]  /*22d0*/  LEA.HI.X R5, R2, c[0x0][0x1f4], R3, 0x2, P1 ;  /* 0x00007d0002057a11 */ /* 0x000fe400008f1403 */
[----:B------:R-:W-:-:S05]  /*22e0*/  FSEL R3, R6, RZ, P0 ;  /* 0x000000ff06037208 */ /* 0x000fca0000000000 */
[----:B------:R0:W-:Y:S02]  /*22f0*/  STG.E [R4.64], R3 ;  /* 0x0000000304007986 */ /* 0x0001e4000c10190a */
.L_x_999:
[----:B------:R-:W-:Y:S05]  /*2300*/  BSYNC B0 ;  /* 0x0000000000007941 */ /* 0x000fea0003800000 */
.L_x_998:
[----:B------:R-:W-:Y:S01]  /*2310*/  USHF.L.U32 UR5, UR13, 0xe, URZ ;  /* 0x0000000e0d057899 */ /* 0x000fe2000800063f */
[----:B------:R-:W-:Y:S01]  /*2320*/  IMAD.SHL.U32 R2, R0, 0x4, RZ ;  /* 0x0000000400027824 */ /* 0x000fe200078e00ff */
[----:B------:R-:W-:Y:S01]  /*2330*/  ULDC.64 UR6, c[0x0][0x220] ;  /* 0x0000880000067ab9 */ /* 0x000fe20000000a00 */
[----:B0-----:R-:W-:-:S03]  /*2340*/  IMAD.U32 R5, RZ, RZ, UR12 ;  /* 0x0000000cff057e24 */ /* 0x001fc6000f8e00ff */
[----:B------:R-:W-:Y:S02]  /*2350*/  SHF.R.S32.HI R3, RZ, 0x1f, R2 ;  /* 0x0000001fff037819 */ /* 0x000fe40000011402 */
[----:B------:R-:W-:Y:S02]  /*2360*/  IADD3 R2, P0, R2, UR5, RZ ;  /* 0x0000000502027c10 */ /* 0x000fe4000ff1e0ff */
[----:B------:R-:W-:Y:S01]  /*2370*/  MOV R4, UR5 ;  /* 0x0000000500047c02 */ /* 0x000fe20008000f00 */
[----:B------:R-:W-:-:S03]  /*2380*/  UIMAD UR5, UR15, UR6, URZ ;  /* 0x000000060f0572a4 */ /* 0x000fc6000f8e023f */
[----:B------:R-:W-:Y:S01]  /*2390*/  LEA.HI.X.SX32 R3, R4, R3, 0x1, P0 ;  /* 0x0000000304037211 */ /* 0x000fe200000f0eff */
[----:B------:R-:W-:Y:S01]  /*23a0*/  UIMAD UR5, UR12, UR7, UR5 ;  /* 0x000000070c0572a4 */ /* 0x000fe2000f8e0205 */
[----:B------:R-:W-:Y:S02]  /*23b0*/  ISETP.NE.U32.AND P0, PT, RZ, c[0x0][0x238], PT ;  /* 0x00008e00ff007a0c */ /* 0x000fe40003f05070 */
[----:B------:R-:W-:Y:S01]  /*23c0*/  ULDC.64 UR6, c[0x0][0x228] ;  /* 0x00008a0000067ab9 */ /* 0x000fe20000000a00 */
[----:B------:R-:W-:Y:S01]  /*23d0*/  IMAD.WIDE.U32 R2, R5, c[0x0][0x220], R2 ;  /* 0x0000880005027a25 */ /* 0x000fe200078e0002 */
[----:B------:R-:W-:Y:S01]  /*23e0*/  UIMAD UR6, UR18, UR6, URZ ;  /* 0x00000006120672a4 */ /* 0x000fe2000f8e023f */
[----:B------:R-:W-:Y:S02]  /*23f0*/  ISETP.NE.AND.EX P0, PT, RZ, c[0x0][0x23c], PT, P0 ;  /* 0x00008f00ff007a0c */ /* 0x000fe40003f05300 */
[----:B------:R-:W-:Y:S01]  /*2400*/  IMAD.U32 R5, RZ, RZ, UR14 ;  /* 0x0000000eff057e24 */ /* 0x000fe2000f8e00ff */
[----:B------:R-:W-:Y:S01]  /*2410*/  IADD3 R3, R3, UR5, RZ ;  /* 0x0000000503037c10 */ /* 0x000fe2000fffe0ff */
[----:B------:R-:W-:Y:S01]  /*2420*/  UIMAD UR6, UR14, UR7, UR6 ;  /* 0x000000070e0672a4 */ /* 0x000fe2000f8e0206 */
[----:B------:R-:W-:-:S03]  /*2430*/  ISETP.NE.OR P0, PT, R0, RZ, !P0 ;  /* 0x000000ff0000720c */ /* 0x000fc60004705670 */
[----:B------:R-:W-:-:S05]  /*2440*/  IMAD.WIDE.U32 R2, R5, c[0x0][0x228], R2 ;  /* 0x00008a0005027a25 */ /* 0x000fca00078e0002 */
[----:B------:R-:W-:Y:S02]  /*2450*/  IADD3 R3, R3, UR6, RZ ;  /* 0x0000000603037c10 */ /* 0x000fe4000fffe0ff */
[----:B------:R-:W-:-:S04]  /*2460*/  LEA R4, P1, R2, c[0x0][0x208], 0x2 ;  /* 0x0000820002047a11 */ /* 0x000fc800078210ff */
[----:B------:R-:W-:-:S05]  /*2470*/  LEA.HI.X R5, R2, c[0x0][0x20c], R3, 0x2, P1 ;  /* 0x0000830002057a11 */ /* 0x000fca00008f1403 */
[----:B------:R0:W-:Y:S04]  /*2480*/  STG.E.128 [R4.64], RZ ;  /* 0x000000ff04007986 */ /* 0x0001e8000c101d0a */
[----:B------:R0:W-:Y:S04]  /*2490*/  STG.E.128 [R4.64+0x1000], RZ ;  /* 0x001000ff04007986 */ /* 0x0001e8000c101d0a */
        /* <DEDUP_REMOVED lines=15> */
[----:B------:R-:W-:Y:S02]  /*2590*/  ULDC UR4, c[0x0][0x230] ;  /* 0x00008c0000047ab9 */ /* 0x000fe40000000800 */
[----:B------:R-:W-:-:S02]  /*25a0*/  UIMAD UR4, UR13, UR4, UR14 ;  /* 0x000000040d0472a4 */ /* 0x000fc4000f8e020e */
[----:B------:R-:W-:Y:S02]  /*25b0*/  ULDC UR6, c[0x0][0x170] ;  /* 0x00005c0000067ab9 */ /* 0x000fe40000000800 */
[----:B------:R-:W-:Y:S02]  /*25c0*/  UIMAD UR6, UR4, UR6, UR12 ;  /* 0x00000006040672a4 */ /* 0x000fe4000f8e020c */
[----:B------:R-:W-:Y:S02]  /*25d0*/  UMOV UR7, 0x4 ;  /* 0x0000000400077882 */ /* 0x000fe40000000000 */
[----:B------:R-:W-:Y:S02]  /*25e0*/  ULDC.64 UR4, c[0x0][0x238] ;  /* 0x00008e0000047ab9 */ /* 0x000fe40000000a00 */
[----:B------:R-:W-:-:S06]  /*25f0*/  UIMAD.WIDE UR4, UR6, UR7, UR4 ;  /* 0x00000007060472a5 */ /* 0x000fcc000f8e0204 */
[----:B------:R-:W-:Y:S01]  /*2600*/  MOV R2, UR4 ;  /* 0x0000000400027c02 */ /* 0x000fe20008000f00 */
[----:B------:R-:W-:-:S05]  /*2610*/  IMAD.U32 R3, RZ, RZ, UR5 ;  /* 0x00000005ff037e24 */ /* 0x000fca000f8e00ff */
[----:B------:R-:W-:Y:S01]  /*2620*/  STG.E [R2.64], RZ ;  /* 0x000000ff02007986 */ /* 0x000fe2000c10190a */
[----:B------:R-:W-:Y:S05]  /*2630*/  EXIT ;  /* 0x000000000000794d */ /* 0x000fea0003800000 */
.L_x_1000:
        /* <DEDUP_REMOVED lines=12> */
.L_x_1171:


//--------------------- .text._ZN7cutlass13device_kernelIN5flash19enable_sm80_to_sm89INS1_16FlashAttnBwdSm80INS1_25CollectiveMainloopBwdSm80ILi1ELi1EN4cute5tupleIJNS5_1CILi64EEES8_NS7_ILi256EEEEEENS_10bfloat16_tEfNS_4arch4Sm80ELb1ELb0ELb1ELb1ELb0ELb0ELb0ELb0ELi2ELi4ELi2ELi2ELb0EEENS1_21CollectiveEpilogueBwdISA_SB_SD_Li256ELb1ELb0ELi4EEENS1_25SingleTileBwdLPTSchedulerILb1ELi64ELb0EEEEEEEEEvNT_6ParamsE --------------------------
	.section	.text._ZN7cutlass13device_kernelIN5flash19enable_sm80_to_sm89INS1_16FlashAttnBwdSm80INS1_25CollectiveMainloopBwdSm80ILi1ELi1EN4cute5tupleIJNS5_1CILi64EEES8_NS7_ILi256EEEEEENS_10bfloat16_tEfNS_4arch4Sm80ELb1ELb0ELb1ELb1ELb0ELb0ELb0ELb0ELi2ELi4ELi2ELi2ELb0EEENS1_21CollectiveEpilogueBwdISA_SB_SD_Li256ELb1ELb0ELi4EEENS1_25SingleTileBwdLPTSchedulerILb1ELi64ELb0EEEEEEEEEvNT_6ParamsE,"ax",@progbits
	.sectioninfo	@"SHI_REGISTERS=255"
	.align	128
.text._ZN7cutlass13device_kernelIN5flash19enable_sm80_to_sm89INS1_16FlashAttnBwdSm80INS1_25CollectiveMainloopBwdSm80ILi1ELi1EN4cute5tupleIJNS5_1CILi64EEES8_NS7_ILi256EEEEEENS_10bfloat16_tEfNS_4arch4Sm80ELb1ELb0ELb1ELb1ELb0ELb0ELb0ELb0ELi2ELi4ELi2ELi2ELb0EEENS1_21CollectiveEpilogueBwdISA_SB_SD_Li256ELb1ELb0ELi4EEENS1_25SingleTileBwdLPTSchedulerILb1ELi64ELb0EEEEEEEEEvNT_6ParamsE:
        .type           _ZN7cutlass13device_kernelIN5flash19enable_sm80_to_sm89INS1_16FlashAttnBwdSm80INS1_25CollectiveMainloopBwdSm80ILi1ELi1EN4cute5tupleIJNS5_1CILi64EEES8_NS7_ILi256EEEEEENS_10bfloat16_tEfNS_4arch4Sm80ELb1ELb0ELb1ELb1ELb0ELb0ELb0ELb0ELi2ELi4ELi2ELi2ELb0EEENS1_21CollectiveEpilogueBwdISA_SB_SD_Li256ELb1ELb0ELi4EEENS1_25SingleTileBwdLPTSchedulerILb1ELi64ELb0EEEEEEEEEvNT_6ParamsE,@function
        .size           _ZN7cutlass13device_kernelIN5flash19enable_sm80_to_sm89INS1_16FlashAttnBwdSm80INS1_25CollectiveMainloopBwdSm80ILi1ELi1EN4cute5tupleIJNS5_1CILi64EEES8_NS7_ILi256EEEEEENS_10bfloat16_tEfNS_4arch4Sm80ELb1ELb0ELb1ELb1ELb0ELb0ELb0ELb0ELi2ELi4ELi2ELi2ELb0EEENS1_21CollectiveEpilogueBwdISA_SB_SD_Li256ELb1ELb0ELi4EEENS1_25SingleTileBwdLPTSchedulerILb1ELi64ELb0EEEEEEEEEvNT_6ParamsE,(.L_x_1172 - _ZN7cutlass13device_kernelIN5flash19enable_sm80_to_sm89INS1_16FlashAttnBwdSm80INS1_25CollectiveMainloopBwdSm80ILi1ELi1EN4cute5tupleIJNS5_1CILi64EEES8_NS7_ILi256EEEEEENS_10bfloat16_tEfNS_4arch4Sm80ELb1ELb0ELb1ELb1ELb0ELb0ELb0ELb0ELi2ELi4ELi2ELi2ELb0EEENS1_21CollectiveEpilogueBwdISA_SB_SD_Li256ELb1ELb0ELi4EEENS1_25SingleTileBwdLPTSchedulerILb1ELi64ELb0EEEEEEEEEvNT_6ParamsE)
        .other          _ZN7cutlass13device_kernelIN5flash19enable_sm80_to_sm89INS1_16FlashAttnBwdSm80INS1_25CollectiveMainloopBwdSm80ILi1ELi1EN4cute5tupleIJNS5_1CILi64EEES8_NS7_ILi256EEEEEENS_10bfloat16_tEfNS_4arch4Sm80ELb1ELb0ELb1ELb1ELb0ELb0ELb0ELb0ELi2ELi4ELi2ELi2ELb0EEENS1_21CollectiveEpilogueBwdISA_SB_SD_Li256ELb1ELb0ELi4EEENS1_25SingleTileBwdLPTSchedulerILb1ELi64ELb0EEEEEEEEEvNT_6ParamsE,@"STO_CUDA_ENTRY STV_DEFAULT"
_ZN7cutlass13device_kernelIN5flash19enable_sm80_to_sm89INS1_16FlashAttnBwdSm80INS1_25CollectiveMainloopBwdSm80ILi1ELi1EN4cute5tupleIJNS5_1CILi64EEES8_NS7_ILi256EEEEEENS_10bfloat16_tEfNS_4arch4Sm80ELb1ELb0ELb1ELb1ELb0ELb0ELb0ELb0ELi2ELi4ELi2ELi2ELb0EEENS1_21CollectiveEpilogueBwdISA_SB_SD_Li256ELb1ELb0ELi4EEENS1_25SingleTileBwdLPTSchedulerILb1ELi64ELb0EEEEEEEEEvNT_6ParamsE:
        /* <DEDUP_REMOVED lines=31> */
.L_x_1002:
        /* <DEDUP_REMOVED lines=8> */
.L_x_1003:
        /* <DEDUP_REMOVED lines=22> */
.L_x_1004:
        /* <DEDUP_REMOVED lines=14> */
.L_x_1006:
[----:B------:R-:W-:Y:S02]  /*04b0*/  ULDC UR5, c[0x0][0x3d4] ;  /* 0x0000f50000057ab9 */ /* 0x000fe40000000800 */
.L_x_1005:
[----:B------:R-:W-:-:S04]  /*04c0*/  UIADD3 UR5, UR5, 0x3f, URZ ;  /* 0x0000003f05057890 */ /* 0x000fc8000fffe03f */
[----:B------:R-:W-:-:S04]  /*04d0*/  USHF.R.S32.HI UR4, URZ, 0x1f, UR5 ;  /* 0x0000001f3f047899 */ /* 0x000fc80008011405 */
[----:B------:R-:W-:-:S04]  /*04e0*/  ULEA.HI UR4, UR4, UR5, URZ, 0x6 ;  /* 0x0000000504047291 */ /* 0x000fc8000f8f303f */
[----:B------:R-:W-:-:S04]  /*04f0*/  USHF.R.S32.HI UR4, URZ, 0x6, UR4 ;  /* 0x000000063f047899 */ /* 0x000fc80008011404 */
[----:B------:R-:W-:-:S04]  /*0500*/  UISETP.GE.AND UP0, UPT, UR20, UR4, UPT ;  /* 0x000000041400728c */ /* 0x000fc8000bf06270 */
[----:B------:R-:W-:Y:S01]  /*0510*/  USEL UR18, UR18, 0xffffffff, !UP0 ;  /* 0xffffffff12127887 */ /* 0x000fe2000c000000 */
[----:B------:R-:W-:Y:S05]  /*0520*/  BRA `(.L_x_1007) ;  /* 0x0000049000007947 */ /* 0x000fea0003800000 */
.L_x_1001:
        /* <DEDUP_REMOVED lines=22> */
.L_x_1008:
        /* <DEDUP_REMOVED lines=8> */
.L_x_1009:
        /* <DEDUP_REMOVED lines=22> */
.L_x_1010:
        /* <DEDUP_REMOVED lines=14> */
.L_x_1012:
[----:B------:R-:W-:Y:S02]  /*0950*/  ULDC UR5, c[0x0][0x3d4] ;  /* 0x0000f50000057ab9 */ /* 0x000fe40000000800 */
.L_x_1011:
[----:B------:R-:W-:-:S04]  /*0960*/  UIADD3 UR5, UR5, 0x3f, URZ ;  /* 0x0000003f05057890 */ /* 0x000fc8000fffe03f */
[----:B------:R-:W-:-:S04]  /*0970*/  USHF.R.S32.HI UR4, URZ, 0x1f, UR5 ;  /* 0x0000001f3f047899 */ /* 0x000fc80008011405 */
[----:B------:R-:W-:-:S04]  /*0980*/  ULEA.HI UR4, UR4, UR5, URZ, 0x6 ;  /* 0x0000000504047291 */ /* 0x000fc8000f8f303f */
[----:B------:R-:W-:-:S04]  /*0990*/  USHF.R.S32.HI UR4, URZ, 0x6, UR4 ;  /* 0x000000063f047899 */ /* 0x000fc80008011404 */
[----:B------:R-:W-:-:S04]  /*09a0*/  UISETP.GE.AND UP0, UPT, UR20, UR4, UPT ;  /* 0x000000041400728c */ /* 0x000fc8000bf06270 */
[----:B------:R-:W-:-:S06]  /*09b0*/  USEL UR18, UR18, 0xffffffff, !UP0 ;  /* 0xffffffff12127887 */ /* 0x000fcc000c000000 */
.L_x_1007:
        /* <DEDUP_REMOVED lines=49> */
.L_x_1013:
        /* <DEDUP_REMOVED lines=10> */
.L_x_1014:
[----:B------:R-:W-:Y:S05]  /*0d70*/  @!P2 BRA `(.L_x_1015) ;  /* 0x000000500000a947 */ /* 0x000fea0003800000 */
[----:B------:R1:W2:Y:S04]  /*0d80*/  LDG.E R0, [R2.64] ;  /* 0x0000001602007981 */ /* 0x0002a8000c1e1900 */
[----:B-1----:R-:W3:Y:S01]  /*0d90*/  LDG.E R2, [R2.64+0x4] ;  /* 0x0000041602027981 */ /* 0x002ee2000c1e1900 */
[----:B--2---:R-:W1:Y:S08]  /*0da0*/  R2UR UR16, R0 ;  /* 0x00000000001073c2 */ /* 0x004e7000000e0000 */
[----:B---3--:R-:W1:Y:S02]  /*0db0*/  R2UR UR4, R2 ;  /* 0x00000000020473c2 */ /* 0x008e6400000e0000 */
[----:B-1----:R-:W-:-:S06]  /*0dc0*/  UIADD3 UR16, -UR16, UR4, URZ ;  /* 0x0000000410107290 */ /* 0x002fcc000fffe13f */
.L_x_1015:
        /* <DEDUP_REMOVED lines=10> */
[----:B------:R-:W-:Y:S01]  /*0e70*/  IMAD.MOV.U32 R7, RZ, RZ, RZ ;  /* 0x000000ffff077224 */ /* 0x000fe200078e00ff */
[----:B------:R-:W-:Y:S01]  /*0e80*/  CS2R R152, SRZ ;  /* 0x0000000000987805 */ /* 0x000fe2000001ff00 */
[----:B------:R-:W-:Y:S01]  /*0e90*/  USHF.R.S32.HI UR15, URZ, 0x1f, UR4 ;  /* 0x0000001f3f0f7899 */ /* 0x000fe20008011404 */
[----:B------:R-:W-:Y:S01]  /*0ea0*/  IMAD.MOV.U32 R154, RZ, RZ, RZ ;  /* 0x000000ffff9a7224 */ /* 0x000fe200078e00ff */
[----:B------:R-:W-:Y:S01]  /*0eb0*/  MOV R9, RZ ;  /* 0x000000ff00097202 */ /* 0x000fe20000000f00 */
        /* <DEDUP_REMOVED lines=82> */
[----:B------:R-:W-:Y:S01]  /*13e0*/  ULDC.64 UR6, c[0x0][0x248] ;  /* 0x0000920000067ab9 */ /* 0x000fe20000000a00 */
[----:B------:R-:W-:Y:S01]  /*13f0*/  IMAD.SHL.U32 R3, R101, 0x4, RZ ;  /* 0x0000000465037824 */ /* 0x000fe200078e00ff */
[----:B------:R-:W-:Y:S01]  /*1400*/  UISETP.NE.AND UP0, UPT, UR6, 0x1, UPT ;  /* 0x000000010600788c */ /* 0x000fe2000bf05270 */
[-C--:B------:R-:W-:Y:S01]  /*1410*/  LEA.HI R5, R36, R101.reuse, RZ, 0x3 ;  /* 0x0000006524057211 */ /* 0x080fe200078f18ff */
[----:B------:R-:W-:Y:S01]  /*1420*/  USHF.R.S32.HI UR6, URZ, 0x1f, UR9 ;  /* 0x0000001f3f067899 */ /* 0x000fe20008011409 */
[----:B------:R-:W-:Y:S01]  /*1430*/  IMAD.U32 R10, RZ, RZ, UR20 ;  /* 0x00000014ff0a7e24 */ /* 0x000fe2000f8e00ff */
[----:B------:R-:W-:Y:S01]  /*1440*/  UIMAD.WIDE.U32 UR10, UR19, UR7, URZ ;  /* 0x00000007130a72a5 */ /* 0x000fe2000f8e003f */
[----:B------:R-:W-:Y:S01]  /*1450*/  SHF.R.S32.HI R248, RZ, 0x3, R5 ;  /* 0x00000003fff87819 */ /* 0x000fe20000011405 */
[----:B------:R-:W-:Y:S01]  /*1460*/  USHF.R.S32.HI UR24, URZ, 0x1f, UR19 ;  /* 0x0000001f3f187899 */ /* 0x000fe20008011413 */
[----:B------:R-:W-:Y:S01]  /*1470*/  IMAD.MOV.U32 R32, RZ, RZ, c[0x0][0x1ac] ;  /* 0x00006b00ff207624 */ /* 0x000fe200078e00ff */
[----:B------:R-:W-:Y:S01]  /*1480*/  USHF.L.U32 UR7, UR9, 0x8, URZ ;  /* 0x0000000809077899 */ /* 0x000fe2000800063f */
[----:B------:R-:W-:Y:S01]  /*1490*/  SHF.R.S32.HI R0, RZ, 0x1f, R248 ;  /* 0x0000001fff007819 */ /* 0x000fe200000114f8 */
[----:B------:R-:W-:Y:S01]  /*14a0*/  ULDC.64 UR4, c[0x0][0x270] ;  /* 0x00009c0000047ab9 */ /* 0x000fe20000000a00 */
[C---:B-----5:R-:W-:Y:S01]  /*14b0*/  IADD3 R6, P0, R248.reuse, R8, RZ ;  /* 0x00000008f8067210 */ /* 0x060fe20007f1e0ff */
[----:B------:R-:W-:Y:S01]  /*14c0*/  UIMAD UR4, UR24, UR4, URZ ;  /* 0x00000004180472a4 */ /* 0x000fe2000f8e023f */
[----:B------:R-:W-:Y:S01]  /*14d0*/  IADD3 R13, P1, R248, R14, RZ ;  /* 0x0000000ef80d7210 */ /* 0x000fe20007f3e0ff */
[----:B------:R-:W-:Y:S01]  /*14e0*/  UMOV UR21, UR19 ;  /* 0x0000001300157c82 */ /* 0x000fe20008000000 */
[-C--:B------:R-:W-:Y:S01]  /*14f0*/  LEA.HI.X.SX32 R7, R8, R0.reuse, 0x1, P0 ;  /* 0x0000000008077211 */ /* 0x080fe200000f0eff */
[----:B------:R-:W-:Y:S01]  /*1500*/  IMAD.U32 R8, RZ, RZ, UR19 ;  /* 0x00000013ff087e24 */ /* 0x000fe2000f8e00ff */
[C---:B------:R-:W-:Y:S01]  /*1510*/  IADD3 R2, P0, R3.reuse, UR9, RZ ;  /* 0x0000000903027c10 */ /* 0x040fe2000ff1e0ff */
[----:B------:R-:W-:Y:S01]  /*1520*/  UIMAD UR8, UR19, UR5, UR4 ;  /* 0x00000005130872a4 */ /* 0x000fe2000f8e0204 */
[----:B------:R-:W-:Y:S01]  /*1530*/  LEA.HI.X.SX32 R14, R14, R0, 0x1, P1 ;  /* 0x000000000e0e7211 */ /* 0x000fe200008f0eff */
[----:B------:R-:W-:Y:S01]  /*1540*/  IMAD.U32 R0, RZ, RZ, UR19 ;  /* 0x00000013ff007e24 */ /* 0x000fe2000f8e00ff */
[----:B------:R-:W-:Y:S01]  /*1550*/  LEA.HI.X.SX32 R3, R3, UR6, 0x1, P0 ;  /* 0x0000000603037c11 */ /* 0x000fe200080f0eff */
[----:B------:R-:W-:Y:S01]  /*1560*/  USHF.R.S32.HI UR6, URZ, 0x1f, UR7 ;  /* 0x0000001f3f067899 */ /* 0x000fe20008011407 */
[----:B------:R-:W-:Y:S01]  /*1570*/  IADD3 R4, P0, R101, UR7, RZ ;  /* 0x0000000765047c10 */ /* 0x000fe2000ff1e0ff */
[----:B------:R-:W-:Y:S01]  /*1580*/  ULDC UR4, c[0x0][0x250] ;  /* 0x0000940000047ab9 */ /* 0x000fe20000000800 */
[----:B------:R-:W-:Y:S01]  /*1590*/  IMAD.WIDE R10, R10, 0x40, R6 ;  /* 0x000000400a0a7825 */ /* 0x000fe200078e0206 */
[----:B------:R-:W-:Y:S01]  /*15a0*/  @UP0 USHF.R.U32.HI UR21, URZ, UR4, UR11 ;  /* 0x000000043f150299 */ /* 0x000fe2000801160b */
[----:B------:R-:W-:Y:S01]  /*15b0*/  LEA.HI R33, R36, R101, RZ, 0x2 ;  /* 0x0000006524217211 */ /* 0x000fe200078f10ff */
[----:B------:R-:W-:Y:S01]  /*15c0*/  USHF.R.S32.HI UR11, URZ, 0x1f, UR18 ;  /* 0x0000001f3f0b7899 */ /* 0x000fe20008011412 */
[--C-:B------:R-:W-:Y:S01]  /*15d0*/  IMAD.WIDE.U32 R8, R8, c[0x0][0x270], R2.reuse ;  /* 0x00009c0008087a25 */ /* 0x100fe200078e0002 */
[----:B------:R-:W-:Y:S01]  /*15e0*/  USHF.R.S32.HI UR12, URZ, 0x1f, UR21 ;  /* 0x0000001f3f0c7899 */ /* 0x000fe20008011415 */
[----:B------:R-:W-:Y:S01]  /*15f0*/  CS2R R162, SRZ ;  /* 0x0000000000a27805 */ /* 0x000fe2000001ff00 */
[----:B------:R-:W-:Y:S01]  /*1600*/  ULDC.64 UR4, c[0x0][0x1e0] ;  /* 0x0000780000047ab9 */ /* 0x000fe20000000a00 */
[C---:B------:R-:W-:Y:S01]  /*1610*/  IMAD.WIDE.U32 R28, R0.reuse, c[0x0][0x288], R2 ;  /* 0x0000a200001c7a25 */ /* 0x040fe200078e0002 */
[----:B------:R-:W-:Y:S01]  /*1620*/  LOP3.LUT R2, R5, 0xfffffff8, RZ, 0xc0, !PT ;  /* 0xfffffff805027812 */ /* 0x000fe200078ec0ff */
[----:B------:R-:W-:Y:S01]  /*1630*/  UIMAD UR4, UR12, UR4, URZ ;  /* 0x000000040c0472a4 */ /* 0x000fe2000f8e023f */
[C---:B------:R-:W-:Y:S01]  /*1640*/  LEA.HI.X.SX32 R5, R101.reuse, UR6, 0x1, P0 ;  /* 0x0000000665057c11 */ /* 0x040fe200080f0eff */
[----:B------:R-:W-:Y:S01]  /*1650*/  IMAD.U32 R12, RZ, RZ, UR21 ;  /* 0x00000015ff0c7e24 */ /* 0x000fe2000f8e00ff */
[----:B------:R-:W-:Y:S01]  /*1660*/  USEL UR9, UR11, URZ, !UP1 ;  /* 0x0000003f0b097287 */ /* 0x000fe2000c800000 */
[----:B------:R-:W-:Y:S01]  /*1670*/  IMAD.IADD R31, R101, 0x1, -R2 ;  /* 0x00000001651f7824 */ /* 0x000fe200078e0a02 */
[----:B------:R-:W-:Y:S01]  /*1680*/  UIMAD UR25, UR21, UR5, UR4 ;  /* 0x00000005151972a4 */ /* 0x000fe2000f8e0204 */
[----:B------:R-:W-:Y:S01]  /*1690*/  IMAD.WIDE.U32 R26, R0, c[0x0][0x238], R4 ;  /* 0x00008e00001a7a25 */ /* 0x000fe200078e0004 */
[----:B------:R-:W-:Y:S01]  /*16a0*/  USEL UR10, UR18, URZ, !UP1 ;  /* 0x0000003f120a7287 */ /* 0x000fe2000c800000 */
[----:B------:R-:W-:Y:S01]  /*16b0*/  IADD3 R19, R9, UR8, RZ ;  /* 0x0000000809137c10 */ /* 0x000fe2000fffe0ff */
[----:B------:R-:W-:Y:S01]  /*16c0*/  ULDC.64 UR6, c[0x0][0x1e8] ;  /* 0x00007a0000067ab9 */ /* 0x000fe20000000a00 */
[----:B------:R-:W-:Y:S01]  /*16d0*/  IMAD.SHL.U32 R2, R31, 0x8, RZ ;  /* 0x000000081f027824 */ /* 0x000fe200078e00ff */
[----:B------:R-:W-:Y:S01]  /*16e0*/  ULDC.64 UR4, c[0x0][0x1b0] ;  /* 0x00006c0000047ab9 */ /* 0x000fe20000000a00 */
[----:B------:R-:W-:Y:S01]  /*16f0*/  IMAD.SHL.U32 R0, R248, 0x40, RZ ;  /* 0x00000040f8007824 */ /* 0x000fe200078e00ff */
[----:B------:R-:W-:Y:S01]  /*1700*/  UIMAD UR6, UR9, UR6, URZ ;  /* 0x00000006090672a4 */ /* 0x000fe2000f8e023f */
[----:B------:R-:W-:Y:S01]  /*1710*/  IMAD.MOV.U32 R18, RZ, RZ, R8 ;  /* 0x000000ffff127224 */ /* 0x000fe200078e0008 */
[--C-:B------:R-:W-:Y:S01]  /*1720*/  SHF.R.S32.HI R3, RZ, 0x1f, R2.reuse ;  /* 0x0000001fff037819 */ /* 0x100fe20000011402 */
[----:B------:R-:W-:Y:S01]  /*1730*/  UIMAD UR4, UR12, UR4, URZ ;  /* 0x000000040c0472a4 */ /* 0x000fe2000f8e023f */
[----:B------:R-:W-:Y:S01]  /*1740*/  LOP3.LUT R0, R0, 0x1c0, RZ, 0xc0, !PT ;  /* 0x000001c000007812 */ /* 0x000fe200078ec0ff */
[----:B------:R-:W-:Y:S01]  /*1750*/  UIMAD UR6, UR10, UR7, UR6 ;  /* 0x000000070a0672a4 */ /* 0x000fe2000f8e0206 */
[----:B------:R-:W-:Y:S01]  /*1760*/  IMAD R8, R14, c[0x0][0x178], RZ ;  /* 0x00005e000e087a24 */ /* 0x000fe200078e02ff */
[----:B------:R-:W-:Y:S01]  /*1770*/  UIMAD UR7, UR21, UR5, UR4 ;  /* 0x00000005150772a4 */ /* 0x000fe2000f8e0204 */
[--C-:B------:R-:W-:Y:S01]  /*1780*/  LOP3.LUT R6, R0, 0x38, R2.reuse, 0xf8, !PT ;  /* 0x0000003800067812 */ /* 0x100fe200078ef802 */
[----:B------:R-:W-:Y:S01]  /*1790*/  IMAD.WIDE.U32 R4, R12, c[0x0][0x1e0], R2 ;  /* 0x000078000c047a25 */ /* 0x000fe200078e0002 */
[----:B------:R-:W-:Y:S01]  /*17a0*/  SHF.R.U32.HI R0, RZ, 0x3, R0 ;  /* 0x00000003ff007819 */ /* 0x000fe20000011600 */
[----:B------:R-:W-:Y:S01]  /*17b0*/  ULDC.64 UR4, c[0x0][0x1b8] ;  /* 0x00006e0000047ab9 */ /* 0x000fe20000000a00 */
[----:B------:R-:W-:Y:S01]  /*17c0*/  IADD3 R22, R2, 0x40, RZ ;  /* 0x0000004002167810 */ /* 0x000fe20007ffe0ff */
[----:B------:R-:W-:Y:S01]  /*17d0*/  IMAD R8, R13, c[0x0][0x17c], R8 ;  /* 0x00005f000d087a24 */ /* 0x000fe200078e0208 */
[----:B------:R-:W-:Y:S01]  /*17e0*/  LOP3.LUT R20, R6, R0, RZ, 0x3c, !PT ;  /* 0x0000000006147212 */ /* 0x000fe200078e3cff */
[----:B------:R-:W-:Y:S01]  /*17f0*/  IMAD.MOV.U32 R6, RZ, RZ, R4 ;  /* 0x000000ffff067224 */ /* 0x000fe200078e0004 */
[----:B------:R-:W-:Y:S01]  /*1800*/  IADD3 R7, R5, UR25, RZ ;  /* 0x0000001905077c10 */ /* 0x000fe2000fffe0ff */
[----:B------:R-:W-:Y:S01]  /*1810*/  IMAD.WIDE.U32 R4, R12, c[0x0][0x1b0], R2 ;  /* 0x00006c000c047a25 */ /* 0x000fe200078e0002 */
[----:B------:R-:W-:Y:S01]  /*1820*/  UIMAD UR4, UR9, UR4, URZ ;  /* 0x00000004090472a4 */ /* 0x000fe2000f8e023f */
[----:B------:R-:W-:Y:S01]  /*1830*/  ISETP.GE.AND P2, PT, R2, c[0x0][0x1cc], PT ;  /* 0x0000730002007a0c */ /* 0x000fe20003f46270 */
[----:B------:R-:W-:Y:S01]  /*1840*/  USEL UR12, UR18, URZ, !UP2 ;  /* 0x0000003f120c7287 */ /* 0x000fe2000d000000 */
[----:B------:R-:W-:Y:S01]  /*1850*/  IMAD.U32 R12, RZ, RZ, UR10 ;  /* 0x0000000aff0c7e24 */ /* 0x000fe2000f8e00ff */
[----:B------:R-:W-:Y:S01]  /*1860*/  IADD3 R5, R5, UR7, RZ ;  /* 0x0000000705057c10 */ /* 0x000fe2000fffe0ff */
[----:B------:R-:W-:Y:S01]  /*1870*/  IMAD R0, R14, c[0x0][0x208], RZ ;  /* 0x000082000e007a24 */ /* 0x000fe200078e02ff */
[----:B------:R-:W-:Y:S01]  /*1880*/  UIMAD UR4, UR10, UR5, UR4 ;  /* 0x000000050a0472a4 */ /* 0x000fe2000f8e0204 */
[----:B------:R-:W-:Y:S01]  /*1890*/  IMAD.WIDE.U32 R6, R12, c[0x0][0x1e8], R6 ;  /* 0x00007a000c067a25 */ /* 0x000fe200078e0006 */
[----:B------:R-:W-:Y:S01]  /*18a0*/  UIADD3 UR10, -UR13, UR16, URZ ;  /* 0x000000100d0a7290 */ /* 0x000fe2000fffe13f */
[C---:B------:R-:W-:Y:S01]  /*18b0*/  IADD3 R23, R2.reuse, 0x80, RZ ;  /* 0x0000008002177810 */ /* 0x040fe20007ffe0ff */
[----:B------:R-:W-:Y:S01]  /*18c0*/  USHF.R.S32.HI UR8, URZ, 0x1f, UR15 ;  /* 0x0000001f3f087899 */ /* 0x000fe2000801140f */
[----:B------:R-:W-:Y:S01]  /*18d0*/  IMAD R24, R13, c[0x0][0x20c], R0 ;  /* 0x000083000d187a24 */ /* 0x000fe200078e0200 */
[----:B------:R-:W-:Y:S01]  /*18e0*/  IADD3 R7, R7, UR6, RZ ;  /* 0x0000000607077c10 */ /* 0x000fe2000fffe0ff */
[--C-:B------:R-:W-:Y:S01]  /*18f0*/  IMAD.WIDE.U32 R14, R13, c[0x0][0x178], R2.reuse ;  /* 0x00005e000d0e7a25 */ /* 0x100fe200078e0002 */
[----:B------:R-:W-:Y:S01]  /*1900*/  IADD3 R25, R2, 0xc0, RZ ;  /* 0x000000c002197810 */ /* 0x000fe20007ffe0ff */
[----:B------:R-:W-:Y:S01]  /*1910*/  USEL UR11, UR11, URZ, !UP2 ;  /* 0x0000003f0b0b7287 */ /* 0x000fe2000d000000 */
[----:B------:R-:W-:Y:S01]  /*1920*/  CS2R R160, SRZ ;  /* 0x0000000000a07805 */ /* 0x000fe2000001ff00 */
[----:B------:R-:W-:Y:S01]  /*1930*/  IMAD R0, R11, c[0x0][0x1d8], RZ ;  /* 0x000076000b007a24 */ /* 0x000fe200078e02ff */
[----:B------:R-:W-:Y:S01]  /*1940*/  ISETP.GE.AND P4, PT, R25, c[0x0][0x1cc], PT ;  /* 0x0000730019007a0c */ /* 0x000fe20003f86270 */
[----:B------:R-:W-:Y:S01]  /*1950*/  IMAD.WIDE.U32 R16, R13, c[0x0][0x208], R2 ;  /* 0x000082000d107a25 */ /* 0x000fe200078e0002 */
[----:B------:R-:W-:Y:S01]  /*1960*/  USHF.L.U32 UR21, UR15, 0x6, URZ ;  /* 0x000000060f157899 */ /* 0x000fe2000800063f */
[----:B------:R-:W-:Y:S01]  /*1970*/  CS2R R158, SRZ ;  /* 0x00000000009e7805 */ /* 0x000fe2000001ff00 */
[----:B------:R-:W-:Y:S01]  /*1980*/  CS2R R156, SRZ ;  /* 0x00000000009c7805 */ /* 0x000fe2000001ff00 */
[----:B------:R-:W-:Y:S01]  /*1990*/  IMAD.WIDE.U32 R12, R12, c[0x0][0x1b8], R4 ;  /* 0x00006e000c0c7a25 */ /* 0x000fe200078e0004 */
[----:B------:R-:W-:Y:S01]  /*19a0*/  USHF.R.S32.HI UR25, URZ, 0x1f, UR21 ;  /* 0x0000001f3f197899 */ /* 0x000fe20008011415 */
[----:B------:R-:W-:Y:S01]  /*19b0*/  CS2R R154, SRZ ;  /* 0x00000000009a7805 */ /* 0x000fe2000001ff00 */
[----:B------:R-:W-:Y:S01]  /*19c0*/  CS2R R152, SRZ ;  /* 0x0000000000987805 */ /* 0x000fe2000001ff00 */
[----:B------:R-:W-:Y:S01]  /*19d0*/  IMAD.IADD R5, R15, 0x1, R8 ;  /* 0x000000010f057824 */ /* 0x000fe200078e0208 */
[----:B------:R-:W-:Y:S01]  /*19e0*/  CS2R R150, SRZ ;  /* 0x0000000000967805 */ /* 0x000fe2000001ff00 */
[----:B------:R-:W-:Y:S01]  /*19f0*/  IMAD.U32 R15, RZ, RZ, UR19 ;  /* 0x00000013ff0f7e24 */ /* 0x000fe2000f8e00ff */
[----:B------:R-:W-:Y:S01]  /*1a00*/  CS2R R148, SRZ ;  /* 0x0000000000947805 */ /* 0x000fe2000001ff00 */
[C---:B------:R-:W-:Y:S01]  /*1a10*/  IMAD R3, R10.reuse, c[0x0][0x1dc], R0 ;  /* 0x000077000a037a24 */ /* 0x040fe200078e0200 */
[----:B------:R-:W-:Y:S01]  /*1a20*/  CS2R R146, SRZ ;  /* 0x0000000000927805 */ /* 0x000fe2000001ff00 */
[----:B------:R-:W-:Y:S01]  /*1a30*/  IMAD.WIDE.U32 R8, R10, c[0x0][0x1d8], R6 ;  /* 0x000076000a087a25 */ /* 0x000fe200078e0006 */
[----:B------:R-:W-:Y:S01]  /*1a40*/  IADD3 R7, R13, UR4, RZ ;  /* 0x000000040d077c10 */ /* 0x000fe2000fffe0ff */
[----:B------:R-:W-:Y:S01]  /*1a50*/  ULDC.64 UR4, c[0x0][0x180] ;  /* 0x0000600000047ab9 */ /* 0x000fe20000000a00 */
[----:B------:R-:W-:Y:S01]  /*1a60*/  CS2R R144, SRZ ;  /* 0x0000000000907805 */ /* 0x000fe2000001ff00 */
[----:B------:R-:W-:Y:S01]  /*1a70*/  IMAD.MOV.U32 R4, RZ, RZ, R14 ;  /* 0x000000ffff047224 */ /* 0x000fe200078e000e */
[----:B------:R-:W-:Y:S01]  /*1a80*/  UIMAD UR4, UR24, UR4, URZ ;  /* 0x00000004180472a4 */ /* 0x000fe2000f8e023f */
[----:B------:R-:W-:Y:S01]  /*1a90*/  IMAD.IADD R3, R9, 0x1, R3 ;  /* 0x0000000109037824 */ /* 0x000fe200078e0203 */
[----:B------:R-:W-:Y:S01]  /*1aa0*/  CS2R R142, SRZ ;  /* 0x00000000008e7805 */ /* 0x000fe2000001ff00 */
[----:B------:R-:W-:Y:S01]  /*1ab0*/  IMAD.WIDE.U32 R14, R15, c[0x0][0x180], R4 ;  /* 0x000060000f0e7a25 */ /* 0x000fe200078e0004 */
[C---:B------:R-:W-:Y:S01]  /*1ac0*/  LEA R4, P0, R8.reuse, c[0x0][0x1c0], 0x1 ;  /* 0x0000700008047a11 */ /* 0x040fe200078008ff */
[----:B------:R-:W-:Y:S01]  /*1ad0*/  UIMAD UR6, UR19, UR5, UR4 ;  /* 0x00000005130672a4 */ /* 0x000fe2000f8e0204 */
[----:B------:R-:W-:Y:S01]  /*1ae0*/  CS2R R140, SRZ ;  /* 0x00000000008c7805 */ /* 0x000fe2000001ff00 */
[----:B------:R-:W-:Y:S01]  /*1af0*/  IMAD R0, R11, c[0x0][0x1a8], RZ ;  /* 0x00006a000b007a24 */ /* 0x000fe200078e02ff */
[----:B------:R-:W-:Y:S01]  /*1b00*/  LEA.HI.X R5, R8, c[0x0][0x1c4], R3, 0x1, P0 ;  /* 0x0000710008057a11 */ /* 0x000fe200000f0c03 */
[----:B------:R-:W-:Y:S01]  /*1b10*/  IMAD.MOV.U32 R6, RZ, RZ, R12 ;  /* 0x000000ffff067224 */ /* 0x000fe200078e000c */
[----:B------:R-:W-:Y:S01]  /*1b20*/  ULDC.64 UR4, c[0x0][0x178] ;  /* 0x00005e0000047ab9 */ /* 0x000fe20000000a00 */
[C---:B------:R-:W-:Y:S01]  /*1b30*/  IMAD R0, R10.reuse, c[0x0][0x1ac], R0 ;  /* 0x00006b000a007a24 */ /* 0x040fe200078e0200 */
[----:B------:R-:W-:Y:S01]  /*1b40*/  UIMAD.WIDE.U32 UR26, UR15, UR4, URZ ;  /* 0x000000040f1a72a5 */ /* 0x000fe2000f8e003f */
[----:B------:R-:W-:Y:S01]  /*1b50*/  IMAD.MOV.U32 R3, RZ, RZ, c[0x0][0x1d8] ;  /* 0x00007600ff037624 */ /* 0x000fe200078e00ff */
[----:B------:R-:W-:Y:S01]  /*1b60*/  UIMAD UR4, UR8, UR4, URZ ;  /* 0x00000004080472a4 */ /* 0x000fe2000f8e023f */
[----:B------:R-:W-:Y:S01]  /*1b70*/  IMAD.WIDE.U32 R10, R10, c[0x0][0x1a8], R6 ;  /* 0x00006a000a0a7a25 */ /* 0x000fe200078e0006 */
[----:B------:R-:W-:Y:S01]  /*1b80*/  CS2R R138, SRZ ;  /* 0x00000000008a7805 */ /* 0x000fe2000001ff00 */
[----:B------:R-:W-:Y:S01]  /*1b90*/  CS2R R136, SRZ ;  /* 0x0000000000887805 */ /* 0x000fe2000001ff00 */
[----:B------:R-:W-:Y:S01]  /*1ba0*/  LEA R8, P1, R3, R4, 0x6 ;  /* 0x0000000403087211 */ /* 0x000fe200078230ff */
[----:B------:R-:W-:Y:S01]  /*1bb0*/  IMAD.MOV.U32 R9, RZ, RZ, c[0x0][0x1dc] ;  /* 0x00007700ff097624 */ /* 0x000fe200078e00ff */
[C---:B------:R-:W-:Y:S01]  /*1bc0*/  LEA R6, P0, R10.reuse, c[0x0][0x190], 0x1 ;  /* 0x000064000a067a11 */ /* 0x040fe200078008ff */
[----:B------:R-:W-:Y:S01]  /*1bd0*/  IMAD.IADD R0, R11, 0x1, R0 ;  /* 0x000000010b007824 */ /* 0x000fe200078e0200 */
[----:B------:R-:W-:Y:S01]  /*1be0*/  IADD3 R11, R15, UR6, RZ ;  /* 0x000000060f0b7c10 */ /* 0x000fe2000fffe0ff */
[----:B------:R-:W-:Y:S01]  /*1bf0*/  IMAD.MOV.U32 R13, RZ, RZ, c[0x0][0x1a8] ;  /* 0x00006a00ff0d7624 */ /* 0x000fe200078e00ff */
[----:B------:R-:W-:Y:S01]  /*1c00*/  LEA.HI.X R9, R3, R5, R9, 0x6, P1 ;  /* 0x0000000503097211 */ /* 0x000fe200008f3409 */
[----:B------:R-:W-:Y:S01]  /*1c10*/  UIMAD UR6, UR15, UR5, UR4 ;  /* 0x000000050f0672a4 */ /* 0x000fe2000f8e0204 */
[----:B------:R-:W-:Y:S01]  /*1c20*/  LEA.HI.X R7, R10, c[0x0][0x194], R0, 0x1, P0 ;  /* 0x000065000a077a11 */ /* 0x000fe200000f0c00 */
[----:B------:R-:W-:Y:S01]  /*1c30*/  IMAD.MOV.U32 R10, RZ, RZ, R14 ;  /* 0x000000ffff0a7224 */ /* 0x000fe200078e000e */
[----:B------:R-:W-:Y:S01]  /*1c40*/  LEA.HI R3, R36, R101, RZ, 0x6 ;  /* 0x0000006524037211 */ /* 0x000fe200078f30ff */
[----:B------:R-:W-:Y:S01]  /*1c50*/  ULDC.64 UR4, c[0x0][0x188] ;  /* 0x0000620000047ab9 */ /* 0x000fe20000000a00 */
[----:B------:R-:W-:Y:S01]  /*1c60*/  IADD3 R0, -R248, UR10, RZ ;  /* 0x0000000af8007c10 */ /* 0x000fe2000fffe1ff */
[----:B------:R-:W-:Y:S01]  /*1c70*/  UIMAD UR4, UR11, UR4, URZ ;  /* 0x000000040b0472a4 */ /* 0x000fe2000f8e023f */
[----:B------:R-:W-:Y:S01]  /*1c80*/  ISETP.GE.AND P1, PT, R22, c[0x0][0x1cc], PT ;  /* 0x0000730016007a0c */ /* 0x000fe20003f26270 */
[----:B------:R-:W-:Y:S01]  /*1c90*/  UIADD3 UR6, UR27, UR6, URZ ;  /* 0x000000061b067290 */ /* 0x000fe2000fffe03f */
[----:B------:R-:W-:Y:S01]  /*1ca0*/  SHF.R.S32.HI R30, RZ, 0x6, R3 ;  /* 0x00000006ff1e7819 */ /* 0x000fe20000011403 */
[----:B------:R-:W-:Y:S01]  /*1cb0*/  UIMAD UR4, UR12, UR5, UR4 ;  /* 0x000000050c0472a4 */ /* 0x000fe2000f8e0204 */
[C---:B------:R-:W-:Y:S01]  /*1cc0*/  ISETP.LT.OR P5, PT, R0.reuse, 0x1, P2 ;  /* 0x000000010000780c */ /* 0x040fe200017a1670 */
[----:B------:R-:W-:Y:S01]  /*1cd0*/  IMAD.MOV.U32 R246, RZ, RZ, 0x20 ;  /* 0x00000020fff67424 */ /* 0x000fe200078e00ff */
[----:B------:R-:W-:Y:S01]  /*1ce0*/  ISETP.LT.OR P3, PT, R0, 0x1, P1 ;  /* 0x000000010000780c */ /* 0x000fe20000f61670 */
[----:B------:R-:W-:Y:S01]  /*1cf0*/  IMAD R3, R30, 0x200, R20 ;  /* 0x000002001e037824 */ /* 0x000fe200078e0214 */
[----:B------:R-:W-:Y:S01]  /*1d00*/  ISETP.GE.AND P0, PT, R23, c[0x0][0x1cc], PT ;  /* 0x0000730017007a0c */ /* 0x000fe20003f06270 */
[----:B------:R-:W-:Y:S01]  /*1d10*/  IMAD.U32 R20, RZ, RZ, UR12 ;  /* 0x0000000cff147e24 */ /* 0x000fe2000f8e00ff */
[----:B------:R-:W-:Y:S01]  /*1d20*/  ISETP.LT.OR P6, PT, R0, 0x1, P4 ;  /* 0x000000010000780c */ /* 0x000fe200027c1670 */
[----:B------:R-:W-:Y:S01]  /*1d30*/  IMAD.SHL.U32 R240, R3, 0x2, RZ ;  /* 0x0000000203f07824 */ /* 0x000fe200078e00ff */
[----:B------:R-:W-:Y:S01]  /*1d40*/  CS2R R134, SRZ ;  /* 0x0000000000867805 */ /* 0x000fe2000001ff00 */
[----:B------:R-:W-:Y:S01]  /*1d50*/  IMAD.WIDE.U32 R34, R20, c[0x0][0x188], R10 ;  /* 0x0000620014227a25 */ /* 0x000fe200078e000a */
[----:B------:R-:W-:Y:S01]  /*1d60*/  CS2R R132, SRZ ;  /* 0x0000000000847805 */ /* 0x000fe2000001ff00 */
[----:B------:R-:W-:Y:S01]  /*1d70*/  CS2R R130, SRZ ;  /* 0x0000000000827805 */ /* 0x000fe2000001ff00 */
[----:B------:R-:W-:Y:S01]  /*1d80*/  CS2R R128, SRZ ;  /* 0x0000000000807805 */ /* 0x000fe2000001ff00 */
[----:B------:R-:W-:Y:S01]  /*1d90*/  @!PT LDS RZ, [RZ] ;  /* 0x00000000fffff984 */ /* 0x000fe20000000800 */
[----:B------:R-:W-:Y:S01]  /*1da0*/  @!PT LDS RZ, [RZ] ;  /* 0x00000000fffff984 */ /* 0x000fe20000000800 */
[----:B------:R-:W-:Y:S01]  /*1db0*/  @!PT LDS RZ, [RZ] ;  /* 0x00000000fffff984 */ /* 0x000fe20000000800 */
[----:B------:R1:W-:Y:S01]  /*1dc0*/  LDGSTS.E.BYPASS.LTC128B.128 [R240+0x8080], [R4.64], !P5 ;  /* 0x0808000004f07fae */ /* 0x0003e2000e901d56 */
[----:B------:R-:W-:Y:S01]  /*1dd0*/  ISETP.LT.OR P5, PT, R0, 0x21, P2 ;  /* 0x000000210000780c */ /* 0x000fe200017a1670 */
[----:B------:R-:W-:Y:S01]  /*1de0*/  IMAD.WIDE.U32 R14, R20, c[0x0][0x278], R18 ;  /* 0x00009e00140e7a25 */ /* 0x000fe200078e0012 */
[C---:B------:R-:W-:Y:S01]  /*1df0*/  ISETP.LT.OR P2, PT, R0.reuse, 0x21, P1 ;  /* 0x000000210000780c */ /* 0x040fe20000f41670 */
[----:B------:R1:W-:Y:S01]  /*1e00*/  LDGSTS.E.BYPASS.LTC128B.128 [R240+0xa080], [R4.64+0x80], !P3 ;  /* 0x0a08008004f07fae */ /* 0x0003e2000d901d56 */
[C---:B------:R-:W-:Y:S01]  /*1e10*/  LEA R12, P3, R13.reuse, R6, 0x6 ;  /* 0x000000060d0c7211 */ /* 0x040fe200078630ff */
[----:B------:R-:W-:Y:S01]  /*1e20*/  CS2R R126, SRZ ;  /* 0x00000000007e7805 */ /* 0x000fe2000001ff00 */
[C---:B------:R-:W-:Y:S01]  /*1e30*/  ISETP.LT.OR P1, PT, R0.reuse, 0x21, P0 ;  /* 0x000000210000780c */ /* 0x040fe20000721670 */
[----:B------:R-:W-:Y:S01]  /*1e40*/  STL.64 [R1], R34 ;  /* 0x0000002201007387 */ /* 0x000fe20000100a00 */
[----:B------:R-:W-:Y:S01]  /*1e50*/  LEA.HI.X R13, R13, R7, R32, 0x6, P3 ;  /* 0x000000070d0d7211 */ /* 0x000fe200018f3420 */
[----:B------:R-:W-:Y:S01]  /*1e60*/  CS2R R124, SRZ ;  /* 0x00000000007c7805 */ /* 0x000fe2000001ff00 */
[C---:B------:R-:W-:Y:S01]  /*1e70*/  ISETP.LT.OR P3, PT, R0.reuse, 0x1, P0 ;  /* 0x000000010000780c */ /* 0x040fe20000761670 */
[----:B------:R-:W-:Y:S01]  /*1e80*/  CS2R R122, SRZ ;  /* 0x00000000007a7805 */ /* 0x000fe2000001ff00 */
[----:B------:R-:W-:Y:S01]  /*1e90*/  ISETP.LT.OR P0, PT, R0, 0x21, P4 ;  /* 0x000000210000780c */ /* 0x000fe20002701670 */
[----:B------:R-:W-:Y:S01]  /*1ea0*/  CS2R R120, SRZ ;  /* 0x0000000000787805 */ /* 0x000fe2000001ff00 */
[----:B------:R-:W-:Y:S01]  /*1eb0*/  ISETP.GE.AND P4, PT, R2, c[0x0][0x19c], PT ;  /* 0x0000670002007a0c */ /* 0x000fe20003f86270 */
[----:B------:R-:W-:Y:S01]  /*1ec0*/  CS2R R118, SRZ ;  /* 0x0000000000767805 */ /* 0x000fe2000001ff00 */
[----:B------:R-:W-:Y:S01]  /*1ed0*/  IADD3 R21, R35, UR4, RZ ;  /* 0x0000000423157c10 */ /* 0x000fe2000fffe0ff */
[----:B------:R-:W-:Y:S01]  /*1ee0*/  ULDC.64 UR4, c[0x0][0x278] ;  /* 0x00009e0000047ab9 */ /* 0x000fe20000000a00 */
[----:B------:R-:W-:Y:S01]  /*1ef0*/  SHF.R.S32.HI R19, RZ, 0x2, R33 ;  /* 0x00000002ff137819 */ /* 0x000fe20000011421 */
[----:B------:R-:W-:Y:S01]  /*1f00*/  UIMAD UR4, UR11, UR4, URZ ;  /* 0x000000040b0472a4 */ /* 0x000fe2000f8e023f */
[----:B------:R-:W-:Y:S01]  /*1f10*/  CS2R R116, SRZ ;  /* 0x0000000000747805 */ /* 0x000fe2000001ff00 */
[----:B------:R2:W-:Y:S01]  /*1f20*/  STL [R1+0x8], R21 ;  /* 0x0000081501007387 */ /* 0x0005e20000100800 */
        /* <DEDUP_REMOVED lines=10> */
[----:B------:R-:W-:Y:S01]  /*1fd0*/  CS2R R102, SRZ ;  /* 0x0000000000667805 */ /* 0x000fe2000001ff00 */
[----:B------:R3:W-:Y:S01]  /*1fe0*/  LDGSTS.E.BYPASS.LTC128B.128 [R240+0x9080], [R8.64], !P5 ;  /* 0x0908000008f07fae */ /* 0x0007e2000e901d56 */
[C---:B------:R-:W-:Y:S01]  /*1ff0*/  ISETP.LT.OR P5, PT, R0.reuse, 0x1, P3 ;  /* 0x000000010000780c */ /* 0x040fe20001fa1670 */
        /* <DEDUP_REMOVED lines=11> */
[----:B------:R-:W-:Y:S01]  /*20b0*/  CS2R R86, SRZ ;  /* 0x0000000000567805 */ /* 0x000fe2000001ff00 */
[----:B------:R-:W-:Y:S01]  /*20c0*/  CS2R R84, SRZ ;  /* 0x0000000000547805 */ /* 0x000fe2000001ff00 */
[----:B------:R-:W-:Y:S01]  /*20d0*/  CS2R R82, SRZ ;  /* 0x0000000000527805 */ /* 0x000fe2000001ff00 */
[----:B------:R4:W-:Y:S01]  /*20e0*/  LDGSTS.E.BYPASS.LTC128B.128 [R240+0x80], [R6.64], !P6 ;  /* 0x0008000006f07fae */ /* 0x0009e2000f101d56 */
[C---:B------:R-:W-:Y:S01]  /*20f0*/  ISETP.LT.OR P6, PT, R0.reuse, 0x1, P2 ;  /* 0x000000010000780c */ /* 0x040fe200017c1670 */
[----:B------:R-:W-:Y:S01]  /*2100*/  CS2R R80, SRZ ;  /* 0x0000000000507805 */ /* 0x000fe2000001ff00 */
[----:B------:R-:W-:Y:S01]  /*2110*/  CS2R R78, SRZ ;  /* 0x00000000004e7805 */ /* 0x000fe2000001ff00 */
[----:B------:R4:W-:Y:S01]  /*2120*/  LDGSTS.E.BYPASS.LTC128B.128 [R240+0x2080], [R6.64+0x80], !P5 ;  /* 0x0208008006f07fae */ /* 0x0009e2000e901d56 */
[C---:B------:R-:W-:Y:S01]  /*2130*/  ISETP.LT.OR P5, PT, R0.reuse, 0x1, P1 ;  /* 0x000000010000780c */ /* 0x040fe20000fa1670 */
[----:B------:R-:W-:Y:S01]  /*2140*/  CS2R R76, SRZ ;  /* 0x00000000004c7805 */ /* 0x000fe2000001ff00 */
[----:B------:R-:W-:Y:S01]  /*2150*/  P2R R10, PR, RZ, 0x40 ;  /* 0x00000040ff0a7803 */ /* 0x000fe20000000000 */
[----:B-1----:R-:W-:Y:S01]  /*2160*/  IMAD.U32 R4, RZ, RZ, UR26 ;  /* 0x0000001aff047e24 */ /* 0x002fe2000f8e00ff */
[C---:B------:R-:W-:Y:S01]  /*2170*/  ISETP.LT.OR P6, PT, R0.reuse, 0x21, P4 ;  /* 0x000000210000780c */ /* 0x040fe200027c1670 */
[----:B------:R-:W-:Y:S01]  /*2180*/  IMAD.U32 R5, RZ, RZ, UR27 ;  /* 0x0000001bff057e24 */ /* 0x000fe2000f8e00ff */
[----:B------:R-:W-:Y:S01]  /*2190*/  ISETP.LT.OR P4, PT, R0, 0x21, P1 ;  /* 0x000000210000780c */ /* 0x000fe20000f81670 */
[----:B------:R-:W-:Y:S01]  /*21a0*/  IMAD.U32 R5, RZ, RZ, UR6 ;  /* 0x00000006ff057e24 */ /* 0x000fe2000f8e00ff */
[----:B------:R-:W-:Y:S01]  /*21b0*/  ISETP.NE.AND P1, PT, R10, RZ, PT ;  /* 0x000000ff0a00720c */ /* 0x000fe20003f25270 */
[----:B------:R-:W-:Y:S01]  /*21c0*/  ULDC.64 UR6, c[0x0][0x210] ;  /* 0x0000840000067ab9 */ /* 0x000fe20000000a00 */
[C---:B------:R-:W-:Y:S01]  /*21d0*/  LEA R3, P0, R4.reuse, R34, 0x6 ;  /* 0x0000002204037211 */ /* 0x040fe200078030ff */
[----:B------:R-:W-:Y:S01]  /*21e0*/  UIMAD UR6, UR24, UR6, URZ ;  /* 0x00000006180672a4 */ /* 0x000fe2000f8e023f */
[----:B------:R1:W-:Y:S01]  /*21f0*/  STL.64 [R1+0x18], R14 ;  /* 0x0000180e01007387 */ /* 0x0003e20000100a00 */
[----:B------:R-:W-:Y:S01]  /*2200*/  CS2R R74, SRZ ;  /* 0x00000000004a7805 */ /* 0x000fe2000001ff00 */
[----:B------:R-:W-:Y:S01]  /*2210*/  LEA.HI.X R5, R4, R21, R5, 0x6, P0 ;  /* 0x0000001504057211 */ /* 0x000fe200000f3405 */
[----:B------:R-:W-:Y:S01]  /*2220*/  UIMAD UR7, UR19, UR7, UR6 ;  /* 0x00000007130772a4 */ /* 0x000fe2000f8e0206 */
[----:B------:R-:W-:Y:S01]  /*2230*/  LEA R4, P0, R3, c[0x0][0x160], 0x1 ;  /* 0x0000580003047a11 */ /* 0x000fe200078008ff */
[----:B------:R-:W-:Y:S01]  /*2240*/  UIMAD UR6, UR12, UR5, UR4 ;  /* 0x000000050c0672a4 */ /* 0x000fe2000f8e0204 */
[----:B---3--:R-:W-:Y:S01]  /*2250*/  P2R R8, PR, RZ, 0x20 ;  /* 0x00000020ff087803 */ /* 0x008fe20000000000 */
[----:B------:R-:W-:Y:S01]  /*2260*/  IMAD.IADD R9, R17, 0x1, R24 ;  /* 0x0000000111097824 */ /* 0x000fe200078e0218 */
[C---:B------:R-:W-:Y:S01]  /*2270*/  ISETP.LT.OR P5, PT, R0.reuse, 0x21, P3 ;  /* 0x000000210000780c */ /* 0x040fe20001fa1670 */
[----:B------:R4:W-:Y:S01]  /*2280*/  LDGSTS.E.BYPASS.LTC128B.128 [R240+0x4080], [R6.64+0x100], !P1 ;  /* 0x0408010006f07fae */ /* 0x0009e2000c901d56 */
[----:B------:R-:W-:Y:S01]  /*2290*/  ISETP.LT.OR P3, PT, R0, 0x21, P2 ;  /* 0x000000210000780c */ /* 0x000fe20001761670 */
[----:B------:R-:W-:Y:S01]  /*22a0*/  IMAD.U32 R0, RZ, RZ, UR21 ;  /* 0x00000015ff007e24 */ /* 0x000fe2000f8e00ff */
[----:B------:R-:W-:Y:S01]  /*22b0*/  ISETP.NE.AND P2, PT, R8, RZ, PT ;  /* 0x000000ff0800720c */ /* 0x000fe20003f45270 */
[----:B------:R-:W-:Y:S01]  /*22c0*/  IMAD.MOV.U32 R8, RZ, RZ, R16 ;  /* 0x000000ffff087224 */ /* 0x000fe200078e0010 */
[----:B------:R-:W-:Y:S01]  /*22d0*/  ISETP.GE.AND P1, PT, R22, c[0x0][0x16c], PT ;  /* 0x00005b0016007a0c */ /* 0x000fe20003f26270 */
[----:B------:R-:W-:Y:S01]  /*22e0*/  ULDC.64 UR4, c[0x0][0x218] ;  /* 0x0000860000047ab9 */ /* 0x000fe20000000a00 */
[----:B------:R-:W-:Y:S01]  /*22f0*/  IADD3 R0, -R0, UR17, -R248 ;  /* 0x0000001100007c10 */ /* 0x000fe2000fffe9f8 */
[----:B------:R-:W-:Y:S01]  /*2300*/  UIMAD UR4, UR11, UR4, URZ ;  /* 0x000000040b0472a4 */ /* 0x000fe2000f8e023f */
[----:B------:R-:W-:Y:S01]  /*2310*/  LEA.HI.X R5, R3, c[0x0][0x164], R5, 0x1, P0 ;  /* 0x0000590003057a11 */ /* 0x000fe200000f0c05 */
[----:B------:R-:W-:Y:S01]  /*2320*/  IMAD.U32 R3, RZ, RZ, UR19 ;  /* 0x00000013ff037e24 */ /* 0x000fe2000f8e00ff */
[-C--:B--2---:R-:W-:Y:S01]  /*2330*/  LEA.HI R21, R36, R101.reuse, RZ, 0x4 ;  /* 0x0000006524157211 */ /* 0x084fe200078f20ff */
[----:B------:R-:W-:Y:S01]  /*2340*/  UIMAD UR5, UR12, UR5, UR4 ;  /* 0x000000050c0572a4 */ /* 0x000fe2000f8e0204 */
[----:B------:R-:W-:Y:S01]  /*2350*/  IADD3 R11, R15, UR6, RZ ;  /* 0x000000060f0b7c10 */ /* 0x000fe2000fffe0ff */
[----:B------:R-:W-:Y:S01]  /*2360*/  IMAD.WIDE.U32 R8, R3, c[0x0][0x210], R8 ;  /* 0x0000840003087a25 */ /* 0x000fe200078e0008 */
[----:B------:R-:W-:Y:S01]  /*2370*/  CS2R R72, SRZ ;  /* 0x0000000000487805 */ /* 0x000fe2000001ff00 */
[----:B------:R4:W-:Y:S01]  /*2380*/  LDGSTS.E.BYPASS.LTC128B.128 [R240+0x6080], [R6.64+0x180], !P2 ;  /* 0x0608018006f07fae */ /* 0x0009e2000d101d56 */
[----:B------:R-:W-:Y:S01]  /*2390*/  ISETP.GE.AND P2, PT, R2, c[0x0][0x16c], PT ;  /* 0x00005b0002007a0c */ /* 0x000fe20003f46270 */
[----:B------:R-:W-:Y:S01]  /*23a0*/  IMAD.MOV.U32 R3, RZ, RZ, c[0x0][0x178] ;  /* 0x00005e00ff037624 */ /* 0x000fe200078e00ff */
[----:B-1----:R-:W-:Y:S01]  /*23b0*/  LEA.HI R15, R36, R101, RZ, 0x5 ;  /* 0x00000065240f7211 */ /* 0x002fe200078f28ff */
[----:B------:R1:W-:Y:S01]  /*23c0*/  LDGSTS.E.BYPASS.LTC128B.128 [R240+0x1080], [R12.64], !P6 ;  /* 0x010800000cf07fae */ /* 0x0003e2000f101d56 */
[C---:B------:R-:W-:Y:S01]  /*23d0*/  ISETP.LT.OR P6, PT, R0.reuse, 0x1, P2 ;  /* 0x000000010000780c */ /* 0x040fe200017c1670 */
        /* <DEDUP_REMOVED lines=18> */
[----:B------:R2:W-:Y:S01]  /*2500*/  LDGSTS.E.BYPASS.LTC128B.128 [R240+0x10080], [R4.64], !P6 ;  /* 0x1008000004f07fae */ /* 0x0005e2000f101d56 */
[----:B------:R-:W-:Y:S01]  /*2510*/  ISETP.GT.AND P6, PT, R101, 0xf, PT ;  /* 0x0000000f6500780c */ /* 0x000fe20003fc4270 */
[----:B------:R-:W-:Y:S01]  /*2520*/  CS2R R54, SRZ ;  /* 0x0000000000367805 */ /* 0x000fe2000001ff00 */
[----:B----4-:R-:W-:Y:S01]  /*2530*/  IMAD.MOV.U32 R7, RZ, RZ, c[0x0][0x17c] ;  /* 0x00005f00ff077624 */ /* 0x010fe200078e00ff */
[----:B------:R2:W-:Y:S01]  /*2540*/  LDGSTS.E.BYPASS.LTC128B.128 [R240+0x12080], [R4.64+0x80], !P3 ;  /* 0x1208008004f07fae */ /* 0x0005e2000d901d56 */
[----:B------:R-:W-:Y:S01]  /*2550*/  ISETP.LT.OR P3, PT, R0, 0x1, P4 ;  /* 0x000000010000780c */ /* 0x000fe20002761670 */
[----:B------:R-:W-:Y:S01]  /*2560*/  CS2R R52, SRZ ;  /* 0x0000000000347805 */ /* 0x000fe2000001ff00 */
[C---:B------:R-:W-:Y:S01]  /*2570*/  ISETP.GE.AND P6, PT, R2.reuse, c[0x0][0x16c], PT ;  /* 0x00005b0002007a0c */ /* 0x040fe20003fc6270 */
[----:B------:R2:W-:Y:S01]  /*2580*/  LDGSTS.E.BYPASS.LTC128B.128 [R240+0x14080], [R4.64+0x100], !P0 ;  /* 0x1408010004f07fae */ /* 0x0005e2000c101d56 */
[C---:B------:R-:W-:Y:S01]  /*2590*/  LEA R6, P0, R3.reuse, R4, 0x6 ;  /* 0x0000000403067211 */ /* 0x040fe200078030ff */
[----:B------:R-:W-:Y:S01]  /*25a0*/  CS2R R50, SRZ ;  /* 0x0000000000327805 */ /* 0x000fe2000001ff00 */
[----:B------:R-:W-:Y:S01]  /*25b0*/  SEL R35, RZ, 0x1, P6 ;  /* 0x00000001ff237807 */ /* 0x000fe20003000000 */
[----:B------:R3:W-:Y:S01]  /*25c0*/  STL [R1+0x30], R11 ;  /* 0x0000300b01007387 */ /* 0x0007e20000100800 */
[----:B------:R-:W-:Y:S01]  /*25d0*/  LEA.HI.X R7, R3, R5, R7, 0x6, P0 ;  /* 0x0000000503077211 */ /* 0x000fe200000f3407 */
[----:B------:R-:W-:Y:S01]  /*25e0*/  CS2R R48, SRZ ;  /* 0x0000000000307805 */ /* 0x000fe2000001ff00 */
[----:B------:R-:W-:Y:S01]  /*25f0*/  IADD3 R3, R9, UR7, RZ ;  /* 0x0000000709037c10 */ /* 0x000fe2000fffe0ff */
[----:B------:R-:W-:Y:S01]  /*2600*/  ULDC.64 UR6, c[0x0][0x208] ;  /* 0x0000820000067ab9 */ /* 0x000fe20000000a00 */
[----:B------:R-:W-:Y:S01]  /*2610*/  SHF.R.S32.HI R9, RZ, 0x1f, R33 ;  /* 0x0000001fff097819 */ /* 0x000fe20000011421 */
[----:B------:R2:W-:Y:S01]  /*2620*/  LDGSTS.E.BYPASS.LTC128B.128 [R240+0x16080], [R4.64+0x180], !P3 ;  /* 0x1608018004f07fae */ /* 0x0005e2000d901d56 */
[----:B------:R-:W-:Y:S01]  /*2630*/  ISETP.GT.AND P3, PT, R101, 0xf, PT ;  /* 0x0000000f6500780c */ /* 0x000fe20003f64270 */
[----:B------:R-:W-:Y:S01]  /*2640*/  UIMAD UR4, UR8, UR6, URZ ;  /* 0x00000006080472a4 */ /* 0x000fe2000f8e023f */
[----:B-1----:R-:W-:Y:S01]  /*2650*/  SHF.R.S32.HI R13, RZ, 0x4, R21 ;  /* 0x00000004ff0d7819 */ /* 0x002fe20000011415 */
[----:B------:R1:W-:Y:S01]  /*2660*/  LDGSTS.E.BYPASS.LTC128B.128 [R240+0x11080], [R6.64], !P2 ;  /* 0x1108000006f07fae */ /* 0x0003e2000d101d56 */
[----:B------:R-:W-:Y:S01]  /*2670*/  UIMAD.WIDE.U32 UR26, UR15, UR6, URZ ;  /* 0x000000060f1a72a5 */ /* 0x000fe2000f8e003f */
[C---:B------:R-:W-:Y:S01]  /*2680*/  ISETP.GE.AND P2, PT, R2.reuse, c[0x0][0x1fc], PT ;  /* 0x00007f0002007a0c */ /* 0x040fe20003f46270 */
[----:B------:R-:W-:Y:S01]  /*2690*/  UIMAD UR4, UR15, UR7, UR4 ;  /* 0x000000070f0472a4 */ /* 0x000fe2000f8e0204 */
[----:B------:R-:W-:Y:S01]  /*26a0*/  LEA.HI R10, R21, R13, RZ, 0x1 ;  /* 0x0000000d150a7211 */ /* 0x000fe200078f08ff */
[----:B------:R1:W-:Y:S01]  /*26b0*/  LDGSTS.E.BYPASS.LTC128B.128 [R240+0x13080], [R6.64+0x80], !P1 ;  /* 0x1308008006f07fae */ /* 0x0003e2000c901d56 */
[----:B------:R-:W-:Y:S01]  /*26c0*/  ISETP.GE.AND P1, PT, R2, c[0x0][0x1fc], PT ;  /* 0x00007f0002007a0c */ /* 0x000fe20003f26270 */
[----:B------:R-:W-:Y:S01]  /*26d0*/  IMAD.MOV.U32 R2, RZ, RZ, R8 ;  /* 0x000000ffff027224 */ /* 0x000fe200078e0008 */
[----:B------:R-:W-:Y:S01]  /*26e0*/  LOP3.LUT R10, R10, 0xfffffffe, RZ, 0xc0, !PT ;  /* 0xfffffffe0a0a7812 */ /* 0x000fe200078ec0ff */
[----:B------:R-:W-:Y:S01]  /*26f0*/  UIADD3 UR4, UR27, UR4, URZ ;  /* 0x000000041b047290 */ /* 0x000fe2000fffe03f */
[----:B------:R-:W-:Y:S01]  /*2700*/  SHF.R.S32.HI R8, RZ, 0x1f, R15 ;  /* 0x0000001fff087819 */ /* 0x000fe2000001140f */
[----:B------:R-:W-:Y:S01]  /*2710*/  IMAD.WIDE.U32 R250, R20, c[0x0][0x218], R2 ;  /* 0x0000860014fa7a25 */ /* 0x000fe200078e0002 */
[----:B------:R-:W-:Y:S01]  /*2720*/  ULDC.64 UR8, c[0x0][0x288] ;  /* 0x0000a20000087ab9 */ /* 0x000fe20000000a00 */
[----:B------:R-:W-:Y:S01]  /*2730*/  CS2R R46, SRZ ;  /* 0x00000000002e7805 */ /* 0x000fe2000001ff00 */
[----:B------:R-:W-:Y:S01]  /*2740*/  UIMAD UR8, UR24, UR8, URZ ;  /* 0x00000008180872a4 */ /* 0x000fe2000f8e023f */
[----:B------:R-:W-:Y:S01]  /*2750*/  IMAD.IADD R17, R13, 0x1, -R10 ;  /* 0x000000010d117824 */ /* 0x000fe200078e0a0a */
[----:B------:R-:W-:Y:S01]  /*2760*/  IADD3 R252, R251, UR5, RZ ;  /* 0x00000005fbfc7c10 */ /* 0x000fe2000fffe0ff */
[----:B------:R-:W-:Y:S01]  /*2770*/  IMAD.U32 R3, RZ, RZ, UR4 ;  /* 0x00000004ff037e24 */ /* 0x000fe2000f8e00ff */
[----:B------:R-:W-:Y:S01]  /*2780*/  SHF.R.S32.HI R10, RZ, 0x5, R15 ;  /* 0x00000005ff0a7819 */ /* 0x000fe2000001140f */
[----:B------:R-:W-:Y:S01]  /*2790*/  ULDC.64 UR4, c[0x0][0x238] ;  /* 0x00008e0000047ab9 */ /* 0x000fe20000000a00 */
[----:B------:R-:W-:Y:S01]  /*27a0*/  CS2R R44, SRZ ;  /* 0x00000000002c7805 */ /* 0x000fe2000001ff00 */
[----:B------:R-:W-:Y:S01]  /*27b0*/  UIMAD UR4, UR24, UR4, URZ ;  /* 0x00000004180472a4 */ /* 0x000fe2000f8e023f */
[----:B------:R-:W-:Y:S01]  /*27c0*/  LEA.HI R16, R10, R10, RZ, 0x1 ;  /* 0x0000000a0a107211 */ /* 0x000fe200078f08ff */
[----:B------:R-:W-:Y:S01]  /*27d0*/  UIMAD UR8, UR19, UR9, UR8 ;  /* 0x00000009130872a4 */ /* 0x000fe2000f8e0208 */
[----:B--2---:R-:W-:Y:S01]  /*27e0*/  @!P3 IADD3 R4, P0, R14, UR21, RZ ;  /* 0x000000150e04bc10 */ /* 0x004fe2000ff1e0ff */
[----:B------:R-:W-:Y:S01]  /*27f0*/  UIMAD UR4, UR19, UR5, UR4 ;  /* 0x00000005130472a4 */ /* 0x000fe2000f8e0204 */
[----:B------:R-:W-:Y:S01]  /*2800*/  P2R R14, PR, RZ, 0x2 ;  /* 0x00000002ff0e7803 */ /* 0x000fe20000000000 */
[----:B------:R-:W-:Y:S01]  /*2810*/  CS2R R42, SRZ ;  /* 0x00000000002a7805 */ /* 0x000fe2000001ff00 */
[----:B------:R-:W-:Y:S01]  /*2820*/  @!P3 IADD3.X R5, R11, UR25, RZ, P0, !PT ;  /* 0x000000190b05bc10 */ /* 0x000fe200087fe4ff */
[----:B------:R-:W-:Y:S01]  /*2830*/  CS2R R40, SRZ ;  /* 0x0000000000287805 */ /* 0x000fe2000001ff00 */
[----:B------:R-:W-:-:S02]  /*2840*/  @!P3 LEA R12, P0, R4, c[0x0][0x258], 0x2 ;  /* 0x00009600040cba11 */ /* 0x000fc400078010ff */
[----:B---3--:R-:W-:Y:S02]  /*2850*/  P2R R11, PR, RZ, 0x4 ;  /* 0x00000004ff0b7803 */ /* 0x008fe40000000000 */
[----:B------:R-:W-:Y:S01]  /*2860*/  @!P3 LEA.HI.X R13, R4, c[0x0][0x25c], R5, 0x2, P0 ;  /* 0x00009700040dba11 */ /* 0x000fe200000f1405 */
[----:B------:R-:W-:Y:S01]  /*2870*/  IMAD.U32 R4, RZ, RZ, UR26 ;  /* 0x0000001aff047e24 */ /* 0x000fe2000f8e00ff */
[C---:B------:R-:W-:Y:S01]  /*2880*/  ISETP.LT.OR P2, PT, R0.reuse, 0x21, P5 ;  /* 0x000000210000780c */ /* 0x040fe20002f41670 */
[----:B------:R-:W-:Y:S01]  /*2890*/  IMAD.U32 R5, RZ, RZ, UR27 ;  /* 0x0000001bff057e24 */ /* 0x000fe2000f8e00ff */
[----:B------:R-:W-:Y:S02]  /*28a0*/  ISETP.LT.OR P1, PT, R0, 0x21, P4 ;  /* 0x000000210000780c */ /* 0x000fe40002721670 */
[C---:B------:R-:W-:Y:S02]  /*28b0*/  LEA R2, P0, R4.reuse, R250, 0x6 ;  /* 0x000000fa04027211 */ /* 0x040fe400078030ff */
[----:B------:R-:W-:Y:S01]  /*28c0*/  ISETP.NE.AND P5, PT, R11, RZ, PT ;  /* 0x000000ff0b00720c */ /* 0x000fe20003fa5270 */
[----:B------:R-:W-:Y:S01]  /*28d0*/  IMAD.U32 R11, RZ, RZ, UR6 ;  /* 0x00000006ff0b7e24 */ /* 0x000fe2000f8e00ff */
[----:B------:R-:W-:-:S02]  /*28e0*/  LEA.HI.X R3, R4, R252, R3, 0x6, P0 ;  /* 0x000000fc04037211 */ /* 0x000fc400000f3403 */
[----:B------:R-:W-:Y:S02]  /*28f0*/  LEA.HI R5, R8, R10, RZ, 0x2 ;  /* 0x0000000a08057211 */ /* 0x000fe400078f10ff */
[C---:B------:R-:W-:Y:S01]  /*2900*/  ISETP.GE.AND P0, PT, R22.reuse, c[0x0][0x16c], PT ;  /* 0x00005b0016007a0c */ /* 0x040fe20003f06270 */
[----:B------:R1:W-:Y:S01]  /*2910*/  LDGSTS.E.BYPASS.LTC128B.128 [R240+0x15080], [R6.64+0x100], !P2 ;  /* 0x1508010006f07fae */ /* 0x0003e2000d101d56 */
[C---:B------:R-:W-:Y:S02]  /*2920*/  ISETP.GE.AND P3, PT, R22.reuse, c[0x0][0x1fc], PT ;  /* 0x00007f0016007a0c */ /* 0x040fe40003f66270 */
[----:B------:R-:W-:Y:S01]  /*2930*/  ISETP.GE.AND P4, PT, R22, c[0x0][0x1fc], PT ;  /* 0x00007f0016007a0c */ /* 0x000fe20003f86270 */
[----:B------:R1:W-:Y:S01]  /*2940*/  LDGSTS.E.BYPASS.LTC128B.128 [R240+0x17080], [R6.64+0x180], !P1 ;  /* 0x1708018006f07fae */ /* 0x0003e2000c901d56 */
[----:B------:R-:W-:Y:S02]  /*2950*/  LEA.HI R8, R9, R19, RZ, 0x3 ;  /* 0x0000001309087211 */ /* 0x000fe400078f18ff */
[----:B------:R-:W-:-:S02]  /*2960*/  SEL R22, RZ, 0x1, P5 ;  /* 0x00000001ff167807 */ /* 0x000fc40002800000 */
[----:B------:R-:W-:Y:S02]  /*2970*/  ISETP.GT.AND P5, PT, R101, 0xf, PT ;  /* 0x0000000f6500780c */ /* 0x000fe40003fa4270 */
[----:B------:R-:W-:Y:S02]  /*2980*/  SEL R32, RZ, 0xffffffff, P0 ;  /* 0xffffffffff207807 */ /* 0x000fe40000000000 */
[----:B------:R-:W-:Y:S02]  /*2990*/  LOP3.LUT R8, R8, 0xfffffff8, RZ, 0xc0, !PT ;  /* 0xfffffff808087812 */ /* 0x000fe400078ec0ff */
[----:B------:R-:W-:Y:S02]  /*29a0*/  ISETP.GE.AND P0, PT, R25, c[0x0][0x16c], PT ;  /* 0x00005b0019007a0c */ /* 0x000fe40003f06270 */
[----:B------:R-:W-:Y:S01]  /*29b0*/  LOP3.LUT R9, R5, 0xfffffffc, RZ, 0xc0, !PT ;  /* 0xfffffffc05097812 */ /* 0x000fe200078ec0ff */
[----:B------:R-:W-:Y:S01]  /*29c0*/  IMAD.IADD R24, R19, 0x1, -R8 ;  /* 0x0000000113187824 */ /* 0x000fe200078e0a08 */
[----:B------:R-:W-:-:S02]  /*29d0*/  LOP3.LUT R5, R16, 0xfffffffe, RZ, 0xc0, !PT ;  /* 0xfffffffe10057812 */ /* 0x000fc400078ec0ff */
[----:B------:R-:W-:Y:S01]  /*29e0*/  ISETP.GE.AND P1, PT, R23, c[0x0][0x16c], PT ;  /* 0x00005b0017007a0c */ /* 0x000fe20003f26270 */
[C---:B------:R-:W-:Y:S01]  /*29f0*/  IMAD.IADD R18, R10.reuse, 0x1, -R9 ;  /* 0x000000010a127824 */ /* 0x040fe200078e0a09 */
[----:B------:R-:W-:Y:S01]  /*2a00*/  SEL R243, RZ, 0x8, P0 ;  /* 0x00000008fff37807 */ /* 0x000fe20000000000 */
[----:B------:R-:W-:Y:S01]  /*2a10*/  IMAD.IADD R236, R10, 0x1, -R5 ;  /* 0x000000010aec7824 */ /* 0x000fe200078e0a05 */
[----:B------:R-:W-:Y:S01]  /*2a20*/  ISETP.NE.AND P6, PT, R14, RZ, PT ;  /* 0x000000ff0e00720c */ /* 0x000fe20003fc5270 */
[----:B------:R-:W-:Y:S01]  /*2a30*/  IMAD.U32 R14, RZ, RZ, UR7 ;  /* 0x00000007ff0e7e24 */ /* 0x000fe2000f8e00ff */
[----:B------:R-:W-:Y:S01]  /*2a40*/  LEA R4, P0, R2, c[0x0][0x1f0], 0x1 ;  /* 0x00007c0002047a11 */ /* 0x000fe200078008ff */
[----:B------:R-:W-:Y:S01]  /*2a50*/  USHF.L.U64.HI UR7, UR6, 0x5, UR7 ;  /* 0x0000000506077899 */ /* 0x000fe20008010207 */
[----:B------:R-:W-:Y:S01]  /*2a60*/  LOP3.LUT R8, R21, 0xfffffff0, RZ, 0xc0, !PT ;  /* 0xfffffff015087812 */ /* 0x000fe200078ec0ff */
[----:B------:R-:W-:Y:S01]  /*2a70*/  USHF.L.U32 UR6, UR6, 0x5, URZ ;  /* 0x0000000506067899 */ /* 0x000fe2000800063f */
[----:B------:R-:W-:Y:S01]  /*2a80*/  LOP3.LUT R9, R15, 0xffffffe0, RZ, 0xc0, !PT ;  /* 0xffffffe00f097812 */ /* 0x000fe200078ec0ff */
[----:B-1----:R-:W-:Y:S01]  /*2a90*/  IMAD.MOV.U32 R6, RZ, RZ, R28 ;  /* 0x000000ffff067224 */ /* 0x002fe200078e001c */
[----:B------:R-:W-:Y:S01]  /*2aa0*/  SEL R34, RZ, 0x4, P1 ;  /* 0x00000004ff227807 */ /* 0x000fe20000800000 */
[C---:B------:R-:W-:Y:S01]  /*2ab0*/  IMAD.IADD R8, R101.reuse, 0x1, -R8 ;  /* 0x0000000165087824 */ /* 0x040fe200078e0a08 */
[----:B------:R-:W-:Y:S01]  /*2ac0*/  SEL R15, RZ, 0xffffffff, P3 ;  /* 0xffffffffff0f7807 */ /* 0x000fe20001800000 */
[----:B------:R-:W-:Y:S01]  /*2ad0*/  IMAD.IADD R9, R101, 0x1, -R9 ;  /* 0x0000000165097824 */ /* 0x000fe200078e0a09 */
[----:B------:R-:W-:-:S02]  /*2ae0*/  ISETP.GE.AND P1, PT, R23, c[0x0][0x1fc], PT ;  /* 0x00007f0017007a0c */ /* 0x000fc40003f26270 */
[----:B------:R-:W-:Y:S01]  /*2af0*/  LEA.HI.X R5, R2, c[0x0][0x1f4], R3, 0x1, P0 ;  /* 0x00007d0002057a11 */ /* 0x000fe200000f0c03 */
[----:B------:R-:W-:Y:S01]  /*2b00*/  @!P5 IMAD.SHL.U32 R2, R101, 0x10, RZ ;  /* 0x000000106502d824 */ /* 0x000fe200078e00ff */
[C---:B------:R-:W-:Y:S02]  /*2b10*/  ISETP.LT.OR P3, PT, R0.reuse, 0x1, P6 ;  /* 0x000000010000780c */ /* 0x040fe40003761670 */
[----:B------:R-:W-:Y:S02]  /*2b20*/  ISETP.GE.AND P2, PT, R23, c[0x0][0x1fc], PT ;  /* 0x00007f0017007a0c */ /* 0x000fe40003f46270 */
[C---:B------:R-:W-:Y:S01]  /*2b30*/  ISETP.LT.OR P0, PT, R0.reuse, 0x1, P4 ;  /* 0x000000010000780c */ /* 0x040fe20002701670 */
[----:B------:R1:W-:Y:S01]  /*2b40*/  @!P5 LDGSTS.E.BYPASS.LTC128B.128 [R2+0x20080], [R12.64] ;  /* 0x200800000c02dfae */ /* 0x0003e2000b901d56 */
[----:B------:R-:W-:Y:S02]  /*2b50*/  SEL R242, RZ, 0x4, P1 ;  /* 0x00000004fff27807 */ /* 0x000fe40000800000 */
[----:B------:R-:W-:Y:S01]  /*2b60*/  ISETP.LT.OR P1, PT, R0, 0x1, P2 ;  /* 0x000000010000780c */ /* 0x000fe20001721670 */
[----:B------:R-:W0:Y:S01]  /*2b70*/  LDGDEPBAR ;  /* 0x00000000000079af */ /* 0x000e220000000000 */
[----:B------:R-:W-:-:S02]  /*2b80*/  SHF.R.S32.HI R10, RZ, 0x1f, R9 ;  /* 0x0000001fff0a7819 */ /* 0x000fc40000011409 */
[----:B------:R-:W-:Y:S01]  /*2b90*/  IADD3 R3, R27, UR4, RZ ;  /* 0x000000041b037c10 */ /* 0x000fe2000fffe0ff */
[----:B------:R2:W-:Y:S01]  /*2ba0*/  LDGSTS.E.BYPASS.LTC128B.128 [R240+0x18080], [R4.64], !P3 ;  /* 0x1808000004f07fae */ /* 0x0005e2000d901d56 */
[C---:B------:R-:W-:Y:S01]  /*2bb0*/  ISETP.LT.OR P3, PT, R0.reuse, 0x21, P6 ;  /* 0x000000210000780c */ /* 0x040fe20003761670 */
[----:B------:R-:W-:Y:S01]  /*2bc0*/  ULDC.64 UR4, c[0x0][0x290] ;  /* 0x0000a40000047ab9 */ /* 0x000fe20000000a00 */
[C---:B------:R-:W-:Y:S01]  /*2bd0*/  ISETP.LT.OR P6, PT, R0.reuse, 0x21, P4 ;  /* 0x000000210000780c */ /* 0x040fe200027c1670 */
[----:B------:R2:W-:Y:S01]  /*2be0*/  LDGSTS.E.BYPASS.LTC128B.128 [R240+0x1a080], [R4.64+0x80], !P0 ;  /* 0x1a08008004f07fae */ /* 0x0005e2000c101d56 */
[----:B------:R-:W-:Y:S01]  /*2bf0*/  ISETP.GE.AND P0, PT, R25, c[0x0][0x1fc], PT ;  /* 0x00007f0019007a0c */ /* 0x000fe20003f06270 */
[----:B------:R-:W-:Y:S01]  /*2c00*/  UIMAD UR4, UR11, UR4, URZ ;  /* 0x000000040b0472a4 */ /* 0x000fe2000f8e023f */
[----:B------:R-:W-:Y:S01]  /*2c10*/  P2R R21, PR, RZ, 0x8 ;  /* 0x00000008ff157803 */ /* 0x000fe20000000000 */
[----:B------:R2:W-:Y:S01]  /*2c20*/  LDGSTS.E.BYPASS.LTC128B.128 [R240+0x1c080], [R4.64+0x100], !P1 ;  /* 0x1c08010004f07fae */ /* 0x0005e2000c901d56 */
[C---:B------:R-:W-:Y:S01]  /*2c30*/  ISETP.LT.OR P4, PT, R0.reuse, 0x21, P2 ;  /* 0x000000210000780c */ /* 0x040fe20001781670 */
[----:B------:R-:W-:Y:S01]  /*2c40*/  UIMAD UR4, UR12, UR5, UR4 ;  /* 0x000000050c0472a4 */ /* 0x000fe2000f8e0204 */
[----:B------:R-:W-:-:S02]  /*2c50*/  ISETP.LT.OR P1, PT, R0, 0x1, P0 ;  /* 0x000000010000780c */ /* 0x000fc40000721670 */
[----:B------:R-:W-:Y:S02]  /*2c60*/  ISETP.LT.OR P3, PT, R0, 0x21, P0 ;  /* 0x000000210000780c */ /* 0x000fe40000761670 */
[----:B------:R-:W-:Y:S02]  /*2c70*/  IADD3 R7, R29, UR8, RZ ;  /* 0x000000081d077c10 */ /* 0x000fe4000fffe0ff */
[----:B------:R-:W-:Y:S02]  /*2c80*/  ISETP.GE.AND P5, PT, R25, c[0x0][0x1fc], PT ;  /* 0x00007f0019007a0c */ /* 0x000fe40003fa6270 */
[----:B-1----:R-:W-:Y:S01]  /*2c90*/  SHF.R.S32.HI R2, RZ, 0x1f, R8 ;  /* 0x0000001fff027819 */ /* 0x002fe20000011408 */
[----:B------:R-:W-:Y:S01]  /*2ca0*/  IMAD.WIDE.U32 R38, R20, c[0x0][0x290], R6 ;  /* 0x0000a40014267a25 */ /* 0x000fe200078e0006 */
[----:B------:R-:W-:Y:S02]  /*2cb0*/  LEA.HI R13, R10, R9, RZ, 0x2 ;  /* 0x000000090a0d7211 */ /* 0x000fe400078f10ff */
[----:B------:R-:W-:Y:S01]  /*2cc0*/  LEA.HI R230, R2, R8, RZ, 0x3 ;  /* 0x0000000802e67211 */ /* 0x000fe200078f18ff */
[----:B------:R-:W-:Y:S01]  /*2cd0*/  IMAD.MOV.U32 R2, RZ, RZ, R26 ;  /* 0x000000ffff027224 */ /* 0x000fe200078e001a */
[----:B------:R-:W-:Y:S01]  /*2ce0*/  LOP3.LUT R0, R13, 0x7ffffffc, RZ, 0xc0, !PT ;  /* 0x7ffffffc0d007812 */ /* 0x000fe200078ec0ff */
[----:B------:R-:W-:Y:S01]  /*2cf0*/  IMAD.SHL.U32 R6, R236, 0x10, RZ ;  /* 0x00000010ec067824 */ /* 0x000fe200078e00ff */
[----:B------:R-:W-:Y:S01]  /*2d00*/  LOP3.LUT R10, R230, 0xfffffff8, RZ, 0xc0, !PT ;  /* 0xfffffff8e60a7812 */ /* 0x000fe200078ec0ff */
[----:B------:R-:W-:Y:S01]  /*2d10*/  IMAD.WIDE.U32 R164, R20, c[0x0][0x240], R2 ;  /* 0x0000900014a47a25 */ /* 0x000fe200078e0002 */
[----:B------:R-:W-:Y:S01]  /*2d20*/  LEA.HI R7, R36, R101, RZ, 0x7 ;  /* 0x0000006524077211 */ /* 0x000fe200078f38ff */
[----:B------:R2:W-:Y:S01]  /*2d30*/  LDGSTS.E.BYPASS.LTC128B.128 [R240+0x1e080], [R4.64+0x180], !P1 ;  /* 0x1e08018004f07fae */ /* 0x0005e2000c901d56 */
[----:B------:R-:W-:Y:S01]  /*2d40*/  IADD3 R37, R39, UR4, RZ ;  /* 0x0000000427257c10 */ /* 0x000fe2000fffe0ff */
[----:B------:R-:W-:Y:S01]  /*2d50*/  IMAD.IADD R16, R8, 0x1, -R10 ;  /* 0x0000000108107824 */ /* 0x000fe200078e0a0a */
[----:B------:R-:W-:Y:S01]  /*2d60*/  LEA R10, P0, R11, R4, 0x6 ;  /* 0x000000040b0a7211 */ /* 0x000fe200078030ff */
[----:B------:R-:W-:Y:S01]  /*2d70*/  IMAD.SHL.U32 R8, R31, 0x40, RZ ;  /* 0x000000401f087824 */ /* 0x000fe200078e00ff */
[----:B------:R-:W-:Y:S01]  /*2d80*/  ULDC.64 UR4, c[0x0][0x240] ;  /* 0x0000900000047ab9 */ /* 0x000fe20000000a00 */
[----:B------:R-:W-:Y:S01]  /*2d90*/  IMAD.IADD R12, R9, 0x1, -R0 ;  /* 0x00000001090c7824 */ /* 0x000fe200078e0a00 */
[----:B------:R-:W-:Y:S01]  /*2da0*/  LEA.HI.X R11, R11, R5, R14, 0x6, P0 ;  /* 0x000000050b0b7211 */ /* 0x000fe200000f340e */
[----:B------:R-:W-:Y:S01]  /*2db0*/  IMAD.SHL.U32 R2, R248, 0x8, RZ ;  /* 0x00000008f8027824 */ /* 0x000fe200078e00ff */
[----:B------:R-:W-:Y:S01]  /*2dc0*/  LOP3.LUT R0, R8, 0x1c0, RZ, 0xc0, !PT ;  /* 0x000001c008007812 */ /* 0x000fe200078ec0ff */
[----:B------:R-:W-:Y:S01]  /*2dd0*/  IMAD.SHL.U32 R230, R230, 0x40, RZ ;  /* 0x00000040e6e67824 */ /* 0x000fe200078e00ff */
[----:B------:R-:W-:Y:S01]  /*2de0*/  UIMAD UR4, UR11, UR4, URZ ;  /* 0x000000040b0472a4 */ /* 0x000fe2000f8e023f */
[----:B------:R1:W-:Y:S01]  /*2df0*/  STL.64 [R1+0x10], R38 ;  /* 0x0000102601007387 */ /* 0x0003e20000100a00 */
[----:B------:R-:W-:-:S02]  /*2e00*/  LOP3.LUT R2, R2, 0x8, RZ, 0xc0, !PT ;  /* 0x0000000802027812 */ /* 0x000fc400078ec0ff */
[----:B------:R-:W-:Y:S01]  /*2e10*/  SHF.R.U32.HI R3, RZ, 0x3, R0 ;  /* 0x00000003ff037819 */ /* 0x000fe20000011600 */
[----:B------:R-:W-:Y:S01]  /*2e20*/  UIMAD UR4, UR12, UR5, UR4 ;  /* 0x000000050c0472a4 */ /* 0x000fe2000f8e0204 */
[----:B------:R-:W-:Y:S01]  /*2e30*/  LOP3.LUT R6, R0, 0x10, R6, 0xf8, !PT ;  /* 0x0000001000067812 */ /* 0x000fe200078ef806 */
[----:B------:R-:W-:Y:S01]  /*2e40*/  STL.64 [R1+0x28], R164 ;  /* 0x000028a401007387 */ /* 0x000fe20000100a00 */
[C---:B------:R-:W-:Y:S02]  /*2e50*/  LOP3.LUT R8, R3.reuse, R2, R0, 0x1e, !PT ;  /* 0x0000000203087212 */ /* 0x040fe400078e1e00 */
[----:B------:R-:W-:Y:S01]  /*2e60*/  SHF.R.S32.HI R0, RZ, 0x7, R7 ;  /* 0x00000007ff007819 */ /* 0x000fe20000011407 */
[----:B------:R-:W-:Y:S01]  /*2e70*/  IMAD.SHL.U32 R7, R30, 0x8, RZ ;  /* 0x000000081e077824 */ /* 0x000fe200078e00ff */
[----:B------:R-:W-:Y:S01]  /*2e80*/  LOP3.LUT R20, R3, R6, R2, 0x1e, !PT ;  /* 0x0000000603147212 */ /* 0x000fe200078e1e02 */
[C---:B------:R-:W-:Y:S01]  /*2e90*/  IMAD.SHL.U32 R3, R17.reuse, 0x20, RZ ;  /* 0x0000002011037824 */ /* 0x040fe200078e00ff */
[----:B------:R-:W-:Y:S01]  /*2ea0*/  LEA.HI R9, R0, R0, RZ, 0x1 ;  /* 0x0000000000097211 */ /* 0x000fe200078f08ff */
[----:B------:R-:W-:Y:S01]  /*2eb0*/  IMAD R2, R17, 0x2, R0 ;  /* 0x0000000211027824 */ /* 0x000fe200078e0200 */
[----:B------:R-:W-:Y:S01]  /*2ec0*/  LOP3.LUT R230, R230, 0xfffffe00, RZ, 0xc0, !PT ;  /* 0xfffffe00e6e67812 */ /* 0x000fe200078ec0ff */
[----:B--2---:R-:W-:Y:S01]  /*2ed0*/  IMAD.SHL.U32 R5, R15, 0x2, RZ ;  /* 0x000000020f057824 */ /* 0x004fe200078e00ff */
[----:B------:R-:W-:Y:S01]  /*2ee0*/  LOP3.LUT R6, R3, 0x20, RZ, 0xc0, !PT ;  /* 0x0000002003067812 */ /* 0x000fe200078ec0ff */
[----:B------:R-:W-:Y:S01]  /*2ef0*/  IMAD.U32 R2, R2, 0x200, R8 ;  /* 0x0000020002027824 */ /* 0x000fe200078e0008 */
[----:B------:R-:W-:Y:S01]  /*2f00*/  LOP3.LUT R3, R9, 0x1ffffffe, RZ, 0xc0, !PT ;  /* 0x1ffffffe09037812 */ /* 0x000fe200078ec0ff */
[----:B------:R-:W-:Y:S01]  /*2f10*/  IMAD R236, R236, 0x400, R230 ;  /* 0x00000400ecec7824 */ /* 0x000fe200078e02e6 */
[----:B------:R-:W-:Y:S01]  /*2f20*/  LOP3.LUT R19, R6, 0x18, R7, 0xf8, !PT ;  /* 0x0000001806137812 */ /* 0x000fe200078ef807 */
[----:B------:R-:W-:Y:S01]  /*2f30*/  IMAD.SHL.U32 R6, R32, 0x2, RZ ;  /* 0x0000000220067824 */ /* 0x000fe200078e00ff */
[----:B------:R-:W-:Y:S01]  /*2f40*/  LOP3.LUT R7, R5, 0x2, R22, 0xe2, !PT ;  /* 0x0000000205077812 */ /* 0x000fe200078ee216 */
[----:B------:R-:W-:Y:S01]  /*2f50*/  IMAD.IADD R4, R0, 0x1, -R3 ;  /* 0x0000000100047824 */ /* 0x000fe200078e0a03 */
[----:B------:R-:W-:Y:S01]  /*2f60*/  IADD3 R3, P0, R38, UR21, RZ ;  /* 0x0000001526037c10 */ /* 0x000fe2000ff1e0ff */
[----:B------:R2:W-:Y:S01]  /*2f70*/  STL [R1+0x20], R37 ;  /* 0x0000202501007387 */ /* 0x0005e20000100800 */
[----:B------:R-:W-:Y:S01]  /*2f80*/  LOP3.LUT R8, R6, 0x2, R35, 0xe2, !PT ;  /* 0x0000000206087812 */ /* 0x000fe200078ee223 */
[----:B------:R-:W-:Y:S01]  /*2f90*/  IMAD R23, R4, 0x4, R12 ;  /* 0x0000000404177824 */ /* 0x000fe200078e020c */
[----:B------:R-:W-:Y:S01]  /*2fa0*/  IADD3.X R4, R37, UR25, RZ, P0, !PT ;  /* 0x0000001925047c10 */ /* 0x000fe200087fe4ff */
[----:B------:R-:W-:Y:S01]  /*2fb0*/  IMAD.SHL.U32 R12, R18, 0x400, RZ ;  /* 0x00000400120c7824 */ /* 0x000fe200078e00ff */
[----:B------:R-:W-:Y:S01]  /*2fc0*/  LEA R14, P0, R3, c[0x0][0x280], 0x2 ;  /* 0x0000a000030e7a11 */ /* 0x000fe200078010ff */
[----:B------:R-:W-:Y:S01]  /*2fd0*/  IMAD.SHL.U32 R2, R2, 0x2, RZ ;  /* 0x0000000202027824 */ /* 0x000fe200078e00ff */
[----:B------:R-:W-:Y:S01]  /*2fe0*/  LOP3.LUT R5, R33, 0x3ffffffc, RZ, 0xc0, !PT ;  /* 0x3ffffffc21057812 */ /* 0x000fe200078ec0ff */
[----:B-1----:R-:W-:Y:S01]  /*2ff0*/  CS2R R38, SRZ ;  /* 0x0000000000267805 */ /* 0x002fe2000001ff00 */
[----:B------:R-:W-:Y:S01]  /*3000*/  LEA.HI.X R15, R3, c[0x0][0x284], R4, 0x2, P0 ;  /* 0x0000a100030f7a11 */ /* 0x000fe200000f1404 */
[----:B------:R-:W-:Y:S01]  /*3010*/  IMAD.SHL.U32 R4, R24, 0x40, RZ ;  /* 0x0000004018047824 */ /* 0x000fe200078e00ff */
[----:B------:R-:W-:Y:S01]  /*3020*/  SHF.R.S32.HI R6, RZ, 0x2, R13 ;  /* 0x00000002ff067819 */ /* 0x000fe2000001140d */
[----:B------:R-:W-:Y:S01]  /*3030*/  IMAD.SHL.U32 R3, R0, 0x8, RZ ;  /* 0x0000000800037824 */ /* 0x000fe200078e00ff */
[----:B------:R-:W-:Y:S01]  /*3040*/  ISETP.NE.AND P0, PT, R21, RZ, PT ;  /* 0x000000ff1500720c */ /* 0x000fe20003f05270 */
[----:B------:R-:W-:Y:S01]  /*3050*/  IMAD.IADD R5, R101, 0x1, -R5 ;  /* 0x0000000165057824 */ /* 0x000fe200078e0a05 */
[----:B------:R-:W-:Y:S01]  /*3060*/  LOP3.LUT R0, R4, 0x1c0, RZ, 0xc0, !PT ;  /* 0x000001c004007812 */ /* 0x000fe200078ec0ff */
[----:B------:R-:W-:Y:S01]  /*3070*/  IMAD R241, R18, 0x10, R6 ;  /* 0x0000001012f17824 */ /* 0x000fe200078e0206 */
[----:B------:R-:W-:Y:S01]  /*3080*/  R2P PR, R16, 0x6 ;  /* 0x0000000610007804 */ /* 0x000fe20000000000 */
[----:B------:R-:W-:Y:S01]  /*3090*/  IMAD.MOV.U32 R13, RZ, RZ, 0x10 ;  /* 0x00000010ff0d7424 */ /* 0x000fe200078e00ff */
[----:B------:R-:W-:-:S02]  /*30a0*/  LOP3.LUT R3, R0, 0x8, R3, 0xf8, !PT ;  /* 0x0000000800037812 */ /* 0x000fc400078ef803 */
[----:B------:R-:W-:Y:S02]  /*30b0*/  SHF.R.U32.HI R0, RZ, 0x3, R0 ;  /* 0x00000003ff007819 */ /* 0x000fe40000011600 */
[----:B------:R-:W-:Y:S02]  /*30c0*/  SEL R6, RZ, 0x8, P5 ;  /* 0x00000008ff067807 */ /* 0x000fe40002800000 */
[----:B------:R-:W-:Y:S01]  /*30d0*/  LOP3.LUT R3, R3, R0, RZ, 0x3c, !PT ;  /* 0x0000000003037212 */ /* 0x000fe200078e3cff */
[----:B------:R-:W-:Y:S01]  /*30e0*/  IMAD R0, R5, 0x2, R12 ;  /* 0x0000000205007824 */ /* 0x000fe200078e020c */
[----:B------:R-:W-:Y:S01]  /*30f0*/  SEL R5, R13, 0xfffffff0, !P1 ;  /* 0xfffffff00d057807 */ /* 0x000fe20004800000 */
[----:B------:R1:W-:Y:S01]  /*3100*/  LDGSTS.E.BYPASS.LTC128B.128 [R240+0x19080], [R10.64], !P0 ;  /* 0x190800000af07fae */ /* 0x0003e2000c101d56 */
[----:B------:R-:W-:Y:S01]  /*3110*/  SEL R4, R246, 0xffffffe0, !P2 ;  /* 0xffffffe0f6047807 */ /* 0x000fe20005000000 */
[----:B------:R-:W-:Y:S01]  /*3120*/  IMAD.IADD R9, R3, 0x1, R0 ;  /* 0x0000000103097824 */ /* 0x000fe200078e0200 */
[----:B------:R-:W-:Y:S01]  /*3130*/  LOP3.LUT R242, R6, R7, R242, 0xfe, !PT ;  /* 0x0000000706f27212 */ /* 0x000fe200078efef2 */
[----:B------:R-:W-:Y:S01]  /*3140*/  IMAD.SHL.U32 R6, R16, 0x40, RZ ;  /* 0x0000004010067824 */ /* 0x000fe200078e00ff */
[----:B------:R-:W-:Y:S01]  /*3150*/  R2P PR, R31, 0x6 ;  /* 0x000000061f007804 */ /* 0x000fe20000000000 */
[----:B------:R-:W-:Y:S01]  /*3160*/  IMAD.SHL.U32 R244, R9, 0x2, RZ ;  /* 0x0000000209f47824 */ /* 0x000fe200078e00ff */
[----:B------:R-:W-:Y:S01]  /*3170*/  LOP3.LUT R243, R243, R8, R34, 0xfe, !PT ;  /* 0x00000008f3f37212 */ /* 0x000fe200078efe22 */
[----:B------:R-:W-:Y:S01]  /*3180*/  IMAD.SHL.U32 R8, R17, 0x8, RZ ;  /* 0x0000000811087824 */ /* 0x000fe200078e00ff */
[----:B------:R-:W-:Y:S01]  /*3190*/  LOP3.LUT R6, R6, 0x1c0, RZ, 0xc0, !PT ;  /* 0x000001c006067812 */ /* 0x000fe200078ec0ff */
[----:B------:R1:W-:Y:S01]  /*31a0*/  LDGSTS.E.BYPASS.LTC128B.128 [R240+0x1b080], [R10.64+0x80], !P6 ;  /* 0x1b0800800af07fae */ /* 0x0003e2000f101d56 */
[----:B------:R-:W-:Y:S01]  /*31b0*/  SEL R3, R13, 0xfffffff0, !P1 ;  /* 0xfffffff00d037807 */ /* 0x000fe20004800000 */
[----:B------:R-:W-:Y:S01]  /*31c0*/  IMAD R0, R17, 0x200, R20 ;  /* 0x0000020011007824 */ /* 0x000fe200078e0214 */
[----:B------:R-:W-:Y:S01]  /*31d0*/  SEL R228, R246, 0xffffffe0, !P2 ;  /* 0xffffffe0f6e47807 */ /* 0x000fe20005000000 */
[----:B------:R1:W-:Y:S01]  /*31e0*/  LDGSTS.E.BYPASS.LTC128B.128 [R240+0x1d080], [R10.64+0x100], !P4 ;  /* 0x1d0801000af07fae */ /* 0x0003e2000e101d56 */
[----:B------:R-:W-:Y:S01]  /*31f0*/  R2P PR, R24, 0x6 ;  /* 0x0000000618007804 */ /* 0x000fe20000000000 */
[----:B------:R-:W-:Y:S01]  /*3200*/  IMAD R3, R3, 0x2, R2 ;  /* 0x0000000203037824 */ /* 0x000fe200078e0202 */
[----:B------:R-:W-:Y:S01]  /*3210*/  ISETP.GE.AND P0, PT, R101, 0x10, PT ;  /* 0x000000106500780c */ /* 0x000fe20003f06270 */
[----:B------:R1:W-:Y:S01]  /*3220*/  LDGSTS.E.BYPASS.LTC128B.128 [R240+0x1f080], [R10.64+0x180], !P3 ;  /* 0x1f0801800af07fae */ /* 0x0003e2000d901d56 */
[----:B------:R-:W-:Y:S01]  /*3230*/  SHF.R.U32.HI R7, RZ, 0x3, R6 ;  /* 0x00000003ff077819 */ /* 0x000fe20000011606 */
[----:B------:R-:W-:Y:S01]  /*3240*/  IMAD.IADD R232, R0, 0x1, R228 ;  /* 0x0000000100e87824 */ /* 0x000fe200078e02e4 */
[----:B------:R-:W-:Y:S01]  /*3250*/  LOP3.LUT R8, R6, 0x8, R8, 0xf8, !PT ;  /* 0x0000000806087812 */ /* 0x000fe200078ef808 */
[----:B------:R-:W-:Y:S01]  /*3260*/  IMAD.SHL.U32 R235, R0, 0x2, RZ ;  /* 0x0000000200eb7824 */ /* 0x000fe200078e00ff */
[----:B------:R-:W-:Y:S01]  /*3270*/  LOP3.LUT R6, R7, R19, R6, 0x1e, !PT ;  /* 0x0000001307067212 */ /* 0x000fe200078e1e06 */
[----:B------:R-:W-:Y:S01]  /*3280*/  IMAD R229, R228, 0x2, R2 ;  /* 0x00000002e4e57824 */ /* 0x000fe200078e0202 */
[----:B------:R-:W-:Y:S01]  /*3290*/  LOP3.LUT R7, R8, R7, RZ, 0x3c, !PT ;  /* 0x0000000708077212 */ /* 0x000fe200078e3cff */
[----:B--2---:R-:W-:Y:S01]  /*32a0*/  CS2R R36, SRZ ;  /* 0x0000000000247805 */ /* 0x004fe2000001ff00 */
[-C--:B------:R-:W-:Y:S01]  /*32b0*/  LOP3.LUT R6, R6, R230.reuse, RZ, 0xfc, !PT ;  /* 0x000000e606067212 */ /* 0x080fe200078efcff */
[----:B------:R-:W-:Y:S01]  /*32c0*/  IMAD R228, R228, 0x2, R3 ;  /* 0x00000002e4e47824 */ /* 0x000fe200078e0203 */
[C---:B------:R-:W-:Y:S01]  /*32d0*/  IADD3 R230, R7.reuse, R230, R12 ;  /* 0x000000e607e67210 */ /* 0x040fe20007ffe00c */
[----:B------:R-:W-:Y:S01]  /*32e0*/  IMAD.IADD R236, R7, 0x1, R236 ;  /* 0x0000000107ec7824 */ /* 0x000fe200078e02ec */
[C---:B------:R-:W-:Y:S01]  /*32f0*/  IADD3 R8, R244.reuse, 0x20280, RZ ;  /* 0x00020280f4087810 */ /* 0x040fe20007ffe0ff */
[----:B------:R-:W-:Y:S01]  /*3300*/  @!P0 IMAD.SHL.U32 R7, R101, 0x10, RZ ;  /* 0x0000001065078824 */ /* 0x000fe200078e00ff */
[----:B------:R-:W-:Y:S01]  /*3310*/  IADD3 R245, R244, 0x202c0, RZ ;  /* 0x000202c0f4f57810 */ /* 0x000fe20007ffe0ff */
[----:B------:R-:W-:Y:S01]  /*3320*/  IMAD.SHL.U32 R230, R230, 0x2, RZ ;  /* 0x00000002e6e67824 */ /* 0x000fe200078e00ff */
[----:B------:R-:W-:Y:S01]  /*3330*/  @P2 IADD3 R245, R8, -0x40, RZ ;  /* 0xffffffc008f52810 */ /* 0x000fe20007ffe0ff */
[----:B------:R-:W-:Y:S01]  /*3340*/  IMAD.SHL.U32 R8, R23, 0x2, RZ ;  /* 0x0000000217087824 */ /* 0x000fe200078e00ff */
[----:B------:R2:W-:Y:S01]  /*3350*/  @!P0 LDGSTS.E.BYPASS.LTC128B.128 [R7+0x20180], [R14.64] ;  /* 0x201800000e078fae */ /* 0x0005e2000b901d56 */
[----:B------:R-:W-:Y:S01]  /*3360*/  LEA R236, R236, 0x22280, 0x1 ;  /* 0x00022280ecec7811 */ /* 0x000fe200078e08ff */
[C---:B------:R-:W-:Y:S01]  /*3370*/  IMAD R231, R5.reuse, 0x2, R230 ;  /* 0x0000000205e77824 */ /* 0x040fe200078e02e6 */
[----:B------:R-:W-:Y:S01]  /*3380*/  SEL R246, R246, 0xffffffe0, !P1 ;  /* 0xffffffe0f6f67807 */ /* 0x000fe20004800000 */
[----:B------:R1:W-:Y:S01]  /*3390*/  STL [R1+0xc], R8 ;  /* 0x00000c0801007387 */ /* 0x0003e20000100800 */
[----:B------:R-:W-:Y:S01]  /*33a0*/  CS2R R100, SRZ ;  /* 0x0000000000647805 */ /* 0x000fe2000001ff00 */
[----:B------:R-:W-:Y:S01]  /*33b0*/  IMAD R237, R5, 0x2, R236 ;  /* 0x0000000205ed7824 */ /* 0x000fe200078e02ec */
[----:B------:R-:W-:Y:S01]  /*33c0*/  IADD3 R249, -R8, UR10, RZ ;  /* 0x0000000a08f97c10 */ /* 0x000fe2000fffe1ff */
[----:B------:R-:W0:Y:S01]  /*33d0*/  LDGDEPBAR ;  /* 0x00000000000079af */ /* 0x000e220000000000 */
[----:B------:R-:W-:-:S02]  /*33e0*/  IMAD.IADD R247, R244, 0x1, R246 ;  /* 0x00000001f4f77824 */ /* 0x000fc400078e02f6 */
[----:B------:R-:W-:Y:S02]  /*33f0*/  IMAD.SHL.U32 R0, R6, 0x2, RZ ;  /* 0x0000000206007824 */ /* 0x000fe400078e00ff */
[----:B------:R-:W-:Y:S02]  /*3400*/  IMAD.SHL.U32 R232, R232, 0x2, RZ ;  /* 0x00000002e8e87824 */ /* 0x000fe400078e00ff */
[----:B------:R-:W-:Y:S02]  /*3410*/  IMAD.IADD R246, R246, 0x1, R245 ;  /* 0x00000001f6f67824 */ /* 0x000fe400078e02f5 */
[C---:B------:R-:W-:Y:S02]  /*3420*/  IMAD R234, R4.reuse, 0x2, R230 ;  /* 0x0000000204ea7824 */ /* 0x040fe400078e02e6 */
[C---:B------:R-:W-:Y:S02]  /*3430*/  IMAD R239, R4.reuse, 0x2, R236 ;  /* 0x0000000204ef7824 */ /* 0x040fe400078e02ec */
[----:B------:R-:W-:-:S02]  /*3440*/  IMAD R233, R4, 0x2, R231 ;  /* 0x0000000204e97824 */ /* 0x000fc400078e02e7 */
[----:B------:R-:W-:Y:S01]  /*3450*/  IMAD R238, R4, 0x2, R237 ;  /* 0x0000000204ee7824 */ /* 0x000fe200078e02ed */
[----:B--2---:R-:W-:-:S05]  /*3460*/  IADD3 R7, R165, UR4, RZ ;  /* 0x00000004a5077c10 */ /* 0x004fca000fffe0ff */
[----:B------:R1:W-:Y:S02]  /*3470*/  STL [R1+0x24], R7 ;  /* 0x0000240701007387 */ /* 0x0003e40000100800 */
.L_x_1019:
[----:B------:R-:W-:Y:S04]  /*3480*/  DEPBAR.LE SB0, 0x0 ;  /* 0x000080000000791a */ /* 0x000fe80000000000 */
[----:B------:R-:W-:Y:S01]  /*3490*/  BAR.SYNC.DEFER_BLOCKING 0x0 ;  /* 0x0000000000007b1d */ /* 0x000fe20000010000 */
[----:B------:R-:W-:Y:S02]  /*34a0*/  ULEA UR4, UR15, 0x1, 0x6 ;  /* 0x000000010f047891 */ /* 0x000fe4000f8e303f */
[----:B------:R-:W-:Y:S02]  /*34b0*/  UIADD3 UR8, UR15, 0x1, URZ ;  /* 0x000000010f087890 */ /* 0x000fe4000fffe03f */
[----:B------:R-:W-:Y:S02]  /*34c0*/  UIADD3 UR4, UR16, UR4, -UR13 ;  /* 0x0000000410047290 */ /* 0x000fe4000fffe80d */
[----:B------:R-:W-:Y:S01]  /*34d0*/  UISETP.GE.AND UP0, UPT, UR8, UR14, UPT ;  /* 0x0000000e0800728c */ /* 0x000fe2000bf06270 */
[----:B-1----:R-:W-:Y:S05]  /*34e0*/  LDSM.16.M88.4 R16, [R230+0x10080] ;  /* 0x01008000e610783b */ /* 0x002fea0000000200 */
[----:B-1----:R-:W1:Y:S05]  /*34f0*/  LDSM.16.M88.4 R8, [R2+0x80] ;  /* 0x000080000208783b */ /* 0x002e6a0000000200 */
        /* <DEDUP_REMOVED lines=142> */
[----:B------:R2:W1:Y:S01]  /*3de0*/  MUFU.TANH R197, R7 ;  /* 0x0000000700c57308 */ /* 0x0004620000002400 */
[----:B------:R-:W-:Y:S01]  /*3df0*/  FMUL.FTZ R16, R16, c[0x0][0x2b4] ;  /* 0x0000ad0010107a20 */ /* 0x000fe20000410000 */
[----:B------:R-:W-:Y:S01]  /*3e00*/  HMMA.16816.F32.BF16 R32, R168, R166, RZ ;  /* 0x000000a6a820723c */ /* 0x000fe200000418ff */
[----:B------:R-:W5:Y:S05]  /*3e10*/  LDSM.16.M88.4 R164, [R229+0x9080] ;  /* 0x00908000e5a4783b */ /* 0x000f6a0000000200 */
        /* <DEDUP_REMOVED lines=64> */
[----:B------:R-:W-:Y:S01]  /*4220*/  LDSM.16.M88.4 R168, [R2+0xe080] ;  /* 0x00e0800002a8783b */ /* 0x000fe20000000200 */
[----:B------:R2:W-:Y:S06]  /*4230*/  MUFU.TANH R179, R16 ;  /* 0x0000001000b37308 */ /* 0x0005ec0000002400 */
[C---:B-1----:R-:W-:Y:S04]  /*4240*/  HMMA.16816.F32.BF16 R20, R180.reuse, R188, R20 ;  /* 0x000000bcb414723c */ /* 0x042fe80000041814 */
[----:B------:R-:W1:Y:S04]  /*4250*/  MUFU.TANH R188, R9 ;  /* 0x0000000900bc7308 */ /* 0x000e680000002400 */
[C---:B------:R-:W-:Y:S06]  /*4260*/  HMMA.16816.F32.BF16 R24, R180.reuse, R190, R24 ;  /* 0x000000beb418723c */ /* 0x040fec0000041818 */
[----:B------:R5:W1:Y:S02]  /*4270*/  MUFU.TANH R190, R10 ;  /* 0x0000000a00be7308 */ /* 0x000a640000002400 */
[C---:B----4-:R-:W-:Y:S01]  /*4280*/  HMMA.16816.F32.BF16 R28, R180.reuse, R164, R28 ;  /* 0x000000a4b41c723c */ /* 0x050fe2000004181c */
[----:B--2---:R-:W-:Y:S06]  /*4290*/  MOV R16, UR17 ;  /* 0x0000001100107c02 */ /* 0x004fec0008000f00 */
[----:B------:R-:W-:Y:S01]  /*42a0*/  FMUL.FTZ R164, R11, c[0x0][0x2b4] ;  /* 0x0000ad000ba47a20 */ /* 0x000fe20000410000 */
[----:B------:R-:W-:Y:S01]  /*42b0*/  HMMA.16816.F32.BF16 R32, R180, R166, R32 ;  /* 0x000000a6b420723c */ /* 0x000fe20000041820 */
[----:B------:R-:W2:Y:S03]  /*42c0*/  MUFU.TANH R183, R12 ;  /* 0x0000000c00b77308 */ /* 0x000ea60000002400 */
[----:B------:R-:W-:Y:S04]  /*42d0*/  IADD3 R16, R241, UR4, -R16 ;  /* 0x00000004f1107c10 */ /* 0x000fe8000fffe810 */
[C---:B---3--:R-:W-:Y:S03]  /*42e0*/  HMMA.16816.F32.BF16 R20, R172.reuse, R184, R20 ;  /* 0x000000b8ac14723c */ /* 0x048fe60000041814 */
[----:B------:R3:W-:Y:S01]  /*42f0*/  MUFU.TANH R189, R164 ;  /* 0x000000a400bd7308 */ /* 0x0007e20000002400 */
[----:B-----5:R-:W4:Y:S04]  /*4300*/  LDSM.16.M88.4 R8, [R230+0x1e080] ;  /* 0x01e08000e608783b */ /* 0x020f280000000200 */
[C---:B------:R-:W-:Y:S05]  /*4310*/  HMMA.16816.F32.BF16 R24, R172.reuse, R186, R24 ;  /* 0x000000baac18723c */ /* 0x040fea0000041818 */
[----:B------:R-:W-:Y:S03]  /*4320*/  MUFU.TANH R182, R13 ;  /* 0x0000000d00b67308 */ /* 0x000fe60000002400 */
[C---:B------:R-:W-:Y:S07]  /*4330*/  HMMA.16816.F32.BF16 R28, R172.reuse, R4, R28 ;  /* 0x00000004ac1c723c */ /* 0x040fee000004181c */
[----:B------:R-:W-:Y:S01]  /*4340*/  MUFU.TANH R185, R14 ;  /* 0x0000000e00b97308 */ /* 0x000fe20000002400 */
[----:B------:R-:W-:Y:S01]  /*4350*/  HMMA.16816.F32.BF16 R32, R172, R6, R32 ;  /* 0x00000006ac20723c */ /* 0x000fe20000041820 */
[----:B------:R-:W-:Y:S05]  /*4360*/  LDSM.16.M88.4 R4, [R231+0x1e080] ;  /* 0x01e08000e704783b */ /* 0x000fea0000000200 */
[----:B---3--:R-:W3:Y:S03]  /*4370*/  LDSM.16.M88.4 R164, [R2+0xf080] ;  /* 0x00f0800002a4783b */ /* 0x008ee60000000200 */
[----:B------:R5:W-:Y:S10]  /*4380*/  MUFU.TANH R184, R15 ;  /* 0x0000000f00b87308 */ /* 0x000bf40000002400 */
[----:B------:R-:W-:Y:S01]  /*4390*/  MUFU.TANH R178, R17 ;  /* 0x0000001100b27308 */ /* 0x000fe20000002400 */
[C---:B----4-:R-:W-:Y:S07]  /*43a0*/  HMMA.16816.F32.BF16 R20, R8.reuse, R168, R20 ;  /* 0x000000a80814723c */ /* 0x050fee0000041814 */
[----:B------:R-:W-:Y:S01]  /*43b0*/  IADD3 R168, -R199, R16, RZ ;  /* 0x00000010c7a87210 */ /* 0x000fe20007ffe1ff */
[C---:B------:R-:W-:Y:S01]  /*43c0*/  HMMA.16816.F32.BF16 R24, R8.reuse, R170, R24 ;  /* 0x000000aa0818723c */ /* 0x040fe20000041818 */
[----:B------:R4:W-:Y:S01]  /*43d0*/  MUFU.TANH R181, R18 ;  /* 0x0000001200b57308 */ /* 0x0009e20000002400 */
[----:B-----5:R-:W5:Y:S02]  /*43e0*/  LDSM.16.M88.4 R12, [R3+0xe080] ;  /* 0x00e08000030c783b */ /* 0x020f640000000200 */
[----:B------:R-:W-:Y:S02]  /*43f0*/  IMNMX R169, R249, R168, PT ;  /* 0x000000a8f9a97217 */ /* 0x000fe40003800200 */
[----:B------:R-:W-:Y:S01]  /*4400*/  IADD3 R168, R168, 0x8, RZ ;  /* 0x00000008a8a87810 */ /* 0x000fe20007ffe0ff */
[----:B------:R-:W-:Y:S01]  /*4410*/  FMUL.FTZ R170, R19, c[0x0][0x2b4] ;  /* 0x0000ad0013aa7a20 */ /* 0x000fe20000410000 */
[C---:B------:R-:W-:Y:S02]  /*4420*/  ISETP.GT.AND P0, PT, R169.reuse, RZ, PT ;  /* 0x000000ffa900720c */ /* 0x040fe40003f04270 */
[----:B------:R-:W-:Y:S01]  /*4430*/  ISETP.GT.AND P2, PT, R169, 0x31, PT ;  /* 0x00000031a900780c */ /* 0x000fe20003f44270 */
[----:B------:R-:W-:Y:S01]  /*4440*/  MUFU.TANH R180, R170 ;  /* 0x000000aa00b47308 */ /* 0x000fe20000002400 */
[----:B------:R-:W-:Y:S01]  /*4450*/  IMNMX R168, R249, R168, PT ;  /* 0x000000a8f9a87217 */ /* 0x000fe20003800200 */
[C---:B---3--:R-:W-:Y:S03]  /*4460*/  HMMA.16816.F32.BF16 R28, R8.reuse, R164, R28 ;  /* 0x000000a4081c723c */ /* 0x048fe6000004181c */
[----:B------:R-:W-:Y:S04]  /*4470*/  ISETP.GT.AND P1, PT, R168, 0x30, PT ;  /* 0x00000030a800780c */ /* 0x000fe80003f24270 */
[----:B------:R-:W-:Y:S01]  /*4480*/  FSEL R164, R196, -INF , P0 ;  /* 0xff800000c4a47808 */ /* 0x000fe20000000000 */
[----:B------:R-:W-:Y:S01]  /*4490*/  HMMA.16816.F32.BF16 R32, R8, R166, R32 ;  /* 0x000000a60820723c */ /* 0x000fe20000041820 */
[----:B----4-:R-:W3:Y:S02]  /*44a0*/  LDSM.16.M88.4 R16, [R3+0xf080] ;  /* 0x00f080000310783b */ /* 0x010ee40000000200 */
[----:B------:R-:W-:Y:S04]  /*44b0*/  ISETP.GT.AND P0, PT, R169, 0x1, PT ;  /* 0x00000001a900780c */ /* 0x000fe80003f04270 */
[--C-:B------:R-:W-:Y:S01]  /*44c0*/  FFMA.FTZ R8, R164, c[0x0][0x29c], -R193.reuse ;  /* 0x0000a700a4087a23 */ /* 0x100fe200000108c1 */
[----:B------:R-:W-:Y:S01]  /*44d0*/  FSEL R174, R195, -INF , P0 ;  /* 0xff800000c3ae7808 */ /* 0x000fe20000000000 */
[----:B------:R-:W-:Y:S01]  /*44e0*/  LDSM.16.M88.4 R164, [R229+0xe080] ;  /* 0x00e08000e5a4783b */ /* 0x000fe20000000200 */
[----:B------:R-:W-:Y:S01]  /*44f0*/  ISETP.GT.AND P0, PT, R168, RZ, PT ;  /* 0x000000ffa800720c */ /* 0x000fe20003f04270 */
[----:B------:R4:W-:Y:S02]  /*4500*/  MUFU.EX2 R175, R8 ;  /* 0x0000000800af7308 */ /* 0x0009e40000000800 */
[--C-:B------:R-:W-:Y:S01]  /*4510*/  FFMA.FTZ R174, R174, c[0x0][0x29c], -R193.reuse ;  /* 0x0000a700aeae7a23 */ /* 0x100fe200000108c1 */
[C---:B-----5:R-:W-:Y:S07]  /*4520*/  HMMA.16816.F32.BF16 R20, R4.reuse, R12, R20 ;  /* 0x0000000c0414723c */ /* 0x060fee0000041814 */
[----:B------:R-:W-:Y:S01]  /*4530*/  MUFU.EX2 R174, R174 ;  /* 0x000000ae00ae7308 */ /* 0x000fe20000000800 */
[----:B------:R-:W-:Y:S01]  /*4540*/  FSEL R12, R198, -INF , P0 ;  /* 0xff800000c60c7808 */ /* 0x000fe20000000000 */
[C---:B------:R-:W-:Y:S03]  /*4550*/  HMMA.16816.F32.BF16 R24, R4.reuse, R14, R24 ;  /* 0x0000000e0418723c */ /* 0x040fe60000041818 */
[----:B------:R-:W-:Y:S01]  /*4560*/  ISETP.GT.AND P0, PT, R168, 0x1, PT ;  /* 0x00000001a800780c */ /* 0x000fe20003f04270 */
[--C-:B------:R-:W-:Y:S01]  /*4570*/  FFMA.FTZ R12, R12, c[0x0][0x29c], -R192.reuse ;  /* 0x0000a7000c0c7a23 */ /* 0x100fe200000108c0 */
[----:B----4-:R-:W4:Y:S03]  /*4580*/  LDSM.16.M88.4 R8, [R234+0x1e080] ;  /* 0x01e08000ea08783b */ /* 0x010f260000000200 */
[----:B------:R5:W-:Y:S01]  /*4590*/  MUFU.EX2 R177, R12 ;  /* 0x0000000c00b17308 */ /* 0x000be20000000800 */
[C---:B---3--:R-:W-:Y:S08]  /*45a0*/  HMMA.16816.F32.BF16 R28, R4.reuse, R16, R28 ;  /* 0x00000010041c723c */ /* 0x048ff0000004181c */
[----:B------:R-:W-:Y:S04]  /*45b0*/  HMMA.16816.F32.BF16 R32, R4, R18, R32 ;  /* 0x000000120420723c */ /* 0x000fe80000041820 */
[----:B-----5:R-:W-:Y:S02]  /*45c0*/  FSEL R12, R197, -INF , P0 ;  /* 0xff800000c50c7808 */ /* 0x020fe40000000000 */
[C---:B------:R-:W-:Y:S03]  /*45d0*/  ISETP.GT.AND P0, PT, R169.reuse, 0x10, PT ;  /* 0x00000010a900780c */ /* 0x040fe60003f04270 */
[--C-:B------:R-:W-:Y:S03]  /*45e0*/  FFMA.FTZ R16, R12, c[0x0][0x29c], -R192.reuse ;  /* 0x0000a7000c107a23 */ /* 0x100fe600000108c0 */
[----:B------:R-:W-:Y:S01]  /*45f0*/  FSEL R172, R194, -INF , P0 ;  /* 0xff800000c2ac7808 */ /* 0x000fe20000000000 */
[----:B------:R-:W3:Y:S01]  /*4600*/  LDSM.16.M88.4 R12, [R229+0xf080] ;  /* 0x00f08000e50c783b */ /* 0x000ee20000000200 */
[----:B------:R-:W-:Y:S01]  /*4610*/  ISETP.GT.AND P0, PT, R169, 0x11, PT ;  /* 0x00000011a900780c */ /* 0x000fe20003f04270 */
[----:B------:R5:W-:Y:S02]  /*4620*/  MUFU.EX2 R176, R16 ;  /* 0x0000001000b07308 */ /* 0x000be40000000800 */
[--C-:B------:R-:W-:Y:S01]  /*4630*/  FFMA.FTZ R172, R172, c[0x0][0x29c], -R193.reuse ;  /* 0x0000a700acac7a23 */ /* 0x100fe200000108c1 */
[----:B-1----:R-:W-:Y:S01]  /*4640*/  FSEL R4, R188, -INF , P0 ;  /* 0xff800000bc047808 */ /* 0x002fe20000000000 */
[C---:B----4-:R-:W-:Y:S05]  /*4650*/  HMMA.16816.F32.BF16 R20, R8.reuse, R164, R20 ;  /* 0x000000a40814723c */ /* 0x050fea0000041814 */
[----:B------:R-:W-:Y:S01]  /*4660*/  ISETP.GT.AND P0, PT, R168, 0x10, PT ;  /* 0x00000010a800780c */ /* 0x000fe20003f04270 */
[--C-:B------:R-:W-:Y:S01]  /*4670*/  FFMA.FTZ R170, R4, c[0x0][0x29c], -R193.reuse ;  /* 0x0000a70004aa7a23 */ /* 0x100fe200000108c1 */
[----:B------:R-:W-:Y:S01]  /*4680*/  MUFU.EX2 R172, R172 ;  /* 0x000000ac00ac7308 */ /* 0x000fe20000000800 */
[C---:B------:R-:W-:Y:S01]  /*4690*/  HMMA.16816.F32.BF16 R24, R8.reuse, R166, R24 ;  /* 0x000000a60818723c */ /* 0x040fe20000041818 */
[----:B------:R-:W-:Y:S03]  /*46a0*/  LDSM.16.M88.4 R4, [R233+0x1e080] ;  /* 0x01e08000e904783b */ /* 0x000fe60000000200 */
[----:B------:R-:W-:Y:S02]  /*46b0*/  FSEL R164, R190, -INF , P0 ;  /* 0xff800000bea47808 */ /* 0x000fe40000000000 */
[----:B------:R-:W-:Y:S03]  /*46c0*/  ISETP.GT.AND P0, PT, R168, 0x11, PT ;  /* 0x00000011a800780c */ /* 0x000fe60003f04270 */
[--C-:B------:R-:W-:Y:S01]  /*46d0*/  FFMA.FTZ R164, R164, c[0x0][0x29c], -R192.reuse ;  /* 0x0000a700a4a47a23 */ /* 0x100fe200000108c0 */
[----:B------:R-:W1:Y:S01]  /*46e0*/  MUFU.EX2 R170, R170 ;  /* 0x000000aa00aa7308 */ /* 0x000e620000000800 */
[----:B-----5:R-:W4:Y:S09]  /*46f0*/  LDSM.16.M88.4 R16, [R228+0xe080] ;  /* 0x00e08000e410783b */ /* 0x020f320000000200 */
[----:B------:R5:W-:Y:S01]  /*4700*/  MUFU.EX2 R173, R164 ;  /* 0x000000a400ad7308 */ /* 0x000be20000000800 */
[C---:B---3--:R-:W-:Y:S07]  /*4710*/  HMMA.16816.F32.BF16 R28, R8.reuse, R12, R28 ;  /* 0x0000000c081c723c */ /* 0x048fee000004181c */
[----:B--2---:R-:W-:Y:S01]  /*4720*/  FFMA.FTZ R13, -R183, R183, 1 ;  /* 0x3f800000b70d7423 */ /* 0x004fe200000101b7 */
[----:B------:R-:W-:Y:S01]  /*4730*/  HMMA.16816.F32.BF16 R32, R8, R14, R32 ;  /* 0x0000000e0820723c */ /* 0x000fe20000041820 */
[----:B------:R-:W2:Y:S06]  /*4740*/  LDS R8, [R241.X4+0x20180] ;  /* 0x02018000f1087984 */ /* 0x000eac0000004800 */
[----:B-1----:R-:W-:Y:S01]  /*4750*/  F2FP.BF16.PACK_AB R15, R170, R172 ;  /* 0x000000acaa0f723e */ /* 0x002fe200000010ff */
[----:B------:R-:W-:Y:S01]  /*4760*/  FFMA.FTZ R14, -R182, R182, 1 ;  /* 0x3f800000b60e7423 */ /* 0x000fe200000101b6 */
[----:B-----5:R-:W-:Y:S02]  /*4770*/  FSEL R164, R189, -INF , P0 ;  /* 0xff800000bda47808 */ /* 0x020fe40000000000 */
[----:B------:R-:W-:Y:S03]  /*4780*/  ISETP.GT.AND P0, PT, R169, 0x20, PT ;  /* 0x00000020a900780c */ /* 0x000fe60003f04270 */
[----:B------:R-:W-:Y:S01]  /*4790*/  FFMA.FTZ R171, R164, c[0x0][0x29c], -R192 ;  /* 0x0000a700a4ab7a23 */ /* 0x000fe200000108c0 */
[C---:B----4-:R-:W-:Y:S01]  /*47a0*/  HMMA.16816.F32.BF16 R20, R4.reuse, R16, R20 ;  /* 0x000000100414723c */ /* 0x050fe20000041814 */
        /* <DEDUP_REMOVED lines=233> */
[----:B------:R-:W2:Y:S01]  /*5640*/  LDL.64 R202, [R1+0x10] ;  /* 0x0000100001ca7983 */ /* 0x000ea20000100a00 */
[----:B------:R-:W-:Y:S01]  /*5650*/  LOP3.LUT P3, RZ, R242, 0x2, RZ, 0xc0, !PT ;  /* 0x00000002f2ff7812 */ /* 0x000fe2000786c0ff */
[----:B------:R-:W-:Y:S01]  /*5660*/  USHF.R.S32.HI UR9, URZ, 0x1f, UR8 ;  /* 0x0000001f3f097899 */ /* 0x000fe20008011408 */
[----:B------:R-:W-:Y:S01]  /*5670*/  IMAD.U32 R16, RZ, RZ, UR7 ;  /* 0x00000007ff107e24 */ /* 0x000fe2000f8e00ff */
[----:B------:R-:W3:Y:S01]  /*5680*/  LDL R200, [R1+0x20] ;  /* 0x0000200001c87983 */ /* 0x000ee20000100800 */
[----:B------:R-:W-:Y:S02]  /*5690*/  ULDC.64 UR4, c[0x0][0x208] ;  /* 0x0000820000047ab9 */ /* 0x000fe40000000a00 */
[----:B------:R-:W-:Y:S02]  /*56a0*/  UIMAD UR9, UR9, UR4, URZ ;  /* 0x00000004090972a4 */ /* 0x000fe4000f8e023f */
[----:B------:R-:W-:Y:S02]  /*56b0*/  UIMAD.WIDE.U32 UR10, UR8, UR4, URZ ;  /* 0x00000004080a72a5 */ /* 0x000fe4000f8e003f */
[----:B------:R-:W-:Y:S02]  /*56c0*/  UIMAD UR9, UR8, UR5, UR9 ;  /* 0x00000005080972a4 */ /* 0x000fe4000f8e0209 */
[----:B------:R-:W-:Y:S02]  /*56d0*/  USHF.L.U32 UR4, UR10, 0x6, URZ ;  /* 0x000000060a047899 */ /* 0x000fe4000800063f */
[----:B------:R-:W-:Y:S02]  /*56e0*/  UIADD3 UR9, UR11, UR9, URZ ;  /* 0x000000090b097290 */ /* 0x000fe4000fffe03f */
[----:B------:R-:W-:Y:S02]  /*56f0*/  USHF.L.U32 UR5, UR8, 0x6, URZ ;  /* 0x0000000608057899 */ /* 0x000fe4000800063f */
[----:B------:R-:W-:Y:S01]  /*5700*/  IADD3 R8, P1, R250, UR4, RZ ;  /* 0x00000004fa087c10 */ /* 0x000fe2000ff3e0ff */
[----:B------:R-:W-:Y:S03]  /*5710*/  USHF.L.U64.HI UR9, UR10, 0x6, UR9 ;  /* 0x000000060a097899 */ /* 0x000fe60008010209 */
[----:B------:R-:W-:Y:S01]  /*5720*/  LEA R12, P0, R8, c[0x0][0x1f0], 0x1 ;  /* 0x00007c00080c7a11 */ /* 0x000fe200078008ff */
[----:B------:R-:W-:Y:S02]  /*5730*/  IMAD.U32 R10, RZ, RZ, UR5 ;  /* 0x00000005ff0a7e24 */ /* 0x000fe4000f8e00ff */
[----:B------:R-:W-:Y:S01]  /*5740*/  IADD3.X R9, R252, UR9, RZ, P1, !PT ;  /* 0x00000009fc097c10 */ /* 0x000fe20008ffe4ff */
[----:B------:R-:W-:Y:S03]  /*5750*/  IMAD.U32 R15, RZ, RZ, UR5 ;  /* 0x00000005ff0f7e24 */ /* 0x000fe6000f8e00ff */
[----:B------:R-:W-:Y:S01]  /*5760*/  LEA.HI.X R13, R8, c[0x0][0x1f4], R9, 0x1, P0 ;  /* 0x00007d00080d7a11 */ /* 0x000fe200000f0c09 */
[----:B------:R-:W-:Y:S01]  /*5770*/  IMAD.U32 R9, RZ, RZ, UR6 ;  /* 0x00000006ff097e24 */ /* 0x000fe2000f8e00ff */
[----:B------:R-:W-:Y:S04]  /*5780*/  IADD3 R8, -R248, UR17, -R10 ;  /* 0x00000011f8087c10 */ /* 0x000fe8000fffe90a */
[C---:B------:R-:W-:Y:S02]  /*5790*/  ISETP.LT.OR P6, PT, R8.reuse, 0x1, !P4 ;  /* 0x000000010800780c */ /* 0x040fe400067c1670 */
[----:B------:R-:W-:Y:S02]  /*57a0*/  ISETP.LT.OR P5, PT, R8, 0x1, !P3 ;  /* 0x000000010800780c */ /* 0x000fe40005fa1670 */
[----:B------:R-:W-:Y:S02]  /*57b0*/  IADD3 R9, P2, P1, R250, UR4, R9 ;  /* 0x00000004fa097c10 */ /* 0x000fe4000f95e009 */
[----:B------:R-:W-:Y:S02]  /*57c0*/  ISETP.LT.OR P4, PT, R8, 0x21, !P4 ;  /* 0x000000210800780c */ /* 0x000fe40006781670 */
[----:B------:R-:W-:Y:S02]  /*57d0*/  IADD3.X R16, R252, UR9, R16, P2, P1 ;  /* 0x00000009fc107c10 */ /* 0x000fe400097e2410 */
[----:B------:R-:W-:Y:S02]  /*57e0*/  LEA R10, P1, R9, c[0x0][0x1f0], 0x1 ;  /* 0x00007c00090a7a11 */ /* 0x000fe400078208ff */
[----:B------:R-:W-:Y:S01]  /*57f0*/  ISETP.LT.OR P3, PT, R8, 0x21, !P3 ;  /* 0x000000210800780c */ /* 0x000fe20005f61670 */
[----:B------:R-:W-:Y:S01]  /*5800*/  @!PT LDS RZ, [RZ] ;  /* 0x00000000fffff984 */ /* 0x000fe20000000800 */
[----:B------:R-:W-:Y:S01]  /*5810*/  @!PT LDS RZ, [RZ] ;  /* 0x00000000fffff984 */ /* 0x000fe20000000800 */
[----:B------:R-:W-:Y:S01]  /*5820*/  @!PT LDS RZ, [RZ] ;  /* 0x00000000fffff984 */ /* 0x000fe20000000800 */
[----:B------:R1:W-:Y:S04]  /*5830*/  LDGSTS.E.BYPASS.LTC128B.128 [R240+0x18080], [R12.64], !P6 ;  /* 0x180800000cf07fae */ /* 0x0003e8000f101d56 */
[----:B------:R1:W-:Y:S01]  /*5840*/  LDGSTS.E.BYPASS.LTC128B.128 [R240+0x1a080], [R12.64+0x80], !P5 ;  /* 0x1a0800800cf07fae */ /* 0x0003e2000e901d56 */
[----:B--2---:R-:W-:Y:S04]  /*5850*/  IADD3 R11, P0, R202, UR5, RZ ;  /* 0x00000005ca0b7c10 */ /* 0x004fe8000ff1e0ff */
[----:B---3--:R-:W-:Y:S02]  /*5860*/  LEA.HI.X.SX32 R15, R15, R200, 0x1, P0 ;  /* 0x000000c80f0f7211 */ /* 0x008fe400000f0eff */
[----:B------:R-:W2:Y:S01]  /*5870*/  S2R R200, SR_TID.X ;  /* 0x0000000000c87919 */ /* 0x000ea20000002100 */
[C---:B------:R-:W-:Y:S04]  /*5880*/  LEA R14, P0, R11.reuse, c[0x0][0x280], 0x2 ;  /* 0x0000a0000b0e7a11 */ /* 0x040fe800078010ff */
[----:B------:R-:W-:Y:S02]  /*5890*/  LEA.HI.X R15, R11, c[0x0][0x284], R15, 0x2, P0 ;  /* 0x0000a1000b0f7a11 */ /* 0x000fe400000f140f */
[----:B------:R-:W-:Y:S02]  /*58a0*/  LOP3.LUT P0, RZ, R242, 0x4, RZ, 0xc0, !PT ;  /* 0x00000004f2ff7812 */ /* 0x000fe4000780c0ff */
[----:B------:R-:W-:Y:S02]  /*58b0*/  LEA.HI.X R11, R9, c[0x0][0x1f4], R16, 0x1, P1 ;  /* 0x00007d00090b7a11 */ /* 0x000fe400008f0c10 */
[----:B------:R-:W-:Y:S02]  /*58c0*/  ISETP.LT.OR P6, PT, R8, 0x1, !P0 ;  /* 0x000000010800780c */ /* 0x000fe400047c1670 */
[----:B------:R-:W-:Y:S02]  /*58d0*/  LOP3.LUT P1, RZ, R242, 0x8, RZ, 0xc0, !PT ;  /* 0x00000008f2ff7812 */ /* 0x000fe4000782c0ff */
[C---:B------:R-:W-:Y:S02]  /*58e0*/  ISETP.LT.OR P2, PT, R8.reuse, 0x21, !P0 ;  /* 0x000000210800780c */ /* 0x040fe40004741670 */
[C---:B------:R-:W-:Y:S02]  /*58f0*/  ISETP.LT.OR P5, PT, R8.reuse, 0x1, !P1 ;  /* 0x000000010800780c */ /* 0x040fe40004fa1670 */
[----:B------:R-:W-:Y:S05]  /*5900*/  ISETP.LT.OR P0, PT, R8, 0x21, !P1 ;  /* 0x000000210800780c */ /* 0x000fea0004f01670 */
[----:B------:R1:W-:Y:S01]  /*5910*/  LDGSTS.E.BYPASS.LTC128B.128 [R240+0x1c080], [R12.64+0x100], !P6 ;  /* 0x1c0801000cf07fae */ /* 0x0003e2000f101d56 */
[C---:B--2---:R-:W-:Y:S05]  /*5920*/  ISETP.GT.AND P1, PT, R200.reuse, 0xf, PT ;  /* 0x0000000fc800780c */ /* 0x044fea0003f24270 */
[----:B------:R1:W-:Y:S04]  /*5930*/  LDGSTS.E.BYPASS.LTC128B.128 [R240+0x1e080], [R12.64+0x180], !P5 ;  /* 0x1e0801800cf07fae */ /* 0x0003e8000e901d56 */
[----:B------:R1:W-:Y:S04]  /*5940*/  LDGSTS.E.BYPASS.LTC128B.128 [R240+0x19080], [R10.64], !P4 ;  /* 0x190800000af07fae */ /* 0x0003e8000e101d56 */
[----:B------:R1:W-:Y:S01]  /*5950*/  LDGSTS.E.BYPASS.LTC128B.128 [R240+0x1b080], [R10.64+0x80], !P3 ;  /* 0x1b0800800af07fae */ /* 0x0003e2000d901d56 */
[----:B------:R-:W-:Y:S03]  /*5960*/  @!P1 IMAD.SHL.U32 R8, R200, 0x10, RZ ;  /* 0x00000010c8089824 */ /* 0x000fe600078e00ff */
[----:B------:R1:W-:Y:S04]  /*5970*/  LDGSTS.E.BYPASS.LTC128B.128 [R240+0x1d080], [R10.64+0x100], !P2 ;  /* 0x1d0801000af07fae */ /* 0x0003e8000d101d56 */
[----:B------:R1:W-:Y:S04]  /*5980*/  LDGSTS.E.BYPASS.LTC128B.128 [R240+0x1f080], [R10.64+0x180], !P0 ;  /* 0x1f0801800af07fae */ /* 0x0003e8000c101d56 */
[----:B------:R1:W-:Y:S02]  /*5990*/  @!P1 LDGSTS.E.BYPASS.LTC128B.128 [R8+0x20180], [R14.64] ;  /* 0x201800000e089fae */ /* 0x0003e4000b901d56 */
.L_x_1017:
        /* <DEDUP_REMOVED lines=92> */
[----:B--2---:R-:W2:Y:S01]  /*5f60*/  LDL.64 R226, [R1] ;  /* 0x0000000001e27983 */ /* 0x004ea20000100a00 */
        /* <DEDUP_REMOVED lines=24> */
[----:B------:R-:W-:Y:S02]  /*60f0*/  IADD3 R5, P1, R226, UR10, RZ ;  /* 0x0000000ae2057c10 */ /* 0x000fe4000ff3e0ff */
[----:B------:R-:W-:Y:S02]  /*6100*/  ISETP.LT.OR P5, PT, R4, 0x1, !P3 ;  /* 0x000000010400780c */ /* 0x000fe40005fa1670 */
[----:B---3--:R-:W-:Y:S02]  /*6110*/  LEA.HI.X.SX32 R11, R11, R225, 0x1, P0 ;  /* 0x000000e10b0b7211 */ /* 0x008fe400000f0eff */
[----:B------:R-:W-:Y:S02]  /*6120*/  LEA R10, P0, R7, c[0x0][0x258], 0x2 ;  /* 0x00009600070a7a11 */ /* 0x000fe400078010ff */
[----:B------:R-:W-:Y:S02]  /*6130*/  IADD3.X R12, R224, UR4, RZ, P1, !PT ;  /* 0x00000004e00c7c10 */ /* 0x000fe40008ffe4ff */
[----:B------:R-:W2:Y:S01]  /*6140*/  S2R R224, SR_TID.X ;  /* 0x0000000000e07919 */ /* 0x000ea20000002100 */
[C---:B------:R-:W-:Y:S02]  /*6150*/  ISETP.LT.OR P4, PT, R4.reuse, 0x1, !P2 ;  /* 0x000000010400780c */ /* 0x040fe40005781670 */
[----:B------:R-:W-:Y:S02]  /*6160*/  LEA R6, P1, R5, c[0x0][0x160], 0x1 ;  /* 0x0000580005067a11 */ /* 0x000fe400078208ff */
[----:B------:R-:W-:Y:S01]  /*6170*/  @!PT LDS RZ, [RZ] ;  /* 0x00000000fffff984 */ /* 0x000fe20000000800 */
[----:B------:R-:W-:Y:S01]  /*6180*/  @!PT LDS RZ, [RZ] ;  /* 0x00000000fffff984 */ /* 0x000fe20000000800 */
[----:B------:R-:W-:Y:S01]  /*6190*/  @!PT LDS RZ, [RZ] ;  /* 0x00000000fffff984 */ /* 0x000fe20000000800 */
[----:B------:R3:W-:Y:S01]  /*61a0*/  LDGSTS.E.BYPASS.LTC128B.128 [R240+0x10080], [R8.64], !P5 ;  /* 0x1008000008f07fae */ /* 0x0007e2000e901d56 */
[----:B------:R-:W-:Y:S02]  /*61b0*/  LEA.HI.X R11, R7, c[0x0][0x25c], R11, 0x2, P0 ;  /* 0x00009700070b7a11 */ /* 0x000fe400000f140b */
[----:B------:R-:W-:Y:S02]  /*61c0*/  LOP3.LUT P0, RZ, R243, 0x4, RZ, 0xc0, !PT ;  /* 0x00000004f3ff7812 */ /* 0x000fe4000780c0ff */
[----:B------:R-:W-:Y:S02]  /*61d0*/  LEA.HI.X R7, R5, c[0x0][0x164], R12, 0x1, P1 ;  /* 0x0000590005077a11 */ /* 0x000fe400008f0c0c */
[C---:B------:R-:W-:Y:S02]  /*61e0*/  ISETP.LT.OR P6, PT, R4.reuse, 0x1, !P0 ;  /* 0x000000010400780c */ /* 0x040fe400047c1670 */
[----:B------:R3:W-:Y:S01]  /*61f0*/  LDGSTS.E.BYPASS.LTC128B.128 [R240+0x12080], [R8.64+0x80], !P4 ;  /* 0x1208008008f07fae */ /* 0x0007e2000e101d56 */
[----:B------:R-:W-:Y:S02]  /*6200*/  LOP3.LUT P1, RZ, R243, 0x8, RZ, 0xc0, !PT ;  /* 0x00000008f3ff7812 */ /* 0x000fe4000782c0ff */
[C---:B------:R-:W-:Y:S02]  /*6210*/  ISETP.LT.OR P4, PT, R4.reuse, 0x21, !P3 ;  /* 0x000000210400780c */ /* 0x040fe40005f81670 */
[C---:B------:R-:W-:Y:S02]  /*6220*/  ISETP.LT.OR P5, PT, R4.reuse, 0x1, !P1 ;  /* 0x000000010400780c */ /* 0x040fe40004fa1670 */
[C---:B------:R-:W-:Y:S02]  /*6230*/  ISETP.LT.OR P3, PT, R4.reuse, 0x21, !P2 ;  /* 0x000000210400780c */ /* 0x040fe40005761670 */
[C---:B------:R-:W-:Y:S02]  /*6240*/  ISETP.LT.OR P2, PT, R4.reuse, 0x21, !P0 ;  /* 0x000000210400780c */ /* 0x040fe40004741670 */
[----:B------:R3:W-:Y:S01]  /*6250*/  LDGSTS.E.BYPASS.LTC128B.128 [R240+0x14080], [R8.64+0x100], !P6 ;  /* 0x1408010008f07fae */ /* 0x0007e2000f101d56 */
[----:B------:R-:W-:Y:S02]  /*6260*/  ISETP.LT.OR P0, PT, R4, 0x21, !P1 ;  /* 0x000000210400780c */ /* 0x000fe40004f01670 */
[C---:B--2---:R-:W-:Y:S04]  /*6270*/  ISETP.GT.AND P1, PT, R224.reuse, 0xf, PT ;  /* 0x0000000fe000780c */ /* 0x044fe80003f24270 */
[----:B------:R3:W-:Y:S04]  /*6280*/  LDGSTS.E.BYPASS.LTC128B.128 [R240+0x16080], [R8.64+0x180], !P5 ;  /* 0x1608018008f07fae */ /* 0x0007e8000e901d56 */
[----:B------:R3:W-:Y:S04]  /*6290*/  LDGSTS.E.BYPASS.LTC128B.128 [R240+0x11080], [R6.64], !P4 ;  /* 0x1108000006f07fae */ /* 0x0007e8000e101d56 */
[----:B------:R3:W-:Y:S01]  /*62a0*/  LDGSTS.E.BYPASS.LTC128B.128 [R240+0x13080], [R6.64+0x80], !P3 ;  /* 0x1308008006f07fae */ /* 0x0007e2000d901d56 */
[----:B------:R-:W-:Y:S03]  /*62b0*/  @!P1 IMAD.SHL.U32 R4, R224, 0x10, RZ ;  /* 0x00000010e0049824 */ /* 0x000fe600078e00ff */
[----:B------:R3:W-:Y:S04]  /*62c0*/  LDGSTS.E.BYPASS.LTC128B.128 [R240+0x15080], [R6.64+0x100], !P2 ;  /* 0x1508010006f07fae */ /* 0x0007e8000d101d56 */
[----:B------:R3:W-:Y:S04]  /*62d0*/  LDGSTS.E.BYPASS.LTC128B.128 [R240+0x17080], [R6.64+0x180], !P0 ;  /* 0x1708018006f07fae */ /* 0x0007e8000c101d56 */
[----:B------:R3:W-:Y:S02]  /*62e0*/  @!P1 LDGSTS.E.BYPASS.LTC128B.128 [R4+0x20080], [R10.64] ;  /* 0x200800000a049fae */ /* 0x0007e4000b901d56 */
.L_x_1018:
        /* <DEDUP_REMOVED lines=218> */
.L_x_1016:
        /* <DEDUP_REMOVED lines=30> */
[----:B------:R-:W-:-:S02]  /*7270*/  LEA.HI R5, R5, R101, RZ, 0x6 ;  /* 0x0000006505057211 */ /* 0x000fc400078f30ff */
        /* <DEDUP_REMOVED lines=159> */
.L_x_1021:
        /* <DEDUP_REMOVED lines=65> */
.L_x_1023:
[----:B--234-:R-:W-:Y:S05]  /*8080*/  BSYNC B0 ;  /* 0x0000000000007941 */ /* 0x01cfea0003800000 */
.L_x_1022:
        /* <DEDUP_REMOVED lines=17> */
.L_x_1025:
[----:B------:R-:W-:Y:S05]  /*81a0*/  BSYNC B0 ;  /* 0x0000000000007941 */ /* 0x000fea0003800000 */
.L_x_1024:
        /* <DEDUP_REMOVED lines=16> */
.L_x_1027:
[----:B------:R-:W-:Y:S05]  /*82b0*/  BSYNC B0 ;  /* 0x0000000000007941 */ /* 0x000fea0003800000 */
.L_x_1026:
        /* <DEDUP_REMOVED lines=16> */
.L_x_1029:
[----:B------:R-:W-:Y:S05]  /*83c0*/  BSYNC B0 ;  /* 0x0000000000007941 */ /* 0x000fea0003800000 */
.L_x_1028:
        /* <DEDUP_REMOVED lines=16> */
.L_x_1031:
[----:B------:R-:W-:Y:S05]  /*84d0*/  BSYNC B0 ;  /* 0x0000000000007941 */ /* 0x000fea0003800000 */
.L_x_1030:
        /* <DEDUP_REMOVED lines=16> */
.L_x_1033:
[----:B------:R-:W-:Y:S05]  /*85e0*/  BSYNC B0 ;  /* 0x0000000000007941 */ /* 0x000fea0003800000 */
.L_x_1032:
        /* <DEDUP_REMOVED lines=16> */
.L_x_1035:
[----:B------:R-:W-:Y:S05]  /*86f0*/  BSYNC B0 ;  /* 0x0000000000007941 */ /* 0x000fea0003800000 */
.L_x_1034:
        /* <DEDUP_REMOVED lines=16> */
.L_x_1037:
[----:B------:R-:W-:Y:S05]  /*8800*/  BSYNC B0 ;  /* 0x0000000000007941 */ /* 0x000fea0003800000 */
.L_x_1036:
        /* <DEDUP_REMOVED lines=23> */
.L_x_1039:
[----:B------:R-:W-:Y:S05]  /*8980*/  BSYNC B0 ;  /* 0x0000000000007941 */ /* 0x000fea0003800000 */
.L_x_1038:
        /* <DEDUP_REMOVED lines=15> */
.L_x_1041:
[----:B------:R-:W-:Y:S05]  /*8a80*/  BSYNC B0 ;  /* 0x0000000000007941 */ /* 0x000fea0003800000 */
.L_x_1040:
        /* <DEDUP_REMOVED lines=14> */
.L_x_1043:
[----:B------:R-:W-:Y:S05]  /*8b70*/  BSYNC B0 ;  /* 0x0000000000007941 */ /* 0x000fea0003800000 */
.L_x_1042:
        /* <DEDUP_REMOVED lines=14> */
.L_x_1045:
[----:B------:R-:W-:Y:S05]  /*8c60*/  BSYNC B0 ;  /* 0x0000000000007941 */ /* 0x000fea0003800000 */
.L_x_1044:
        /* <DEDUP_REMOVED lines=14> */
.L_x_1047:
[----:B------:R-:W-:Y:S05]  /*8d50*/  BSYNC B0 ;  /* 0x0000000000007941 */ /* 0x000fea0003800000 */
.L_x_1046:
        /* <DEDUP_REMOVED lines=14> */
.L_x_1049:
[----:B------:R-:W-:Y:S05]  /*8e40*/  BSYNC B0 ;  /* 0x0000000000007941 */ /* 0x000fea0003800000 */
.L_x_1048:
        /* <DEDUP_REMOVED lines=14> */
.L_x_1051:
[----:B------:R-:W-:Y:S05]  /*8f30*/  BSYNC B0 ;  /* 0x0000000000007941 */ /* 0x000fea0003800000 */
.L_x_1050:
        /* <DEDUP_REMOVED lines=14> */
.L_x_1020:
        /* <DEDUP_REMOVED lines=31> */
.L_x_1052:
        /* <DEDUP_REMOVED lines=42> */
.L_x_1054:
[----:B------:R-:W-:Y:S05]  /*94b0*/  BSYNC B0 ;  /* 0x0000000000007941 */ /* 0x000fea0003800000 */
.L_x_1053:
        /* <DEDUP_REMOVED lines=17> */
.L_x_1056:
[----:B------:R-:W-:Y:S05]  /*95d0*/  BSYNC B0 ;  /* 0x0000000000007941 */ /* 0x000fea0003800000 */
.L_x_1055:
        /* <DEDUP_REMOVED lines=16> */
.L_x_1058:
[----:B------:R-:W-:Y:S05]  /*96e0*/  BSYNC B0 ;  /* 0x0000000000007941 */ /* 0x000fea0003800000 */
.L_x_1057:
        /* <DEDUP_REMOVED lines=16> */
.L_x_1060:
[----:B------:R-:W-:Y:S05]  /*97f0*/  BSYNC B0 ;  /* 0x0000000000007941 */ /* 0x000fea0003800000 */
.L_x_1059:
        /* <DEDUP_REMOVED lines=16> */
.L_x_1062:
[----:B------:R-:W-:Y:S05]  /*9900*/  BSYNC B0 ;  /* 0x0000000000007941 */ /* 0x000fea0003800000 */
.L_x_1061:
        /* <DEDUP_REMOVED lines=16> */
.L_x_1064:
[----:B------:R-:W-:Y:S05]  /*9a10*/  BSYNC B0 ;  /* 0x0000000000007941 */ /* 0x000fea0003800000 */
.L_x_1063:
        /* <DEDUP_REMOVED lines=16> */
.L_x_1066:
[----:B------:R-:W-:Y:S05]  /*9b20*/  BSYNC B0 ;  /* 0x0000000000007941 */ /* 0x000fea0003800000 */
.L_x_1065:
        /* <DEDUP_REMOVED lines=16> */
.L_x_1068:
[----:B------:R-:W-:Y:S05]  /*9c30*/  BSYNC B0 ;  /* 0x0000000000007941 */ /* 0x000fea0003800000 */
.L_x_1067:
        /* <DEDUP_REMOVED lines=23> */
.L_x_1070:
[----:B------:R-:W-:Y:S05]  /*9db0*/  BSYNC B0 ;  /* 0x0000000000007941 */ /* 0x000fea0003800000 */
.L_x_1069:
        /* <DEDUP_REMOVED lines=15> */
.L_x_1072:
[----:B------:R-:W-:Y:S05]  /*9eb0*/  BSYNC B0 ;  /* 0x0000000000007941 */ /* 0x000fea0003800000 */
.L_x_1071:
        /* <DEDUP_REMOVED lines=14> */
.L_x_1074:
[----:B------:R-:W-:Y:S05]  /*9fa0*/  BSYNC B0 ;  /* 0x0000000000007941 */ /* 0x000fea0003800000 */
.L_x_1073:
        /* <DEDUP_REMOVED lines=14> */
.L_x_1076:
[----:B------:R-:W-:Y:S05]  /*a090*/  BSYNC B0 ;  /* 0x0000000000007941 */ /* 0x000fea0003800000 */
.L_x_1075:
        /* <DEDUP_REMOVED lines=14> */
.L_x_1078:
[----:B------:R-:W-:Y:S05]  /*a180*/  BSYNC B0 ;  /* 0x0000000000007941 */ /* 0x000fea0003800000 */
.L_x_1077:
        /* <DEDUP_REMOVED lines=14> */
.L_x_1080:
[----:B------:R-:W-:Y:S05]  /*a270*/  BSYNC B0 ;  /* 0x0000000000007941 */ /* 0x000fea0003800000 */
.L_x_1079:
        /* <DEDUP_REMOVED lines=14> */
.L_x_1082:
[----:B------:R-:W-:Y:S05]  /*a360*/  BSYNC B0 ;  /* 0x0000000000007941 */ /* 0x000fea0003800000 */
.L_x_1081:
        /* <DEDUP_REMOVED lines=14> */
.L_x_1083:
        /* <DEDUP_REMOVED lines=11> */
.L_x_1172:


//--------------------- .text._ZN7cutlass13device_kernelIN5flash32FlashAttnBwdPostprocessConvertdQIN4cute5tupleIJNS3_1CILi64EEENS5_ILi256EEEEEENS_10bfloat16_tEfNS_4arch4Sm80ELi256ENS3_8TiledMMAINS3_8MMA_AtomIJNS3_30SM80_16x8x16_F32BF16BF16F32_TNEEEENS3_6LayoutINS4_IJNS5_ILi2EEENS5_ILi4EEENS5_ILi1EEEEEENS4_IJSJ_SH_NS5_ILi0EEEEEEEENS4_IJNS5_ILi32EEES6_NS5_ILi16EEEEEEEELb0EEEEEvNT_6ParamsE --------------------------
	.section	.text._ZN7cutlass13device_kernelIN5flash32FlashAttnBwdPostprocessConvertdQIN4cute5tupleIJNS3_1CILi64EEENS5_ILi256EEEEEENS_10bfloat16_tEfNS_4arch4Sm80ELi256ENS3_8TiledMMAINS3_8MMA_AtomIJNS3_30SM80_16x8x16_F32BF16BF16F32_TNEEEENS3_6LayoutINS4_IJNS5_ILi2EEENS5_ILi4EEENS5_ILi1EEEEEENS4_IJSJ_SH_NS5_ILi0EEEEEEEENS4_IJNS5_ILi32EEES6_NS5_ILi16EEEEEEEELb0EEEEEvNT_6ParamsE,"ax",@progbits
	.sectioninfo	@"SHI_REGISTERS=86"
	.align	128
.text._ZN7cutlass13device_kernelIN5flash32FlashAttnBwdPostprocessConvertdQIN4cute5tupleIJNS3_1CILi64EEENS5_ILi256EEEEEENS_10bfloat16_tEfNS_4arch4Sm80ELi256ENS3_8TiledMMAINS3_8MMA_AtomIJNS3_30SM80_16x8x16_F32BF16BF16F32_TNEEEENS3_6LayoutINS4_IJNS5_ILi2EEENS5_ILi4EEENS5_ILi1EEEEEENS4_IJSJ_SH_NS5_ILi0EEEEEEEENS4_IJNS5_ILi32EEES6_NS5_ILi16EEEEEEEELb0EEEEEvNT_6ParamsE:
        .type           _ZN7cutlass13device_kernelIN5flash32FlashAttnBwdPostprocessConvertdQIN4cute5tupleIJNS3_1CILi64EEENS5_ILi256EEEEEENS_10bfloat16_tEfNS_4arch4Sm80ELi256ENS3_8TiledMMAINS3_8MMA_AtomIJNS3_30SM80_16x8x16_F32BF16BF16F32_TNEEEENS3_6LayoutINS4_IJNS5_ILi2EEENS5_ILi4EEENS5_ILi1EEEEEENS4_IJSJ_SH_NS5_ILi0EEEEEEEENS4_IJNS5_ILi32EEES6_NS5_ILi16EEEEEEEELb0EEEEEvNT_6ParamsE,@function
        .size           _ZN7cutlass13device_kernelIN5flash32FlashAttnBwdPostprocessConvertdQIN4cute5tupleIJNS3_1CILi64EEENS5_ILi256EEEEEENS_10bfloat16_tEfNS_4arch4Sm80ELi256ENS3_8TiledMMAINS3_8MMA_AtomIJNS3_30SM80_16x8x16_F32BF16BF16F32_TNEEEENS3_6LayoutINS4_IJNS5_ILi2EEENS5_ILi4EEENS5_ILi1EEEEEENS4_IJSJ_SH_NS5_ILi0EEEEEEEENS4_IJNS5_ILi32EEES6_NS5_ILi16EEEEEEEELb0EEEEEvNT_6ParamsE,(.L_x_1173 - _ZN7cutlass13device_kernelIN5flash32FlashAttnBwdPostprocessConvertdQIN4cute5tupleIJNS3_1CILi64EEENS5_ILi256EEEEEENS_10bfloat16_tEfNS_4arch4Sm80ELi256ENS3_8TiledMMAINS3_8MMA_AtomIJNS3_30SM80_16x8x16_F32BF16BF16F32_TNEEEENS3_6LayoutINS4_IJNS5_ILi2EEENS5_ILi4EEENS5_ILi1EEEEEENS4_IJSJ_SH_NS5_ILi0EEEEEEEENS4_IJNS5_ILi32EEES6_NS5_ILi16EEEEEEEELb0EEEEEvNT_6ParamsE)
        .other          _ZN7cutlass13device_kernelIN5flash32FlashAttnBwdPostprocessConvertdQIN4cute5tupleIJNS3_1CILi64EEENS5_ILi256EEEEEENS_10bfloat16_tEfNS_4arch4Sm80ELi256ENS3_8TiledMMAINS3_8MMA_AtomIJNS3_30SM80_16x8x16_F32BF16BF16F32_TNEEEENS3_6LayoutINS4_IJNS5_ILi2EEENS5_ILi4EEENS5_ILi1EEEEEENS4_IJSJ_SH_NS5_ILi0EEEEEEEENS4_IJNS5_ILi32EEES6_NS5_ILi16EEEEEEEELb0EEEEEvNT_6ParamsE,@"STO_CUDA_ENTRY STV_DEFAULT"
_ZN7cutlass13device_kernelIN5flash32FlashAttnBwdPostprocessConvertdQIN4cute5tupleIJNS3_1CILi64EEENS5_ILi256EEEEEENS_10bfloat16_tEfNS_4arch4Sm80ELi256ENS3_8TiledMMAINS3_8MMA_AtomIJNS3_30SM80_16x8x16_F32BF16BF16F32_TNEEEENS3_6LayoutINS4_IJNS5_ILi2EEENS5_ILi4EEENS5_ILi1EEEEEENS4_IJSJ_SH_NS5_ILi0EEEEEEEENS4_IJNS5_ILi32EEES6_NS5_ILi16EEEEEEEELb0EEEEEvNT_6ParamsE:
        /* <DEDUP_REMOVED lines=20> */
[----:B--2---:R-:W-:-:S03]  /*0140*/  IMAD.IADD R75, R75, 0x1, -R4 ;  /* 0x000000014b4b7824 */ /* 0x004fc600078e0a04 */
.L_x_1084:
[----:B0-----:R-:W-:Y:S01]  /*0150*/  ISETP.NE.AND.EX P0, PT, RZ, c[0x0][0x1c4], PT, P2 ;  /* 0x00007100ff007a0c */ /* 0x001fe20003f05320 */
[----:B-----5:R-:W-:Y:S01]  /*0160*/  @P1 IMAD R2, R71, 0x40, R0 ;  /* 0x0000004047021824 */ /* 0x020fe200078e0200 */
[----:B------:R-:W-:-:S13]  /*0170*/  ISETP.LE.AND P2, PT, R75, R72, PT ;  /* 0x000000484b00720c */ /* 0x000fda0003f43270 */
[----:B------:R-:W-:Y:S05]  /*0180*/  @P0 EXIT P2 ;  /* 0x000000000000094d */ /* 0x000fea0001000000 */
[----:B------:R-:W0:Y:S01]  /*0190*/  S2R R73, SR_TID.X ;  /* 0x0000000000497919 */ /* 0x000e220000002100 */
[----:B------:R-:W-:Y:S01]  /*01a0*/  @P1 SHF.R.S32.HI R3, RZ, 0x1f, R2 ;  /* 0x0000001fff031819 */ /* 0x000fe20000011402 */
[----:B------:R-:W-:Y:S01]  /*01b0*/  CS2R R4, SRZ ;  /* 0x0000000000047805 */ /* 0x000fe2000001ff00 */
[----:B------:R-:W-:Y:S01]  /*01c0*/  SHF.L.U32 R7, R70, 0xe, RZ ;  /* 0x0000000e46077819 */ /* 0x000fe200000006ff */
[----:B------:R-:W1:Y:S01]  /*01d0*/  S2R R68, SR_CTAID.Y ;  /* 0x0000000000447919 */ /* 0x000e620000002600 */
[----:B------:R-:W-:Y:S02]  /*01e0*/  @P1 LEA.HI R3, R3, R2, RZ, 0x6 ;  /* 0x0000000203031211 */ /* 0x000fe400078f30ff */
[----:B------:R-:W-:-:S03]  /*01f0*/  SHF.R.S32.HI R9, RZ, 0x1f, R7 ;  /* 0x0000001fff097819 */ /* 0x000fc60000011407 */
[----:B------:R-:W-:-:S05]  /*0200*/  @P1 IMAD.SHL.U32 R3, R3, 0x100, RZ ;  /* 0x0000010003031824 */ /* 0x000fca00078e00ff */
[----:B------:R-:W-:-:S04]  /*0210*/  @P1 LOP3.LUT R3, R3, 0xffffc000, RZ, 0xc0, !PT ;  /* 0xffffc00003031812 */ /* 0x000fc800078ec0ff */
[--C-:B------:R-:W-:Y:S01]  /*0220*/  @P1 SHF.R.S32.HI R5, RZ, 0x1f, R3.reuse ;  /* 0x0000001fff051819 */ /* 0x100fe20000011403 */
[----:B------:R-:W-:Y:S02]  /*0230*/  @P1 IMAD.MOV.U32 R4, RZ, RZ, R3 ;  /* 0x000000ffff041224 */ /* 0x000fe400078e0003 */
        /* <DEDUP_REMOVED lines=8> */
[----:B------:R-:W-:Y:S02]  /*02c0*/  SEL R2, R2, RZ, !P0 ;  /* 0x000000ff02027207 */ /* 0x000fe40004000000 */
[----:B------:R-:W-:Y:S01]  /*02d0*/  SEL R71, R71, RZ, !P0 ;  /* 0x000000ff47477207 */ /* 0x000fe20004000000 */
        /* <DEDUP_REMOVED lines=29> */
[----:B------:R-:W-:Y:S02]  /*04b0*/  IMNMX R72, R72, 0x40, PT ;  /* 0x0000004048487817 */ /* 0x000fe40003800200 */
[--C-:B------:R-:W-:Y:S02]  /*04c0*/  SHF.R.S32.HI R77, RZ, 0x2, R74.reuse ;  /* 0x00000002ff4d7819 */ /* 0x100fe4000001144a */
[----:B------:R-:W-:Y:S02]  /*04d0*/  SHF.R.S32.HI R76, RZ, 0x1f, R74 ;  /* 0x0000001fff4c7819 */ /* 0x000fe4000001144a */
[----:B0-----:R-:W-:Y:S02]  /*04e0*/  LOP3.LUT R80, R74, 0x7ffffffc, RZ, 0xc0, !PT ;  /* 0x7ffffffc4a507812 */ /* 0x001fe400078ec0ff */
[----:B------:R-:W-:Y:S02]  /*04f0*/  LEA.HI R69, R76, R77, RZ, 0x3 ;  /* 0x0000004d4c457211 */ /* 0x000fe400078f18ff */
[----:B------:R-:W-:Y:S01]  /*0500*/  LEA.HI R76, R78, R73, RZ, 0x5 ;  /* 0x000000494e4c7211 */ /* 0x000fe200078f28ff */
[----:B------:R-:W-:Y:S01]  /*0510*/  IMAD.IADD R80, R73, 0x1, -R80 ;  /* 0x0000000149507824 */ /* 0x000fe200078e0a50 */
[----:B------:R-:W-:-:S02]  /*0520*/  LOP3.LUT R82, R69, 0xfffffff8, RZ, 0xc0, !PT ;  /* 0xfffffff845527812 */ /* 0x000fc400078ec0ff */
[----:B------:R-:W-:-:S03]  /*0530*/  SHF.R.S32.HI R69, RZ, 0x5, R76 ;  /* 0x00000005ff457819 */ /* 0x000fc6000001144c */
[----:B------:R-:W-:Y:S01]  /*0540*/  IMAD.IADD R77, R77, 0x1, -R82 ;  /* 0x000000014d4d7824 */ /* 0x000fe200078e0a52 */
[----:B------:R-:W-:Y:S02]  /*0550*/  LEA.HI R82, R78, R73, RZ, 0x7 ;  /* 0x000000494e527211 */ /* 0x000fe400078f38ff */
[----:B------:R-:W-:Y:S02]  /*0560*/  LEA.HI R79, R76, R69, RZ, 0x1 ;  /* 0x000000454c4f7211 */ /* 0x000fe400078f08ff */
[----:B------:R-:W-:Y:S02]  /*0570*/  SHF.R.S32.HI R81, RZ, 0x7, R82 ;  /* 0x00000007ff517819 */ /* 0x000fe40000011452 */
[----:B------:R-:W-:Y:S02]  /*0580*/  SHF.R.S32.HI R74, RZ, 0x1f, R77 ;  /* 0x0000001fff4a7819 */ /* 0x000fe4000001144d */
[----:B------:R-:W-:Y:S01]  /*0590*/  LOP3.LUT R82, R79, 0xfffffe, RZ, 0xc0, !PT ;  /* 0x00fffffe4f527812 */ /* 0x000fe200078ec0ff */
[C---:B------:R-:W-:Y:S01]  /*05a0*/  IMAD R83, R81.reuse, 0x200, R80 ;  /* 0x0000020051537824 */ /* 0x040fe200078e0250 */
[----:B------:R-:W-:Y:S01]  /*05b0*/  LEA.HI R79, R74, R77, RZ, 0x2 ;  /* 0x0000004d4a4f7211 */ /* 0x000fe200078f10ff */
[----:B------:R-:W-:Y:S01]  /*05c0*/  IMAD.SHL.U32 R81, R81, 0x40, RZ ;  /* 0x0000004051517824 */ /* 0x000fe200078e00ff */
[----:B------:R-:W-:-:S02]  /*05d0*/  LEA.HI R78, R78, R73, RZ, 0x6 ;  /* 0x000000494e4e7211 */ /* 0x000fc400078f30ff */
[C---:B------:R-:W-:Y:S01]  /*05e0*/  LOP3.LUT R80, R79.reuse, 0x7fffffc, RZ, 0xc0, !PT ;  /* 0x07fffffc4f507812 */ /* 0x040fe200078ec0ff */
[----:B------:R-:W-:Y:S01]  /*05f0*/  IMAD.SHL.U32 R79, R79, 0x10, RZ ;  /* 0x000000104f4f7824 */ /* 0x000fe200078e00ff */
[----:B------:R-:W-:Y:S02]  /*0600*/  LOP3.LUT R81, R81, 0x40, RZ, 0xc0, !PT ;  /* 0x0000004051517812 */ /* 0x000fe400078ec0ff */
[----:B------:R-:W-:Y:S01]  /*0610*/  IADD3 R74, R69, -R82, RZ ;  /* 0x80000052454a7210 */ /* 0x000fe20007ffe0ff */
[----:B------:R-:W-:Y:S01]  /*0620*/  IMAD.IADD R77, R77, 0x1, -R80 ;  /* 0x000000014d4d7824 */ /* 0x000fe200078e0a50 */
[----:B------:R-:W-:Y:S02]  /*0630*/  SHF.R.U32.HI R78, RZ, 0x3, R78 ;  /* 0x00000003ff4e7819 */ /* 0x000fe4000001164e */
[----:B------:R-:W-:Y:S01]  /*0640*/  LOP3.LUT R79, R79, 0x40, RZ, 0xc0, !PT ;  /* 0x000000404f4f7812 */ /* 0x000fe200078ec0ff */
[----:B------:R-:W-:-:S03]  /*0650*/  IMAD R74, R74, 0x80, R83 ;  /* 0x000000804a4a7824 */ /* 0x000fc600078e0253 */
[----:B------:R-:W-:Y:S02]  /*0660*/  LOP3.LUT R78, R79, 0x8, R78, 0xf8, !PT ;  /* 0x000000084f4e7812 */ /* 0x000fe400078ef84e */
[----:B------:R-:W-:Y:S02]  /*0670*/  SHF.R.U32.HI R79, RZ, 0x3, R79 ;  /* 0x00000003ff4f7819 */ /* 0x000fe4000001164f */
[----:B------:R-:W-:Y:S02]  /*0680*/  LEA R77, R77, R74, 0x3 ;  /* 0x0000004a4d4d7211 */ /* 0x000fe400078e18ff */
[----:B------:R-:W-:Y:S01]  /*0690*/  LOP3.LUT R78, R78, R79, RZ, 0x3c, !PT ;  /* 0x0000004f4e4e7212 */ /* 0x000fe200078e3cff */
[----:B--2---:R0:W-:Y:S04]  /*06a0*/  STS.128 [R73.X16], R4 ;  /* 0x0000000449007388 */ /* 0x0041e8000000cc00 */
[----:B---3--:R1:W-:Y:S04]  /*06b0*/  STS.128 [R73.X16+0x1000], R8 ;  /* 0x0010000849007388 */ /* 0x0083e8000000cc00 */
[----:B----4-:R2:W-:Y:S04]  /*06c0*/  STS.128 [R73.X16+0x2000], R12 ;  /* 0x0020000c49007388 */ /* 0x0105e8000000cc00 */
[----:B-----5:R-:W-:Y:S04]  /*06d0*/  STS.128 [R73.X16+0x3000], R16 ;  /* 0x0030001049007388 */ /* 0x020fe8000000cc00 */
[----:B------:R3:W-:Y:S01]  /*06e0*/  STS.128 [R73.X16+0x4000], R20 ;  /* 0x0040001449007388 */ /* 0x0007e2000000cc00 */
[----:B0-----:R-:W-:-:S02]  /*06f0*/  LOP3.LUT R4, R76, 0xffffffe0, RZ, 0xc0, !PT ;  /* 0xffffffe04c047812 */ /* 0x001fc400078ec0ff */
[----:B------:R-:W-:Y:S01]  /*0700*/  SHF.R.S32.HI R76, RZ, 0x1f, R76 ;  /* 0x0000001fff4c7819 */ /* 0x000fe2000001144c */
[----:B------:R-:W-:Y:S01]  /*0710*/  STS.128 [R73.X16+0x5000], R24 ;  /* 0x0050001849007388 */ /* 0x000fe2000000cc00 */
[----:B-1----:R-:W-:Y:S02]  /*0720*/  IADD3 R8, -R4, R73, RZ ;  /* 0x0000004904087210 */ /* 0x002fe40007ffe1ff */
[----:B------:R-:W-:Y:S01]  /*0730*/  LEA.HI R76, R76, R69, RZ, 0x2 ;  /* 0x000000454c4c7211 */ /* 0x000fe200078f10ff */
[----:B------:R-:W-:Y:S01]  /*0740*/  STS.128 [R73.X16+0x6000], R28 ;  /* 0x0060001c49007388 */ /* 0x000fe2000000cc00 */
[C---:B------:R-:W-:Y:S01]  /*0750*/  LEA.HI R5, R8.reuse, R8, RZ, 0x1 ;  /* 0x0000000808057211 */ /* 0x040fe200078f08ff */
[----:B------:R-:W-:Y:S01]  /*0760*/  IMAD.SHL.U32 R8, R8, 0x8, RZ ;  /* 0x0000000808087824 */ /* 0x000fe200078e00ff */
[----:B--2---:R-:W-:Y:S01]  /*0770*/  SHF.R.U32.HI R12, RZ, 0x3, R81 ;  /* 0x00000003ff0c7819 */ /* 0x004fe20000011651 */
[----:B------:R0:W-:Y:S01]  /*0780*/  STS.128 [R73.X16+0x7000], R32 ;  /* 0x0070002049007388 */ /* 0x0001e2000000cc00 */
[----:B------:R-:W-:Y:S01]  /*0790*/  LOP3.LUT R76, R76, 0x7fffffc, RZ, 0xc0, !PT ;  /* 0x07fffffc4c4c7812 */ /* 0x000fe200078ec0ff */
[----:B------:R-:W-:Y:S01]  /*07a0*/  IMAD.SHL.U32 R10, R5, 0x200, RZ ;  /* 0x00000200050a7824 */ /* 0x000fe200078e00ff */
[----:B------:R-:W-:Y:S01]  /*07b0*/  LOP3.LUT R5, R81, 0x8, R8, 0xf8, !PT ;  /* 0x0000000851057812 */ /* 0x000fe200078ef808 */
[----:B------:R-:W-:Y:S01]  /*07c0*/  STS.128 [R73.X16+0x8000], R36 ;  /* 0x0080002449007388 */ /* 0x000fe2000000cc00 */
[----:B---3--:R-:W-:-:S02]  /*07d0*/  IADD3 R23, R69, -R76, RZ ;  /* 0x8000004c45177210 */ /* 0x008fc40007ffe0ff */
[----:B------:R-:W-:Y:S01]  /*07e0*/  LOP3.LUT R10, R10, 0x7ffffc00, RZ, 0xc0, !PT ;  /* 0x7ffffc000a0a7812 */ /* 0x000fe200078ec0ff */
[----:B------:R-:W-:Y:S01]  /*07f0*/  STS.128 [R73.X16+0x9000], R40 ;  /* 0x0090002849007388 */ /* 0x000fe2000000cc00 */
[----:B------:R-:W-:-:S03]  /*0800*/  ISETP.GE.AND P0, PT, R8, c[0x0][0x194], PT ;  /* 0x0000650008007a0c */ /* 0x000fc60003f06270 */
[----:B------:R-:W-:Y:S01]  /*0810*/  STS.128 [R73.X16+0xa000], R44 ;  /* 0x00a0002c49007388 */ /* 0x000fe2000000cc00 */
[----:B------:R-:W-:-:S03]  /*0820*/  IMAD R10, R23, 0x10, R10 ;  /* 0x00000010170a7824 */ /* 0x000fc600078e020a */
[----:B------:R-:W-:Y:S01]  /*0830*/  STS.128 [R73.X16+0xb000], R48 ;  /* 0x00b0003049007388 */ /* 0x000fe2000000cc00 */
[----:B0-----:R-:W-:-:S03]  /*0840*/  LOP3.LUT R33, R5, R12, RZ, 0x3c, !PT ;  /* 0x0000000c05217212 */ /* 0x001fc600078e3cff */
[----:B------:R-:W-:Y:S02]  /*0850*/  STS.128 [R73.X16+0xc000], R52 ;  /* 0x00c0003449007388 */ /* 0x000fe4000000cc00 */
[----:B------:R-:W-:Y:S02]  /*0860*/  IMAD.IADD R10, R10, 0x1, R33 ;  /* 0x000000010a0a7824 */ /* 0x000fe400078e0221 */
[----:B------:R-:W-:Y:S04]  /*0870*/  STS.128 [R73.X16+0xd000], R56 ;  /* 0x00d0003849007388 */ /* 0x000fe8000000cc00 */
[----:B------:R-:W-:Y:S04]  /*0880*/  STS.128 [R73.X16+0xe000], R60 ;  /* 0x00e0003c49007388 */ /* 0x000fe8000000cc00 */
[----:B------:R-:W-:Y:S04]  /*0890*/  STS.128 [R73.X16+0xf000], R64 ;  /* 0x00f0004049007388 */ /* 0x000fe8000000cc00 */
[----:B------:R-:W-:Y:S06]  /*08a0*/  BAR.SYNC.DEFER_BLOCKING 0x0 ;  /* 0x0000000000007b1d */ /* 0x000fec0000010000 */
[----:B------:R-:W0:Y:S04]  /*08b0*/  LDS R4, [R73.X4] ;  /* 0x0000000049047984 */ /* 0x000e280000004800 */
[----:B------:R-:W1:Y:S04]  /*08c0*/  LDS R6, [R73.X4+0x400] ;  /* 0x0004000049067984 */ /* 0x000e680000004800 */
[----:B------:R-:W2:Y:S04]  /*08d0*/  LDS R7, [R73.X4+0x800] ;  /* 0x0008000049077984 */ /* 0x000ea80000004800 */
[----:B------:R-:W3:Y:S04]  /*08e0*/  LDS R9, [R73.X4+0xc00] ;  /* 0x000c000049097984 */ /* 0x000ee80000004800 */
[----:B------:R-:W4:Y:S04]  /*08f0*/  LDS R11, [R73.X4+0x1000] ;  /* 0x00100000490b7984 */ /* 0x000f280000004800 */
[----:B------:R-:W5:Y:S04]  /*0900*/  LDS R16, [R73.X4+0x2000] ;  /* 0x0020000049107984 */ /* 0x000f680000004800 */
[----:B------:R-:W5:Y:S04]  /*0910*/  LDS R17, [R73.X4+0x2400] ;  /* 0x0024000049117984 */ /* 0x000f680000004800 */
[----:B------:R-:W5:Y:S04]  /*0920*/  LDS R14, [R73.X4+0x1800] ;  /* 0x00180000490e7984 */ /* 0x000f680000004800 */
[----:B------:R-:W5:Y:S04]  /*0930*/  LDS R13, [R73.X4+0x1400] ;  /* 0x00140000490d7984 */ /* 0x000f680000004800 */
[----:B------:R-:W5:Y:S04]  /*0940*/  LDS R15, [R73.X4+0x1c00] ;  /* 0x001c0000490f7984 */ /* 0x000f680000004800 */
[----:B------:R-:W5:Y:S01]  /*0950*/  LDS R18, [R73.X4+0x2800] ;  /* 0x0028000049127984 */ /* 0x000f620000004800 */
[----:B0-----:R-:W-:Y:S01]  /*0960*/  FMUL.FTZ R5, R4, c[0x0][0x1b8] ;  /* 0x00006e0004057a20 */ /* 0x001fe20000410000 */
[----:B------:R-:W-:-:S02]  /*0970*/  LEA R4, R77, R78, 0x1 ;  /* 0x0000004e4d047211 */ /* 0x000fc400078e08ff */
[----:B------:R-:W0:Y:S01]  /*0980*/  LDS R19, [R73.X4+0x2c00] ;  /* 0x002c000049137984 */ /* 0x000e220000004800 */
[----:B-1----:R-:W-:-:S03]  /*0990*/  FMUL.FTZ R6, R6, c[0x0][0x1b8] ;  /* 0x00006e0006067a20 */ /* 0x002fc60000410000 */
[----:B------:R-:W1:Y:S01]  /*09a0*/  LDS R24, [R73.X4+0x4000] ;  /* 0x0040000049187984 */ /* 0x000e620000004800 */
[----:B--2---:R-:W-:Y:S01]  /*09b0*/  FMUL.FTZ R7, R7, c[0x0][0x1b8] ;  /* 0x00006e0007077a20 */ /* 0x004fe20000410000 */
[----:B------:R-:W-:Y:S02]  /*09c0*/  F2FP.BF16.PACK_AB R5, R6, R5 ;  /* 0x000000050605723e */ /* 0x000fe400000010ff */
[----:B------:R-:W2:Y:S01]  /*09d0*/  LDS R25, [R73.X4+0x4400] ;  /* 0x0044000049197984 */ /* 0x000ea20000004800 */
[----:B---3--:R-:W-:-:S03]  /*09e0*/  FMUL.FTZ R12, R9, c[0x0][0x1b8] ;  /* 0x00006e00090c7a20 */ /* 0x008fc60000410000 */
[----:B------:R-:W3:Y:S02]  /*09f0*/  LDS R26, [R73.X4+0x4800] ;  /* 0x00480000491a7984 */ /* 0x000ee40000004800 */
[----:B------:R-:W-:Y:S01]  /*0a00*/  F2FP.BF16.PACK_AB R6, R12, R7 ;  /* 0x000000070c06723e */ /* 0x000fe200000010ff */
[----:B----4-:R-:W-:Y:S01]  /*0a10*/  FMUL.FTZ R7, R11, c[0x0][0x1b8] ;  /* 0x00006e000b077a20 */ /* 0x010fe20000410000 */
[----:B------:R-:W4:Y:S01]  /*0a20*/  LDS R27, [R73.X4+0x4c00] ;  /* 0x004c0000491b7984 */ /* 0x000f220000004800 */
[----:B-----5:R-:W-:-:S03]  /*0a30*/  FMUL.FTZ R11, R16, c[0x0][0x1b8] ;  /* 0x00006e00100b7a20 */ /* 0x020fc60000410000 */
        /* <DEDUP_REMOVED lines=11> */
[----:B------:R-:W-:Y:S01]  /*0af0*/  FMUL.FTZ R18, R18, c[0x0][0x1b8] ;  /* 0x00006e0012127a20 */ /* 0x000fe20000410000 */
[----:B------:R-:W-:Y:S02]  /*0b00*/  F2FP.BF16.PACK_AB R9, R14, R9 ;  /* 0x000000090e09723e */ /* 0x000fe400000010ff */
[----:B------:R-:W5:Y:S01]  /*0b10*/  LDS R34, [R73.X4+0x6800] ;  /* 0x0068000049227984 */ /* 0x000f620000004800 */
[----:B0-----:R-:W-:-:S03]  /*0b20*/  FMUL.FTZ R19, R19, c[0x0][0x1b8] ;  /* 0x00006e0013137a20 */ /* 0x001fc60000410000 */
[----:B------:R-:W0:Y:S01]  /*0b30*/  LDS R35, [R73.X4+0x6c00] ;  /* 0x006c000049237984 */ /* 0x000e220000004800 */
[----:B-1----:R-:W-:Y:S01]  /*0b40*/  FMUL.FTZ R15, R24, c[0x0][0x1b8] ;  /* 0x00006e00180f7a20 */ /* 0x002fe20000410000 */
[----:B------:R-:W-:Y:S02]  /*0b50*/  F2FP.BF16.PACK_AB R12, R19, R18 ;  /* 0x00000012130c723e */ /* 0x000fe400000010ff */
[----:B------:R-:W1:Y:S01]  /*0b60*/  LDS R22, [R73.X4+0x3800] ;  /* 0x0038000049167984 */ /* 0x000e620000004800 */
[----:B--2---:R-:W-:-:S03]  /*0b70*/  FMUL.FTZ R16, R25, c[0x0][0x1b8] ;  /* 0x00006e0019107a20 */ /* 0x004fc60000410000 */
[----:B------:R-:W2:Y:S01]  /*0b80*/  LDS R36, [R73.X4+0x7000] ;  /* 0x0070000049247984 */ /* 0x000ea20000004800 */
[----:B---3--:R-:W-:Y:S01]  /*0b90*/  FMUL.FTZ R26, R26, c[0x0][0x1b8] ;  /* 0x00006e001a1a7a20 */ /* 0x008fe20000410000 */
[----:B------:R-:W-:Y:S02]  /*0ba0*/  F2FP.BF16.PACK_AB R15, R16, R15 ;  /* 0x0000000f100f723e */ /* 0x000fe400000010ff */
[----:B------:R-:W3:Y:S01]  /*0bb0*/  LDS R37, [R73.X4+0x7400] ;  /* 0x0074000049257984 */ /* 0x000ee20000004800 */
[----:B----4-:R-:W-:-:S03]  /*0bc0*/  FMUL.FTZ R27, R27, c[0x0][0x1b8] ;  /* 0x00006e001b1b7a20 */ /* 0x010fc60000410000 */
        /* <DEDUP_REMOVED lines=16> */
[----:B0-----:R-:W-:-:S03]  /*0cd0*/  FMUL.FTZ R35, R35, c[0x0][0x1b8] ;  /* 0x00006e0023237a20 */ /* 0x001fc60000410000 */
[----:B------:R-:W0:Y:S01]  /*0ce0*/  LDS R29, [R73.X4+0x8800] ;  /* 0x00880000491d7984 */ /* 0x000e220000004800 */
[----:B-1----:R-:W-:Y:S01]  /*0cf0*/  FMUL.FTZ R14, R22, c[0x0][0x1b8] ;  /* 0x00006e00160e7a20 */ /* 0x002fe20000410000 */
[----:B------:R-:W-:Y:S01]  /*0d00*/  F2FP.BF16.PACK_AB R20, R35, R34 ;  /* 0x000000222314723e */ /* 0x000fe200000010ff */
[----:B--2---:R-:W-:Y:S01]  /*0d10*/  FMUL.FTZ R21, R36, c[0x0][0x1b8] ;  /* 0x00006e0024157a20 */ /* 0x004fe20000410000 */
[----:B------:R-:W1:Y:S01]  /*0d20*/  LDS R34, [R73.X4+0xb800] ;  /* 0x00b8000049227984 */ /* 0x000e620000004800 */
[----:B---3--:R-:W-:-:S03]  /*0d30*/  FMUL.FTZ R22, R37, c[0x0][0x1b8] ;  /* 0x00006e0025167a20 */ /* 0x008fc60000410000 */
[----:B------:R-:W2:Y:S01]  /*0d40*/  LDS R49, [R73.X4+0xbc00] ;  /* 0x00bc000049317984 */ /* 0x000ea20000004800 */
[----:B----4-:R-:W-:Y:S01]  /*0d50*/  FMUL.FTZ R17, R28, c[0x0][0x1b8] ;  /* 0x00006e001c117a20 */ /* 0x010fe20000410000 */
[----:B------:R-:W-:Y:S02]  /*0d60*/  F2FP.BF16.PACK_AB R21, R22, R21 ;  /* 0x000000151615723e */ /* 0x000fe400000010ff */
[----:B------:R-:W3:Y:S01]  /*0d70*/  LDS R54, [R73.X4+0xd400] ;  /* 0x00d4000049367984 */ /* 0x000ee20000004800 */
[----:B-----5:R-:W-:Y:S01]  /*0d80*/  FMUL.FTZ R23, R23, c[0x0][0x1b8] ;  /* 0x00006e0017177a20 */ /* 0x020fe20000410000 */
[----:B------:R-:W-:Y:S02]  /*0d90*/  F2FP.BF16.PACK_AB R17, R18, R17 ;  /* 0x000000111211723e */ /* 0x000fe400000010ff */
[----:B------:R-:W4:Y:S01]  /*0da0*/  LDS R39, [R73.X4+0x7c00] ;  /* 0x007c000049277984 */ /* 0x000f220000004800 */
[----:B------:R-:W-:Y:S01]  /*0db0*/  FMUL.FTZ R30, R30, c[0x0][0x1b8] ;  /* 0x00006e001e1e7a20 */ /* 0x000fe20000410000 */
[----:B------:R-:W-:-:S02]  /*0dc0*/  F2FP.BF16.PACK_AB R14, R23, R14 ;  /* 0x0000000e170e723e */ /* 0x000fc400000010ff */
        /* <DEDUP_REMOVED lines=8> */
[----:B------:R-:W-:-:S03]  /*0e50*/  FMUL.FTZ R33, R27, c[0x0][0x1b8] ;  /* 0x00006e001b217a20 */ /* 0x000fc60000410000 */
[----:B------:R-:W5:Y:S01]  /*0e60*/  LDS R43, [R73.X4+0x9800] ;  /* 0x00980000492b7984 */ /* 0x000f620000004800 */
[----:B0-----:R-:W-:Y:S01]  /*0e70*/  FMUL.FTZ R32, R29, c[0x0][0x1b8] ;  /* 0x00006e001d207a20 */ /* 0x001fe20000410000 */
[----:B------:R-:W-:Y:S02]  /*0e80*/  F2FP.BF16.PACK_AB R28, R33, R28 ;  /* 0x0000001c211c723e */ /* 0x000fe400000010ff */
[----:B------:R-:W0:Y:S01]  /*0e90*/  LDS R44, [R73.X4+0x9c00] ;  /* 0x009c0000492c7984 */ /* 0x000e220000004800 */
[----:B-1----:R-:W-:-:S03]  /*0ea0*/  FMUL.FTZ R34, R34, c[0x0][0x1b8] ;  /* 0x00006e0022227a20 */ /* 0x002fc60000410000 */
[----:B------:R-:W1:Y:S01]  /*0eb0*/  LDS R45, [R73.X4+0xa000] ;  /* 0x00a00000492d7984 */ /* 0x000e620000004800 */
[----:B--2---:R-:W-:-:S03]  /*0ec0*/  FMUL.FTZ R49, R49, c[0x0][0x1b8] ;  /* 0x00006e0031317a20 */ /* 0x004fc60000410000 */
[----:B------:R-:W2:Y:S04]  /*0ed0*/  LDS R46, [R73.X4+0xa400] ;  /* 0x00a40000492e7984 */ /* 0x000ea80000004800 */
        /* <DEDUP_REMOVED lines=16> */
[----:B------:R-:W-:Y:S01]  /*0fe0*/  IMAD.SHL.U32 R38, R4, 0x2, RZ ;  /* 0x0000000204267824 */ /* 0x000fe200078e00ff */
        /* <DEDUP_REMOVED lines=11> */
[----:B------:R-:W-:Y:S01]  /*10a0*/  FMUL.FTZ R47, R47, c[0x0][0x1b8] ;  /* 0x00006e002f2f7a20 */ /* 0x000fe20000410000 */
        /* <DEDUP_REMOVED lines=17> */
[----:B------:R-:W-:Y:S02]  /*11c0*/  FMUL.FTZ R53, R53, c[0x0][0x1b8] ;  /* 0x00006e0035357a20 */ /* 0x000fe40000410000 */
[----:B0-----:R-:W-:Y:S01]  /*11d0*/  FMUL.FTZ R55, R55, c[0x0][0x1b8] ;  /* 0x00006e0037377a20 */ /* 0x001fe20000410000 */
[----:B------:R-:W-:Y:S02]  /*11e0*/  STS [R38+0x10000], R5 ;  /* 0x0100000526007388 */ /* 0x000fe40000000800 */
[----:B------:R-:W-:Y:S01]  /*11f0*/  F2FP.BF16.PACK_AB R52, R53, R52 ;  /* 0x000000343534723e */ /* 0x000fe200000010ff */
[----:B-1----:R-:W-:Y:S01]  /*1200*/  FMUL.FTZ R56, R56, c[0x0][0x1b8] ;  /* 0x00006e0038387a20 */ /* 0x002fe20000410000 */
[----:B------:R-:W-:Y:S01]  /*1210*/  STS [R38+0x10100], R6 ;  /* 0x0101000626007388 */ /* 0x000fe20000000800 */
[----:B--2---:R-:W-:-:S03]  /*1220*/  FMUL.FTZ R31, R31, c[0x0][0x1b8] ;  /* 0x00006e001f1f7a20 */ /* 0x004fc60000410000 */
[----:B------:R-:W-:Y:S01]  /*1230*/  F2FP.BF16.PACK_AB R55, R56, R55 ;  /* 0x000000373837723e */ /* 0x000fe200000010ff */
[----:B------:R0:W-:Y:S01]  /*1240*/  STS [R38+0x11000], R11 ;  /* 0x0110000b26007388 */ /* 0x0001e20000000800 */
[----:B------:R-:W-:-:S03]  /*1250*/  FMUL.FTZ R30, R30, c[0x0][0x1b8] ;  /* 0x00006e001e1e7a20 */ /* 0x000fc60000410000 */
[----:B------:R1:W-:Y:S01]  /*1260*/  STS [R38+0x11100], R12 ;  /* 0x0111000c26007388 */ /* 0x0003e20000000800 */
[----:B---3--:R-:W-:Y:S01]  /*1270*/  FMUL.FTZ R25, R25, c[0x0][0x1b8] ;  /* 0x00006e0019197a20 */ /* 0x008fe20000410000 */
[----:B------:R-:W-:Y:S02]  /*1280*/  F2FP.BF16.PACK_AB R30, R30, R31 ;  /* 0x0000001f1e1e723e */ /* 0x000fe400000010ff */
[----:B------:R-:W-:Y:S01]  /*1290*/  STS [R38+0x10400], R7 ;  /* 0x0104000726007388 */ /* 0x000fe20000000800 */
[----:B----4-:R-:W-:-:S03]  /*12a0*/  FMUL.FTZ R24, R24, c[0x0][0x1b8] ;  /* 0x00006e0018187a20 */ /* 0x010fc60000410000 */
[----:B------:R2:W-:Y:S01]  /*12b0*/  STS [R38+0x10500], R9 ;  /* 0x0105000926007388 */ /* 0x0005e20000000800 */
[----:B0-----:R-:W-:Y:S01]  /*12c0*/  IMAD.SHL.U32 R11, R10, 0x2, RZ ;  /* 0x000000020a0b7824 */ /* 0x001fe200078e00ff */
[----:B-1----:R-:W-:Y:S01]  /*12d0*/  IADD3 R12, R69, 0x10, RZ ;  /* 0x00000010450c7810 */ /* 0x002fe20007ffe0ff */
[----:B-----5:R-:W-:Y:S01]  /*12e0*/  FMUL.FTZ R23, R23, c[0x0][0x1b8] ;  /* 0x00006e0017177a20 */ /* 0x020fe20000410000 */
[----:B------:R-:W-:Y:S01]  /*12f0*/  F2FP.BF16.PACK_AB R24, R24, R25 ;  /* 0x000000191818723e */ /* 0x000fe200000010ff */
[----:B------:R0:W-:Y:S01]  /*1300*/  STS [R38+0x11400], R13 ;  /* 0x0114000d26007388 */ /* 0x0001e20000000800 */
[----:B------:R-:W-:Y:S01]  /*1310*/  FMUL.FTZ R34, R29, c[0x0][0x1b8] ;  /* 0x00006e001d227a20 */ /* 0x000fe20000410000 */
[----:B------:R-:W-:Y:S02]  /*1320*/  ISETP.GE.OR P3, PT, R12, R72, P0 ;  /* 0x000000480c00720c */ /* 0x000fe40000766670 */
[----:B------:R-:W-:Y:S01]  /*1330*/  STS [R38+0x11500], R14 ;  /* 0x0115000e26007388 */ /* 0x000fe20000000800 */
[----:B------:R-:W-:Y:S01]  /*1340*/  FMUL.FTZ R26, R26, c[0x0][0x1b8] ;  /* 0x00006e001a1a7a20 */ /* 0x000fe20000410000 */
[----:B------:R-:W-:-:S02]  /*1350*/  F2FP.BF16.PACK_AB R23, R34, R23 ;  /* 0x000000172217723e */ /* 0x000fc400000010ff */
[----:B------:R1:W-:Y:S01]  /*1360*/  STS [R38+0x12000], R15 ;  /* 0x0120000f26007388 */ /* 0x0003e20000000800 */
[----:B------:R-:W-:Y:S01]  /*1370*/  FMUL.FTZ R27, R27, c[0x0][0x1b8] ;  /* 0x00006e001b1b7a20 */ /* 0x000fe20000410000 */
[----:B--2---:R-:W-:Y:S01]  /*1380*/  IADD3 R9, R69, 0x8, RZ ;  /* 0x0000000845097810 */ /* 0x004fe20007ffe0ff */
[----:B0-----:R-:W-:Y:S01]  /*1390*/  CS2R R12, SRZ ;  /* 0x00000000000c7805 */ /* 0x001fe2000001ff00 */
[----:B------:R-:W-:Y:S01]  /*13a0*/  STS [R38+0x12100], R16 ;  /* 0x0121001026007388 */ /* 0x000fe20000000800 */
[----:B------:R-:W-:Y:S02]  /*13b0*/  @P1 MOV R12, R0 ;  /* 0x00000000000c1202 */ /* 0x000fe40000000f00 */
[----:B------:R-:W-:Y:S01]  /*13c0*/  F2FP.BF16.PACK_AB R26, R27, R26 ;  /* 0x0000001a1b1a723e */ /* 0x000fe200000010ff */
[----:B------:R-:W-:Y:S01]  /*13d0*/  STS [R38+0x13000], R19 ;  /* 0x0130001326007388 */ /* 0x000fe20000000800 */
[----:B------:R-:W-:Y:S01]  /*13e0*/  ISETP.GE.OR P4, PT, R9, R72, P0 ;  /* 0x000000480900720c */ /* 0x000fe20000786670 */
[----:B-1----:R-:W-:Y:S01]  /*13f0*/  IMAD R15, R3, c[0x0][0x1a8], RZ ;  /* 0x00006a00030f7a24 */ /* 0x002fe200078e02ff */
[----:B------:R-:W-:Y:S01]  /*1400*/  SHF.R.S32.HI R9, RZ, 0x1f, R8 ;  /* 0x0000001fff097819 */ /* 0x000fe20000011408 */
[----:B------:R-:W-:Y:S01]  /*1410*/  STS [R38+0x13100], R20 ;  /* 0x0131001426007388 */ /* 0x000fe20000000800 */
[----:B------:R-:W-:-:S02]  /*1420*/  @P1 SHF.R.S32.HI R13, RZ, 0x1f, R0 ;  /* 0x0000001fff0d1819 */ /* 0x000fc40000011400 */
[C---:B------:R-:W-:Y:S01]  /*1430*/  IADD3 R3, R69.reuse, 0x18, RZ ;  /* 0x0000001845037810 */ /* 0x040fe20007ffe0ff */
[----:B------:R0:W-:Y:S01]  /*1440*/  STS [R38+0x12400], R17 ;  /* 0x0124001126007388 */ /* 0x0001e20000000800 */
[----:B------:R-:W-:Y:S02]  /*1450*/  IADD3 R0, R69, 0x20, RZ ;  /* 0x0000002045007810 */ /* 0x000fe40007ffe0ff */
[-C--:B------:R-:W-:Y:S01]  /*1460*/  ISETP.GE.OR P2, PT, R3, R72.reuse, P0 ;  /* 0x000000480300720c */ /* 0x080fe20000746670 */
[----:B------:R1:W-:Y:S01]  /*1470*/  STS [R38+0x12500], R18 ;  /* 0x0125001226007388 */ /* 0x0003e20000000800 */
[----:B------:R-:W-:Y:S02]  /*1480*/  IADD3 R3, R69, 0x28, RZ ;  /* 0x0000002845037810 */ /* 0x000fe40007ffe0ff */
[-C--:B------:R-:W-:Y:S01]  /*1490*/  ISETP.GE.OR P6, PT, R0, R72.reuse, P0 ;  /* 0x000000480000720c */ /* 0x080fe200007c6670 */
[----:B------:R1:W-:Y:S01]  /*14a0*/  STS [R38+0x13400], R21 ;  /* 0x0134001526007388 */ /* 0x0003e20000000800 */
[----:B------:R-:W-:Y:S01]  /*14b0*/  ISETP.GE.OR P5, PT, R3, R72, P0 ;  /* 0x000000480300720c */ /* 0x000fe200007a6670 */
[C---:B0-----:R-:W-:Y:S01]  /*14c0*/  IMAD R17, R68.reuse, c[0x0][0x1ac], R15 ;  /* 0x00006b0044117a24 */ /* 0x041fe200078e020f */
[C---:B------:R-:W-:Y:S01]  /*14d0*/  IADD3 R0, R69.reuse, 0x30, RZ ;  /* 0x0000003045007810 */ /* 0x040fe20007ffe0ff */
[----:B------:R1:W-:Y:S01]  /*14e0*/  STS [R38+0x13500], R22 ;  /* 0x0135001626007388 */ /* 0x0003e20000000800 */
[----:B------:R-:W-:Y:S01]  /*14f0*/  IMAD.WIDE.U32 R14, R68, c[0x0][0x1a8], R8 ;  /* 0x00006a00440e7a25 */ /* 0x000fe200078e0008 */
[----:B------:R-:W-:-:S02]  /*1500*/  IADD3 R8, P1, R69, R12, RZ ;  /* 0x0000000c45087210 */ /* 0x000fc40007f3e0ff */
[----:B------:R1:W-:Y:S01]  /*1510*/  STS [R38+0x14000], R28 ;  /* 0x0140001c26007388 */ /* 0x0003e20000000800 */
[----:B------:R-:W-:Y:S01]  /*1520*/  IMAD.IADD R15, R15, 0x1, R17 ;  /* 0x000000010f0f7824 */ /* 0x000fe200078e0211 */
[----:B------:R-:W-:Y:S01]  /*1530*/  LEA.HI.X.SX32 R9, R69, R13, 0x1, P1 ;  /* 0x0000000d45097211 */ /* 0x000fe200008f0eff */
[----:B------:R-:W-:Y:S01]  /*1540*/  IMAD R13, R71, c[0x0][0x1b4], R2 ;  /* 0x00006d00470d7a24 */ /* 0x000fe200078e0202 */
[----:B------:R1:W-:Y:S01]  /*1550*/  STS [R38+0x14100], R32 ;  /* 0x0141002026007388 */ /* 0x0003e20000000800 */
[----:B------:R-:W-:Y:S01]  /*1560*/  ISETP.GE.OR P1, PT, R69, R72, P0 ;  /* 0x000000484500720c */ /* 0x000fe20000726670 */
[----:B------:R-:W-:Y:S01]  /*1570*/  IMAD.WIDE.U32 R2, R71, c[0x0][0x1b0], R14 ;  /* 0x00006c0047027a25 */ /* 0x000fe200078e000e */
[----:B------:R-:W-:Y:S01]  /*1580*/  IADD3 R69, R69, 0x38, RZ ;  /* 0x0000003845457810 */ /* 0x000fe20007ffe0ff */
[----:B------:R1:W-:Y:S01]  /*1590*/  STS [R38+0x15000], R45 ;  /* 0x0150002d26007388 */ /* 0x0003e20000000800 */
[----:B------:R-:W-:Y:S01]  /*15a0*/  LEA R12, R10, 0x10000, 0x1 ;  /* 0x000100000a0c7811 */ /* 0x000fe200078e08ff */
[----:B------:R-:W-:-:S02]  /*15b0*/  IMAD.WIDE R70, R70, 0x40, R8 ;  /* 0x0000004046467825 */ /* 0x000fc400078e0208 */
[----:B------:R1:W-:Y:S02]  /*15c0*/  STS [R38+0x15100], R47 ;  /* 0x0151002f26007388 */ /* 0x0003e40000000800 */
[----:B------:R-:W-:Y:S02]  /*15d0*/  IMAD.IADD R9, R3, 0x1, R13 ;  /* 0x0000000103097824 */ /* 0x000fe400078e020d */
[----:B------:R1:W-:Y:S04]  /*15e0*/  STS [R38+0x14400], R41 ;  /* 0x0144002926007388 */ /* 0x0003e80000000800 */
        /* <DEDUP_REMOVED lines=11> */
[----:B------:R-:W-:Y:S06]  /*16a0*/  BAR.SYNC.DEFER_BLOCKING 0x0 ;  /* 0x0000000000007b1d */ /* 0x000fec0000010000 */
[----:B------:R1:W0:Y:S01]  /*16b0*/  LDS.128 R4, [R11+0x10700] ;  /* 0x010700000b047984 */ /* 0x0002220000000c00 */
[----:B------:R-:W-:Y:S05]  /*16c0*/  @P1 BRA `(.L_x_1086) ;  /* 0x0000009000001947 */ /* 0x000fea0003800000 */
[----:B------:R-:W2:Y:S01]  /*16d0*/  LDS.128 R12, [R12] ;  /* 0x000000000c0c7984 */ /* 0x000ea20000000c00 */
[----:B------:R-:W-:Y:S01]  /*16e0*/  MOV R8, R2 ;  /* 0x0000000200087202 */ /* 0x000fe20000000f00 */
[----:B------:R-:W-:-:S04]  /*16f0*/  IMAD R19, R71, c[0x0][0x1a0], RZ ;  /* 0x0000680047137a24 */ /* 0x000fc800078e02ff */
[----:B------:R-:W-:-:S04]  /*1700*/  IMAD.WIDE.U32 R16, R70, c[0x0][0x1a0], R8 ;  /* 0x0000680046107a25 */ /* 0x000fc800078e0008 */
[----:B------:R-:W-:Y:S01]  /*1710*/  IMAD R19, R70, c[0x0][0x1a4], R19 ;  /* 0x0000690046137a24 */ /* 0x000fe200078e0213 */
[----:B-1----:R-:W-:-:S03]  /*1720*/  LEA R18, P1, R16, c[0x0][0x188], 0x1 ;  /* 0x0000620010127a11 */ /* 0x002fc600078208ff */
[----:B------:R-:W-:-:S05]  /*1730*/  IMAD.IADD R17, R17, 0x1, R19 ;  /* 0x0000000111117824 */ /* 0x000fca00078e0213 */
[----:B------:R-:W-:-:S05]  /*1740*/  LEA.HI.X R19, R16, c[0x0][0x18c], R17, 0x1, P1 ;  /* 0x0000630010137a11 */ /* 0x000fca00008f0c11 */
[----:B--2---:R1:W-:Y:S02]  /*1750*/  STG.E.128 [R18.64], R12 ;  /* 0x0000000c12007986 */ /* 0x0043e4000c101d04 */
.L_x_1086:
[----:B------:R-:W-:Y:S05]  /*1760*/  BSYNC B0 ;  /* 0x0000000000007941 */ /* 0x000fea0003800000 */
.L_x_1085:
[----:B-1----:R1:W2:Y:S01]  /*1770*/  LDS.128 R12, [R11+0x10100] ;  /* 0x010100000b0c7984 */ /* 0x0022a20000000c00 */
[----:B------:R-:W-:Y:S01]  /*1780*/  BSSY B0, `(.L_x_1087) ;  /* 0x000000f000007945 */ /* 0x000fe20003800000 */
[-C--:B------:R-:W-:Y:S02]  /*1790*/  ISETP.GE.OR P1, PT, R0, R72.reuse, P0 ;  /* 0x000000480000720c */ /* 0x080fe40000726670 */
[----:B------:R-:W-:Y:S01]  /*17a0*/  ISETP.GE.OR P0, PT, R69, R72, P0 ;  /* 0x000000484500720c */ /* 0x000fe20000706670 */
[----:B------:R-:W-:Y:S07]  /*17b0*/  @P4 BRA `(.L_x_1088) ;  /* 0x000000b000004947 */ /* 0x000fee0003800000 */
[----:B------:R-:W-:Y:S01]  /*17c0*/  IADD3 R19, P4, R70, 0x8, RZ ;  /* 0x0000000846137810 */ /* 0x000fe20007f9e0ff */
[----:B------:R-:W-:Y:S01]  /*17d0*/  IMAD.MOV.U32 R17, RZ, RZ, R9 ;  /* 0x000000ffff117224 */ /* 0x000fe200078e0009 */
[----:B------:R-:W-:-:S03]  /*17e0*/  MOV R16, R2 ;  /* 0x0000000200107202 */ /* 0x000fc60000000f00 */
[----:B------:R-:W-:Y:S02]  /*17f0*/  IMAD.X R0, RZ, RZ, R71, P4 ;  /* 0x000000ffff007224 */ /* 0x000fe400020e0647 */
[----:B------:R-:W-:-:S04]  /*1800*/  IMAD.WIDE.U32 R16, R19, c[0x0][0x1a0], R16 ;  /* 0x0000680013107a25 */ /* 0x000fc800078e0010 */
[----:B------:R-:W-:Y:S01]  /*1810*/  IMAD R0, R0, c[0x0][0x1a0], RZ ;  /* 0x0000680000007a24 */ /* 0x000fe200078e02ff */
[----:B------:R-:W-:-:S03]  /*1820*/  LEA R18, P4, R16, c[0x0][0x188], 0x1 ;  /* 0x0000620010127a11 */ /* 0x000fc600078808ff */
[----:B------:R-:W-:-:S04]  /*1830*/  IMAD R19, R19, c[0x0][0x1a4], R0 ;  /* 0x0000690013137a24 */ /* 0x000fc800078e0200 */
[----:B------:R-:W-:-:S05]  /*1840*/  IMAD.IADD R17, R17, 0x1, R19 ;  /* 0x0000000111117824 */ /* 0x000fca00078e0213 */
[----:B------:R-:W-:-:S05]  /*1850*/  LEA.HI.X R19, R16, c[0x0][0x18c], R17, 0x1, P4 ;  /* 0x0000630010137a11 */ /* 0x000fca00020f0c11 */
[----:B--2---:R2:W-:Y:S02]  /*1860*/  STG.E.128 [R18.64], R12 ;  /* 0x0000000c12007986 */ /* 0x0045e4000c101d04 */
.L_x_1088:
[----:B------:R-:W-:Y:S05]  /*1870*/  BSYNC B0 ;  /* 0x0000000000007941 */ /* 0x000fea0003800000 */
.L_x_1087:
[----:B--2---:R2:W3:Y:S01]  /*1880*/  LDS.128 R12, [R11+0x10200] ;  /* 0x010200000b0c7984 */ /* 0x0044e20000000c00 */
[----:B------:R-:W-:Y:S01]  /*1890*/  BSSY B0, `(.L_x_1089) ;  /* 0x000000d000007945 */ /* 0x000fe20003800000 */
[----:B------:R-:W-:Y:S05]  /*18a0*/  @P3 BRA `(.L_x_1090) ;  /* 0x000000b000003947 */ /* 0x000fea0003800000 */
[----:B------:R-:W-:Y:S01]  /*18b0*/  IADD3 R19, P3, R70, 0x10, RZ ;  /* 0x0000001046137810 */ /* 0x000fe20007f7e0ff */
[----:B------:R-:W-:Y:S02]  /*18c0*/  IMAD.MOV.U32 R16, RZ, RZ, R2 ;  /* 0x000000ffff107224 */ /* 0x000fe400078e0002 */
[----:B------:R-:W-:Y:S01]  /*18d0*/  IMAD.MOV.U32 R17, RZ, RZ, R9 ;  /* 0x000000ffff117224 */ /* 0x000fe200078e0009 */
[----:B------:R-:W-:-:S03]  /*18e0*/  IADD3.X R0, RZ, R71, RZ, P3, !PT ;  /* 0x00000047ff007210 */ /* 0x000fc60001ffe4ff */
[----:B------:R-:W-:-:S04]  /*18f0*/  IMAD.WIDE.U32 R16, R19, c[0x0][0x1a0], R16 ;  /* 0x0000680013107a25 */ /* 0x000fc800078e0010 */
[----:B------:R-:W-:Y:S01]  /*1900*/  IMAD R0, R0, c[0x0][0x1a0], RZ ;  /* 0x0000680000007a24 */ /* 0x000fe200078e02ff */
[----:B------:R-:W-:-:S03]  /*1910*/  LEA R18, P3, R16, c[0x0][0x188], 0x1 ;  /* 0x0000620010127a11 */ /* 0x000fc600078608ff */
[----:B------:R-:W-:-:S05]  /*1920*/  IMAD R19, R19, c[0x0][0x1a4], R0 ;  /* 0x0000690013137a24 */ /* 0x000fca00078e0200 */
[----:B------:R-:W-:-:S04]  /*1930*/  IADD3 R17, R17, R19, RZ ;  /* 0x0000001311117210 */ /* 0x000fc80007ffe0ff */
[----:B------:R-:W-:-:S05]  /*1940*/  LEA.HI.X R19, R16, c[0x0][0x18c], R17, 0x1, P3 ;  /* 0x0000630010137a11 */ /* 0x000fca00018f0c11 */
[----:B---3--:R3:W-:Y:S02]  /*1950*/  STG.E.128 [R18.64], R12 ;  /* 0x0000000c12007986 */ /* 0x0087e4000c101d04 */
.L_x_1090:
[----:B------:R-:W-:Y:S05]  /*1960*/  BSYNC B0 ;  /* 0x0000000000007941 */ /* 0x000fea0003800000 */
.L_x_1089:
[----:B---3--:R3:W4:Y:S01]  /*1970*/  LDS.128 R12, [R11+0x10300] ;  /* 0x010300000b0c7984 */ /* 0x0087220000000c00 */
[----:B------:R-:W-:Y:S01]  /*1980*/  BSSY B0, `(.L_x_1091) ;  /* 0x000000d000007945 */ /* 0x000fe20003800000 */
[----:B------:R-:W-:Y:S05]  /*1990*/  @P2 BRA `(.L_x_1092) ;  /* 0x000000b000002947 */ /* 0x000fea0003800000 */
        /* <DEDUP_REMOVED lines=11> */
.L_x_1092:
[----:B------:R-:W-:Y:S05]  /*1a50*/  BSYNC B0 ;  /* 0x0000000000007941 */ /* 0x000fea0003800000 */
.L_x_1091:
[----:B----4-:R4:W1:Y:S01]  /*1a60*/  LDS.128 R12, [R11+0x10400] ;  /* 0x010400000b0c7984 */ /* 0x0108620000000c00 */
        /* <DEDUP_REMOVED lines=12> */
[----:B-1----:R1:W-:Y:S02]  /*1b30*/  STG.E.128 [R18.64], R12 ;  /* 0x0000000c12007986 */ /* 0x0023e4000c101d04 */
.L_x_1094:
[----:B------:R-:W-:Y:S05]  /*1b40*/  BSYNC B0 ;  /* 0x0000000000007941 */ /* 0x000fea0003800000 */
.L_x_1093:
[----:B-1----:R1:W2:Y:S01]  /*1b50*/  LDS.128 R12, [R11+0x10500] ;  /* 0x010500000b0c7984 */ /* 0x0022a20000000c00 */
        /* <DEDUP_REMOVED lines=12> */
[----:B--2---:R2:W-:Y:S02]  /*1c20*/  STG.E.128 [R18.64], R12 ;  /* 0x0000000c12007986 */ /* 0x0045e4000c101d04 */
.L_x_1096:
[----:B------:R-:W-:Y:S05]  /*1c30*/  BSYNC B0 ;  /* 0x0000000000007941 */ /* 0x000fea0003800000 */
.L_x_1095:
[----:B--2---:R2:W1:Y:S01]  /*1c40*/  LDS.128 R12, [R11+0x10600] ;  /* 0x010600000b0c7984 */ /* 0x0044620000000c00 */
[----:B------:R-:W-:Y:S01]  /*1c50*/  BSSY B0, `(.L_x_1097) ;  /* 0x000000d000007945 */ /* 0x000fe20003800000 */
[----:B------:R-:W-:Y:S05]  /*1c60*/  @P1 BRA `(.L_x_1098) ;  /* 0x000000b000001947 */ /* 0x000fea0003800000 */
[----:B------:R-:W-:Y:S01]  /*1c70*/  IADD3 R17, P1, R70, 0x30, RZ ;  /* 0x0000003046117810 */ /* 0x000fe20007f3e0ff */
[----:B------:R-:W-:Y:S01]  /*1c80*/  IMAD.MOV.U32 R10, RZ, RZ, R2 ;  /* 0x000000ffff0a7224 */ /* 0x000fe200078e0002 */
[----:B-1234-:R-:W-:-:S03]  /*1c90*/  MOV R11, R9 ;  /* 0x00000009000b7202 */ /* 0x01efc60000000f00 */
[----:B------:R-:W-:Y:S02]  /*1ca0*/  IMAD.X R0, RZ, RZ, R71, P1 ;  /* 0x000000ffff007224 */ /* 0x000fe400008e0647 */
[----:B------:R-:W-:-:S04]  /*1cb0*/  IMAD.WIDE.U32 R10, R17, c[0x0][0x1a0], R10 ;  /* 0x00006800110a7a25 */ /* 0x000fc800078e000a */
[----:B------:R-:W-:Y:S01]  /*1cc0*/  IMAD R0, R0, c[0x0][0x1a0], RZ ;  /* 0x0000680000007a24 */ /* 0x000fe200078e02ff */
[----:B------:R-:W-:-:S03]  /*1cd0*/  LEA R16, P1, R10, c[0x0][0x188], 0x1 ;  /* 0x000062000a107a11 */ /* 0x000fc600078208ff */
[----:B------:R-:W-:-:S04]  /*1ce0*/  IMAD R17, R17, c[0x0][0x1a4], R0 ;  /* 0x0000690011117a24 */ /* 0x000fc800078e0200 */
[----:B------:R-:W-:-:S05]  /*1cf0*/  IMAD.IADD R11, R11, 0x1, R17 ;  /* 0x000000010b0b7824 */ /* 0x000fca00078e0211 */
[----:B------:R-:W-:-:S05]  /*1d00*/  LEA.HI.X R17, R10, c[0x0][0x18c], R11, 0x1, P1 ;  /* 0x000063000a117a11 */ /* 0x000fca00008f0c0b */
[----:B------:R1:W-:Y:S02]  /*1d10*/  STG.E.128 [R16.64], R12 ;  /* 0x0000000c10007986 */ /* 0x0003e4000c101d04 */
.L_x_1098:
[----:B------:R-:W-:Y:S05]  /*1d20*/  BSYNC B0 ;  /* 0x0000000000007941 */ /* 0x000fea0003800000 */
.L_x_1097:
[----:B------:R-:W-:Y:S05]  /*1d30*/  @P0 EXIT ;  /* 0x000000000000094d */ /* 0x000fea0003800000 */
[----:B-1234-:R-:W-:Y:S02]  /*1d40*/  IADD3 R11, P0, R70, 0x38, RZ ;  /* 0x00000038460b7810 */ /* 0x01efe40007f1e0ff */
        /* <DEDUP_REMOVED lines=8> */
[----:B0-----:R-:W-:Y:S01]  /*1dd0*/  STG.E.128 [R8.64], R4 ;  /* 0x0000000408007986 */ /* 0x001fe2000c101d04 */
[----:B------:R-:W-:Y:S05]  /*1de0*/  EXIT ;  /* 0x000000000000794d */ /* 0x000fea0003800000 */
.L_x_1099:
        /* <DEDUP_REMOVED lines=9> */
.L_x_1173:


//--------------------- .text._ZN7cutlass13device_kernelIN5flash19enable_sm80_to_sm89INS1_16FlashAttnBwdSm80INS1_25CollectiveMainloopBwdSm80ILi1ELi1EN4cute5tupleIJNS5_1CILi64EEES8_NS7_ILi256EEEEEENS_10bfloat16_tEfNS_4arch4Sm80ELb1ELb0ELb1ELb1ELb0ELb0ELb0ELb0ELi2ELi4ELi2ELi2ELb0EEENS1_24CollectiveEpilogueBwdGQAISA_fSD_Li256ELb1ELb0EEENS1_25SingleTileBwdLPTSchedulerILb1ELi64ELb0EEEEEEEEEvNT_6ParamsE --------------------------
	.section	.text._ZN7cutlass13device_kernelIN5flash19enable_sm80_to_sm89INS1_16FlashAttnBwdSm80INS1_25CollectiveMainloopBwdSm80ILi1ELi1EN4cute5tupleIJNS5_1CILi64EEES8_NS7_ILi256EEEEEENS_10bfloat16_tEfNS_4arch4Sm80ELb1ELb0ELb1ELb1ELb0ELb0ELb0ELb0ELi2ELi4ELi2ELi2ELb0EEENS1_24CollectiveEpilogueBwdGQAISA_fSD_Li256ELb1ELb0EEENS1_25SingleTileBwdLPTSchedulerILb1ELi64ELb0EEEEEEEEEvNT_6ParamsE,"ax",@progbits
	.sectioninfo	@"SHI_REGISTERS=255"
	.align	128
.text._ZN7cutlass13device_kernelIN5flash19enable_sm80_to_sm89INS1_16FlashAttnBwdSm80INS1_25CollectiveMainloopBwdSm80ILi1ELi1EN4cute5tupleIJNS5_1CILi64EEES8_NS7_ILi256EEEEEENS_10bfloat16_tEfNS_4arch4Sm80ELb1ELb0ELb1ELb1ELb0ELb0ELb0ELb0ELi2ELi4ELi2ELi2ELb0EEENS1_24CollectiveEpilogueBwdGQAISA_fSD_Li256ELb1ELb0EEENS1_25SingleTileBwdLPTSchedulerILb1ELi64ELb0EEEEEEEEEvNT_6ParamsE:
        .type           _ZN7cutlass13device_kernelIN5flash19enable_sm80_to_sm89INS1_16FlashAttnBwdSm80INS1_25CollectiveMainloopBwdSm80ILi1ELi1EN4cute5tupleIJNS5_1CILi64EEES8_NS7_ILi256EEEEEENS_10bfloat16_tEfNS_4arch4Sm80ELb1ELb0ELb1ELb1ELb0ELb0ELb0ELb0ELi2ELi4ELi2ELi2ELb0EEENS1_24CollectiveEpilogueBwdGQAISA_fSD_Li256ELb1ELb0EEENS1_25SingleTileBwdLPTSchedulerILb1ELi64ELb0EEEEEEEEEvNT_6ParamsE,@function
        .size           _ZN7cutlass13device_kernelIN5flash19enable_sm80_to_sm89INS1_16FlashAttnBwdSm80INS1_25CollectiveMainloopBwdSm80ILi1ELi1EN4cute5tupleIJNS5_1CILi64EEES8_NS7_ILi256EEEEEENS_10bfloat16_tEfNS_4arch4Sm80ELb1ELb0ELb1ELb1ELb0ELb0ELb0ELb0ELi2ELi4ELi2ELi2ELb0EEENS1_24CollectiveEpilogueBwdGQAISA_fSD_Li256ELb1ELb0EEENS1_25SingleTileBwdLPTSchedulerILb1ELi64ELb0EEEEEEEEEvNT_6ParamsE,(.L_x_1174 - _ZN7cutlass13device_kernelIN5flash19enable_sm80_to_sm89INS1_16FlashAttnBwdSm80INS1_25CollectiveMainloopBwdSm80ILi1ELi1EN4cute5tupleIJNS5_1CILi64EEES8_NS7_ILi256EEEEEENS_10bfloat16_tEfNS_4arch4Sm80ELb1ELb0ELb1ELb1ELb0ELb0ELb0ELb0ELi2ELi4ELi2ELi2ELb0EEENS1_24CollectiveEpilogueBwdGQAISA_fSD_Li256ELb1ELb0EEENS1_25SingleTileBwdLPTSchedulerILb1ELi64ELb0EEEEEEEEEvNT_6ParamsE)
        .other          _ZN7cutlass13device_kernelIN5flash19enable_sm80_to_sm89INS1_16FlashAttnBwdSm80INS1_25CollectiveMainloopBwdSm80ILi1ELi1EN4cute5tupleIJNS5_1CILi64EEES8_NS7_ILi256EEEEEENS_10bfloat16_tEfNS_4arch4Sm80ELb1ELb0ELb1ELb1ELb0ELb0ELb0ELb0ELi2ELi4ELi2ELi2ELb0EEENS1_24CollectiveEpilogueBwdGQAISA_fSD_Li256ELb1ELb0EEENS1_25SingleTileBwdLPTSchedulerILb1ELi64ELb0EEEEEEEEEvNT_6ParamsE,@"STO_CUDA_ENTRY STV_DEFAULT"
_ZN7cutlass13device_kernelIN5flash19enable_sm80_to_sm89INS1_16FlashAttnBwdSm80INS1_25CollectiveMainloopBwdSm80ILi1ELi1EN4cute5tupleIJNS5_1CILi64EEES8_NS7_ILi256EEEEEENS_10bfloat16_tEfNS_4arch4Sm80ELb1ELb0ELb1ELb1ELb0ELb0ELb0ELb0ELi2ELi4ELi2ELi2ELb0EEENS1_24CollectiveEpilogueBwdGQAISA_fSD_Li256ELb1ELb0EEENS1_25SingleTileBwdLPTSchedulerILb1ELi64ELb0EEEEEEEEEvNT_6ParamsE:
        /* <DEDUP_REMOVED lines=31> */
.L_x_1101:
        /* <DEDUP_REMOVED lines=8> */
.L_x_1102:
        /* <DEDUP_REMOVED lines=22> */
.L_x_1103:
        /* <DEDUP_REMOVED lines=14> */
.L_x_1105:
[----:B------:R-:W-:Y:S02]  /*04b0*/  ULDC UR5, c[0x0][0x3dc] ;  /* 0x0000f70000057ab9 */ /* 0x000fe40000000800 */
.L_x_1104:
[----:B------:R-:W-:-:S04]  /*04c0*/  UIADD3 UR5, UR5, 0x3f, URZ ;  /* 0x0000003f05057890 */ /* 0x000fc8000fffe03f */
[----:B------:R-:W-:-:S04]  /*04d0*/  USHF.R.S32.HI UR4, URZ, 0x1f, UR5 ;  /* 0x0000001f3f047899 */ /* 0x000fc80008011405 */
[----:B------:R-:W-:-:S04]  /*04e0*/  ULEA.HI UR4, UR4, UR5, URZ, 0x6 ;  /* 0x0000000504047291 */ /* 0x000fc8000f8f303f */
[----:B------:R-:W-:-:S04]  /*04f0*/  USHF.R.S32.HI UR4, URZ, 0x6, UR4 ;  /* 0x000000063f047899 */ /* 0x000fc80008011404 */
[----:B------:R-:W-:-:S04]  /*0500*/  UISETP.GE.AND UP0, UPT, UR18, UR4, UPT ;  /* 0x000000041200728c */ /* 0x000fc8000bf06270 */
[----:B------:R-:W-:Y:S01]  /*0510*/  USEL UR16, UR16, 0xffffffff, !UP0 ;  /* 0xffffffff10107887 */ /* 0x000fe2000c000000 */
[----:B------:R-:W-:Y:S05]  /*0520*/  BRA `(.L_x_1106) ;  /* 0x0000049000007947 */ /* 0x000fea0003800000 */
.L_x_1100:
        /* <DEDUP_REMOVED lines=22> */
.L_x_1107:
        /* <DEDUP_REMOVED lines=8> */
.L_x_1108:
        /* <DEDUP_REMOVED lines=22> */
.L_x_1109:
        /* <DEDUP_REMOVED lines=14> */
.L_x_1111:
[----:B------:R-:W-:Y:S02]  /*0950*/  ULDC UR5, c[0x0][0x3dc] ;  /* 0x0000f70000057ab9 */ /* 0x000fe40000000800 */
.L_x_1110:
[----:B------:R-:W-:-:S04]  /*0960*/  UIADD3 UR5, UR5, 0x3f, URZ ;  /* 0x0000003f05057890 */ /* 0x000fc8000fffe03f */
[----:B------:R-:W-:-:S04]  /*0970*/  USHF.R.S32.HI UR4, URZ, 0x1f, UR5 ;  /* 0x0000001f3f047899 */ /* 0x000fc80008011405 */
[----:B------:R-:W-:-:S04]  /*0980*/  ULEA.HI UR4, UR4, UR5, URZ, 0x6 ;  /* 0x0000000504047291 */ /* 0x000fc8000f8f303f */
[----:B------:R-:W-:-:S04]  /*0990*/  USHF.R.S32.HI UR4, URZ, 0x6, UR4 ;  /* 0x000000063f047899 */ /* 0x000fc80008011404 */
[----:B------:R-:W-:-:S04]  /*09a0*/  UISETP.GE.AND UP0, UPT, UR18, UR4, UPT ;  /* 0x000000041200728c */ /* 0x000fc8000bf06270 */
[----:B------:R-:W-:-:S06]  /*09b0*/  USEL UR16, UR16, 0xffffffff, !UP0 ;  /* 0xffffffff10107887 */ /* 0x000fcc000c000000 */
.L_x_1106:
[----:B------:R-:W-:-:S13]  /*09c0*/  ISETP.LE.AND P0, PT, RZ, UR16, PT ;  /* 0x00000010ff007c0c */ /* 0x000fda000bf03270 */
[----:B------:R-:W-:Y:S05]  /*09d0*/  @!P0 EXIT ;  /* 0x000000000000894d */ /* 0x000fea0003800000 */
[----:B------:R-:W-:Y:S02]  /*09e0*/  ULDC.64 UR4, c[0x0][0x2c8] ;  /* 0x0000b20000047ab9 */ /* 0x000fe40000000a00 */
[----:B------:R-:W-:Y:S02]  /*09f0*/  UISETP.NE.U32.AND UP2, UPT, URZ, UR4, UPT ;  /* 0x000000043f00728c */ /* 0x000fe4000bf45070 */
[----:B------:R-:W-:Y:S02]  /*0a00*/  ULDC.64 UR6, c[0x0][0x2d0] ;  /* 0x0000b40000067ab9 */ /* 0x000fe40000000a00 */
[----:B------:R-:W-:Y:S02]  /*0a10*/  UISETP.NE.AND.EX UP2, UPT, URZ, UR5, UPT, UP2 ;  /* 0x000000053f00728c */ /* 0x000fe4000bf45320 */
[----:B------:R-:W-:Y:S02]  /*0a20*/  UISETP.NE.U32.AND UP1, UPT, URZ, UR6, UPT ;  /* 0x000000063f00728c */ /* 0x000fe4000bf25070 */
[----:B------:R-:W-:-:S02]  /*0a30*/  UMOV UR4, 0x4 ;  /* 0x0000000400047882 */ /* 0x000fc40000000000 */
[----:B------:R-:W-:Y:S01]  /*0a40*/  ULDC.64 UR8, c[0x0][0x2c8] ;  /* 0x0000b20000087ab9 */ /* 0x000fe20000000a00 */
[----:B------:R-:W-:Y:S01]  /*0a50*/  PLOP3.LUT P2, PT, PT, PT, UP2, 0x80, 0x0 ;  /* 0x000000000000781c */ /* 0x000fe20003f4f028 */
[----:B------:R-:W-:Y:S02]  /*0a60*/  UIMAD.WIDE UR8, UR16, UR4, UR8 ;  /* 0x00000004100872a5 */ /* 0x000fe4000f8e0208 */
[----:B------:R-:W-:Y:S02]  /*0a70*/  UISETP.NE.AND.EX UP1, UPT, URZ, UR7, UPT, UP1 ;  /* 0x000000073f00728c */ /* 0x000fe4000bf25310 */
[----:B------:R-:W-:Y:S02]  /*0a80*/  ULDC.64 UR10, c[0x0][0x2d0] ;  /* 0x0000b400000a7ab9 */ /* 0x000fe40000000a00 */
[----:B------:R-:W-:Y:S01]  /*0a90*/  IMAD.U32 R8, RZ, RZ, UR8 ;  /* 0x00000008ff087e24 */ /* 0x000fe2000f8e00ff */
[----:B------:R-:W-:Y:S01]  /*0aa0*/  UIMAD.WIDE UR10, UR16, UR4, UR10 ;  /* 0x00000004100a72a5 */ /* 0x000fe2000f8e020a */
[----:B------:R-:W-:Y:S01]  /*0ab0*/  IMAD.U32 R9, RZ, RZ, UR9 ;  /* 0x00000009ff097e24 */ /* 0x000fe2000f8e00ff */
[----:B------:R-:W-:Y:S01]  /*0ac0*/  PLOP3.LUT P1, PT, PT, PT, UP1, 0x80, 0x0 ;  /* 0x000000000000781c */ /* 0x000fe20003f2f018 */
[----:B------:R-:W-:-:S02]  /*0ad0*/  ULDC.64 UR6, c[0x0][0x2d8] ;  /* 0x0000b60000067ab9 */ /* 0x000fc40000000a00 */
[----:B------:R-:W-:Y:S01]  /*0ae0*/  UISETP.NE.U32.AND UP0, UPT, URZ, UR6, UPT ;  /* 0x000000063f00728c */ /* 0x000fe2000bf05070 */
[----:B------:R-:W2:Y:S01]  /*0af0*/  @P2 LDG.E R0, [R8.64] ;  /* 0x0000001408002981 */ /* 0x000ea2000c1e1900 */
[----:B------:R-:W-:Y:S01]  /*0b00*/  MOV R2, UR10 ;  /* 0x0000000a00027c02 */ /* 0x000fe20008000f00 */
[----:B------:R-:W-:Y:S01]  /*0b10*/  IMAD.U32 R3, RZ, RZ, UR11 ;  /* 0x0000000bff037e24 */ /* 0x000fe2000f8e00ff */
[----:B------:R-:W-:Y:S01]  /*0b20*/  UISETP.NE.AND.EX UP0, UPT, URZ, UR7, UPT, UP0 ;  /* 0x000000073f00728c */ /* 0x000fe2000bf05300 */
[----:B------:R-:W3:Y:S02]  /*0b30*/  @P2 LDG.E R5, [R8.64] ;  /* 0x0000001408052981 */ /* 0x000ee4000c1e1900 */
[----:B------:R-:W-:-:S03]  /*0b40*/  ULDC.64 UR6, c[0x0][0x2d8] ;  /* 0x0000b60000067ab9 */ /* 0x000fc60000000a00 */
[----:B------:R-:W4:Y:S01]  /*0b50*/  @P1 LDG.E R4, [R2.64] ;  /* 0x0000001402041981 */ /* 0x000f22000c1e1900 */
[----:B------:R-:W-:-:S04]  /*0b60*/  PLOP3.LUT P0, PT, PT, PT, UP0, 0x80, 0x0 ;  /* 0x000000000000781c */ /* 0x000fc80003f0f008 */
[----:B------:R-:W-:-:S06]  /*0b70*/  @UP0 UIMAD.WIDE UR6, UR16, UR4, UR6 ;  /* 0x00000004100602a5 */ /* 0x000fcc000f8e0206 */
[----:B------:R-:W-:Y:S01]  /*0b80*/  MOV R6, UR6 ;  /* 0x0000000600067c02 */ /* 0x000fe20008000f00 */
[----:B------:R-:W-:-:S05]  /*0b90*/  IMAD.U32 R7, RZ, RZ, UR7 ;  /* 0x00000007ff077e24 */ /* 0x000fca000f8e00ff */
[----:B------:R-:W5:Y:S01]  /*0ba0*/  @P0 LDG.E R6, [R6.64] ;  /* 0x0000001406060981 */ /* 0x000f62000c1e1900 */
[----:B------:R-:W-:Y:S02]  /*0bb0*/  ULDC UR15, c[0x0][0x168] ;  /* 0x00005a00000f7ab9 */ /* 0x000fe40000000800 */
[----:B------:R-:W-:Y:S02]  /*0bc0*/  UMOV UR9, URZ ;  /* 0x0000003f00097c82 */ /* 0x000fe40008000000 */
[----:B------:R-:W-:Y:S02]  /*0bd0*/  UMOV UR26, URZ ;  /* 0x0000003f001a7c82 */ /* 0x000fe40008000000 */
[----:B------:R-:W-:Y:S02]  /*0be0*/  UMOV UR27, URZ ;  /* 0x0000003f001b7c82 */ /* 0x000fe40008000000 */
[----:B------:R-:W-:Y:S02]  /*0bf0*/  UMOV UR24, URZ ;  /* 0x0000003f00187c82 */ /* 0x000fe40008000000 */
[----:B------:R-:W-:-:S02]  /*0c00*/  UMOV UR25, URZ ;  /* 0x0000003f00197c82 */ /* 0x000fc40008000000 */
[----:B------:R-:W-:Y:S01]  /*0c10*/  ULDC UR14, c[0x0][0x198] ;  /* 0x00006600000e7ab9 */ /* 0x000fe20000000800 */
[----:B--2---:R-:W1:Y:S08]  /*0c20*/  @P2 R2UR UR5, R0 ;  /* 0x00000000000523c2 */ /* 0x004e7000000e0000 */
[----:B---3--:R-:W2:Y:S08]  /*0c30*/  @P2 R2UR UR8, R5 ;  /* 0x00000000050823c2 */ /* 0x008eb000000e0000 */
[----:B----4-:R-:W3:Y:S01]  /*0c40*/  @P1 R2UR UR7, R4 ;  /* 0x00000000040713c2 */ /* 0x010ee200000e0000 */
[----:B-1----:R-:W-:-:S04]  /*0c50*/  @UP2 ULEA UR5, UR16, UR5, 0x6 ;  /* 0x0000000510052291 */ /* 0x002fc8000f8e303f */
[----:B------:R-:W-:-:S04]  /*0c60*/  @UP2 USHF.R.S32.HI UR10, URZ, 0x1f, UR5 ;  /* 0x0000001f3f0a2899 */ /* 0x000fc80008011405 */
[----:B------:R-:W-:Y:S02]  /*0c70*/  @UP2 ULEA.HI UR10, UR10, UR5, URZ, 0x6 ;  /* 0x000000050a0a2291 */ /* 0x000fe4000f8f303f */
[----:B--2---:R-:W-:Y:S02]  /*0c80*/  @UP2 USHF.R.S32.HI UR6, URZ, 0x1f, UR8 ;  /* 0x0000001f3f062899 */ /* 0x004fe40008011408 */
[----:B---3--:R-:W-:Y:S01]  /*0c90*/  @UP1 USHF.R.S32.HI UR5, URZ, 0x1f, UR7 ;  /* 0x0000001f3f051899 */ /* 0x008fe20008011407 */
[----:B-----5:R1:W2:Y:S01]  /*0ca0*/  @P0 R2UR UR15, R6 ;  /* 0x00000000060f03c2 */ /* 0x0202a200000e0000 */
[----:B------:R-:W-:Y:S02]  /*0cb0*/  @UP2 ULOP3.LUT UR9, UR10, 0xffffffc0, URZ, 0xc0, !UPT ;  /* 0xffffffc00a092892 */ /* 0x000fe4000f8ec03f */
[----:B------:R-:W-:Y:S02]  /*0cc0*/  @UP2 UMOV UR24, UR8 ;  /* 0x0000000800182c82 */ /* 0x000fe40008000000 */
[----:B------:R-:W-:-:S02]  /*0cd0*/  @UP2 UMOV UR25, UR6 ;  /* 0x0000000600192c82 */ /* 0x000fc40008000000 */
[----:B------:R-:W-:Y:S02]  /*0ce0*/  @UP1 UMOV UR26, UR7 ;  /* 0x00000007001a1c82 */ /* 0x000fe40008000000 */
[----:B------:R-:W-:Y:S01]  /*0cf0*/  @UP1 UMOV UR27, UR5 ;  /* 0x00000005001b1c82 */ /* 0x000fe20008000000 */
[----:B-12---:R-:W-:Y:S05]  /*0d00*/  @P0 BRA `(.L_x_1112) ;  /* 0x0000006000000947 */ /* 0x006fea0003800000 */
[----:B------:R-:W-:Y:S05]  /*0d10*/  @!P2 BRA `(.L_x_1112) ;  /* 0x000000500000a947 */ /* 0x000fea0003800000 */
[----:B------:R-:W2:Y:S04]  /*0d20*/  LDG.E R4, [R8.64] ;  /* 0x0000001408047981 */ /* 0x000ea8000c1e1900 */
[----:B------:R-:W3:Y:S01]  /*0d30*/  LDG.E R0, [R8.64+0x4] ;  /* 0x0000041408007981 */ /* 0x000ee2000c1e1900 */
[----:B--2---:R-:W1:Y:S08]  /*0d40*/  R2UR UR15, R4 ;  /* 0x00000000040f73c2 */ /* 0x004e7000000e0000 */
[----:B---3--:R-:W1:Y:S02]  /*0d50*/  R2UR UR5, R0 ;  /* 0x00000000000573c2 */ /* 0x008e6400000e0000 */
[----:B-1----:R-:W-:-:S06]  /*0d60*/  UIADD3 UR15, -UR15, UR5, URZ ;  /* 0x000000050f0f7290 */ /* 0x002fcc000fffe13f */
.L_x_1112:
        /* <DEDUP_REMOVED lines=10> */
.L_x_1113:
[----:B------:R-:W-:Y:S05]  /*0e10*/  @!P1 BRA `(.L_x_1114) ;  /* 0x0000005000009947 */ /* 0x000fea0003800000 */
[----:B------:R1:W2:Y:S04]  /*0e20*/  LDG.E R0, [R2.64] ;  /* 0x0000001402007981 */ /* 0x0002a8000c1e1900 */
[----:B-1----:R-:W3:Y:S01]  /*0e30*/  LDG.E R2, [R2.64+0x4] ;  /* 0x0000041402027981 */ /* 0x002ee2000c1e1900 */
[----:B--2---:R-:W1:Y:S08]  /*0e40*/  R2UR UR14, R0 ;  /* 0x00000000000e73c2 */ /* 0x004e7000000e0000 */
[----:B---3--:R-:W1:Y:S02]  /*0e50*/  R2UR UR4, R2 ;  /* 0x00000000020473c2 */ /* 0x008e6400000e0000 */
[----:B-1----:R-:W-:-:S06]  /*0e60*/  UIADD3 UR14, -UR14, UR4, URZ ;  /* 0x000000040e0e7290 */ /* 0x002fcc000fffe13f */
.L_x_1114:
        /* <DEDUP_REMOVED lines=82> */
[----:B------:R-:W-:Y:S01]  /*1390*/  SHF.R.S32.HI R34, RZ, 0x1f, R166 ;  /* 0x0000001fff227819 */ /* 0x000fe200000114a6 */
[----:B------:R-:W-:Y:S01]  /*13a0*/  ULDC.64 UR4, c[0x0][0x270] ;  /* 0x00009c0000047ab9 */ /* 0x000fe20000000a00 */
[----:B------:R-:W-:Y:S01]  /*13b0*/  IMAD.SHL.U32 R0, R166, 0x4, RZ ;  /* 0x00000004a6007824 */ /* 0x000fe200078e00ff */
[----:B------:R-:W-:Y:S01]  /*13c0*/  UIMAD UR4, UR23, UR4, URZ ;  /* 0x00000004170472a4 */ /* 0x000fe2000f8e023f */
[-C--:B------:R-:W-:Y:S01]  /*13d0*/  LEA.HI R33, R34, R166.reuse, RZ, 0x4 ;  /* 0x000000a622217211 */ /* 0x080fe200078f20ff */
[----:B------:R-:W-:Y:S01]  /*13e0*/  ULDC.64 UR6, c[0x0][0x248] ;  /* 0x0000920000067ab9 */ /* 0x000fe20000000a00 */
[----:B------:R-:W-:Y:S01]  /*13f0*/  IMAD.U32 R7, RZ, RZ, UR17 ;  /* 0x00000011ff077e24 */ /* 0x000fe2000f8e00ff */
[----:B------:R-:W-:Y:S01]  /*1400*/  UIMAD UR8, UR17, UR5, UR4 ;  /* 0x00000005110872a4 */ /* 0x000fe2000f8e0204 */
[----:B------:R-:W-:Y:S01]  /*1410*/  IADD3 R2, P1, R0, UR9, RZ ;  /* 0x0000000900027c10 */ /* 0x000fe2000ff3e0ff */
[----:B------:R-:W-:Y:S01]  /*1420*/  USHF.R.S32.HI UR4, URZ, 0x1f, UR9 ;  /* 0x0000001f3f047899 */ /* 0x000fe20008011409 */
[----:B------:R-:W-:Y:S01]  /*1430*/  SHF.R.S32.HI R8, RZ, 0x4, R33 ;  /* 0x00000004ff087819 */ /* 0x000fe20000011421 */
[----:B------:R-:W-:Y:S01]  /*1440*/  USHF.L.U32 UR5, UR9, 0x8, URZ ;  /* 0x0000000809057899 */ /* 0x000fe2000800063f */
[----:B------:R-:W-:Y:S01]  /*1450*/  LEA.HI R32, R34, R166, RZ, 0x5 ;  /* 0x000000a622207211 */ /* 0x000fe200078f28ff */
[----:B------:R-:W-:Y:S01]  /*1460*/  UISETP.NE.AND UP0, UPT, UR6, 0x1, UPT ;  /* 0x000000010600788c */ /* 0x000fe2000bf05270 */
[----:B------:R-:W-:Y:S01]  /*1470*/  LEA.HI R9, R33, R8, RZ, 0x1 ;  /* 0x0000000821097211 */ /* 0x000fe200078f08ff */
[----:B------:R-:W-:Y:S01]  /*1480*/  USHF.R.S32.HI UR6, URZ, 0x1f, UR5 ;  /* 0x0000001f3f067899 */ /* 0x000fe20008011405 */
[----:B------:R-:W-:Y:S01]  /*1490*/  LEA.HI.X.SX32 R3, R0, UR4, 0x1, P1 ;  /* 0x0000000400037c11 */ /* 0x000fe200088f0eff */
[----:B------:R-:W-:Y:S01]  /*14a0*/  IMAD.U32 R0, RZ, RZ, UR17 ;  /* 0x00000011ff007e24 */ /* 0x000fe2000f8e00ff */
[----:B------:R-:W-:Y:S01]  /*14b0*/  IADD3 R4, P0, R166, UR5, RZ ;  /* 0x00000005a6047c10 */ /* 0x000fe2000ff1e0ff */
[----:B------:R-:W-:Y:S01]  /*14c0*/  IMAD.U32 R6, RZ, RZ, UR17 ;  /* 0x00000011ff067e24 */ /* 0x000fe2000f8e00ff */
[-C--:B------:R-:W-:Y:S01]  /*14d0*/  LEA.HI R35, R34, R166.reuse, RZ, 0x2 ;  /* 0x000000a622237211 */ /* 0x080fe200078f10ff */
[--C-:B------:R-:W-:Y:S01]  /*14e0*/  IMAD.WIDE.U32 R26, R0, c[0x0][0x288], R2.reuse ;  /* 0x0000a200001a7a25 */ /* 0x100fe200078e0002 */
[----:B------:R-:W-:Y:S01]  /*14f0*/  LEA.HI.X.SX32 R5, R166, UR6, 0x1, P0 ;  /* 0x00000006a6057c11 */ /* 0x000fe200080f0eff */
[----:B------:R-:W-:Y:S01]  /*1500*/  UIMAD.WIDE.U32 UR28, UR17, UR7, URZ ;  /* 0x00000007111c72a5 */ /* 0x000fe2000f8e003f */
[----:B------:R-:W-:Y:S01]  /*1510*/  LOP3.LUT R0, R9, 0xfffffffe, RZ, 0xc0, !PT ;  /* 0xfffffffe09007812 */ /* 0x000fe200078ec0ff */
[----:B------:R-:W-:Y:S01]  /*1520*/  IMAD.WIDE.U32 R12, R6, c[0x0][0x270], R2 ;  /* 0x00009c00060c7a25 */ /* 0x000fe200078e0002 */
[--C-:B------:R-:W-:Y:S01]  /*1530*/  SHF.R.S32.HI R6, RZ, 0x2, R35.reuse ;  /* 0x00000002ff067819 */ /* 0x100fe20000011423 */
[----:B------:R-:W-:Y:S01]  /*1540*/  ULDC UR9, c[0x0][0x250] ;  /* 0x0000940000097ab9 */ /* 0x000fe20000000800 */
[----:B------:R-:W-:Y:S01]  /*1550*/  SHF.R.S32.HI R2, RZ, 0x1f, R35 ;  /* 0x0000001fff027819 */ /* 0x000fe20000011423 */
[----:B------:R-:W-:Y:S01]  /*1560*/  IMAD.WIDE.U32 R24, R7, c[0x0][0x238], R4 ;  /* 0x00008e0007187a25 */ /* 0x000fe200078e0004 */
[----:B------:R-:W-:Y:S01]  /*1570*/  SHF.R.S32.HI R4, RZ, 0x5, R32 ;  /* 0x00000005ff047819 */ /* 0x000fe20000011420 */
[----:B------:R-:W-:Y:S01]  /*1580*/  @UP0 UMOV UR19, UR29 ;  /* 0x0000001d00130c82 */ /* 0x000fe20008000000 */
[----:B------:R-:W-:Y:S01]  /*1590*/  LEA.HI R7, R34, R166, RZ, 0x3 ;  /* 0x000000a622077211 */ /* 0x000fe200078f18ff */
[----:B------:R-:W-:Y:S01]  /*15a0*/  IMAD.IADD R28, R8, 0x1, -R0 ;  /* 0x00000001081c7824 */ /* 0x000fe200078e0a00 */
[----:B------:R-:W-:Y:S01]  /*15b0*/  SHF.R.S32.HI R0, RZ, 0x1f, R32 ;  /* 0x0000001fff007819 */ /* 0x000fe20000011420 */
[----:B------:R-:W-:Y:S01]  /*15c0*/  UMOV UR10, UR17 ;  /* 0x00000011000a7c82 */ /* 0x000fe20008000000 */
[-C--:B------:R-:W-:Y:S01]  /*15d0*/  LEA.HI R5, R4, R4.reuse, RZ, 0x1 ;  /* 0x0000000404057211 */ /* 0x080fe200078f08ff */
[----:B------:R-:W-:Y:S01]  /*15e0*/  @UP0 USHF.R.U32.HI UR10, URZ, UR9, UR19 ;  /* 0x000000093f0a0299 */ /* 0x000fe20008011613 */
[----:B------:R-:W-:Y:S01]  /*15f0*/  LEA.HI R0, R0, R4, RZ, 0x2 ;  /* 0x0000000400007211 */ /* 0x000fe200078f10ff */
[----:B------:R-:W-:Y:S01]  /*1600*/  IMAD.U32 R10, RZ, RZ, UR18 ;  /* 0x00000012ff0a7e24 */ /* 0x000fe2000f8e00ff */
[----:B------:R-:W-:Y:S01]  /*1610*/  LEA.HI R2, R2, R6, RZ, 0x3 ;  /* 0x0000000602027211 */ /* 0x000fe200078f18ff */
[----:B------:R-:W-:Y:S01]  /*1620*/  USHF.R.S32.HI UR9, URZ, 0x1f, UR10 ;  /* 0x0000001f3f097899 */ /* 0x000fe2000801140a */
[----:B------:R-:W-:Y:S01]  /*1630*/  LOP3.LUT R3, R0, 0xfffffffc, RZ, 0xc0, !PT ;  /* 0xfffffffc00037812 */ /* 0x000fe200078ec0ff */
[----:B------:R-:W-:Y:S01]  /*1640*/  ULDC.64 UR6, c[0x0][0x1e0] ;  /* 0x0000780000067ab9 */ /* 0x000fe20000000a00 */
[----:B------:R-:W-:Y:S01]  /*1650*/  LOP3.LUT R0, R5, 0xfffffffe, RZ, 0xc0, !PT ;  /* 0xfffffffe05007812 */ /* 0x000fe200078ec0ff */
[----:B------:R-:W-:Y:S01]  /*1660*/  ULDC.64 UR4, c[0x0][0x1b0] ;  /* 0x00006c0000047ab9 */ /* 0x000fe20000000a00 */
[----:B------:R-:W-:Y:S01]  /*1670*/  SHF.R.S32.HI R248, RZ, 0x3, R7 ;  /* 0x00000003fff87819 */ /* 0x000fe20000011407 */
[----:B------:R-:W-:Y:S01]  /*1680*/  IMAD.IADD R30, R4, 0x1, -R3 ;  /* 0x00000001041e7824 */ /* 0x000fe200078e0a03 */
[----:B------:R-:W-:Y:S01]  /*1690*/  LOP3.LUT R2, R2, 0xfffffff8, RZ, 0xc0, !PT ;  /* 0xfffffff802027812 */ /* 0x000fe200078ec0ff */
[----:B------:R-:W-:Y:S01]  /*16a0*/  IMAD.IADD R236, R4, 0x1, -R0 ;  /* 0x0000000104ec7824 */ /* 0x000fe200078e0a00 */
[----:B------:R-:W-:Y:S01]  /*16b0*/  LOP3.LUT R0, R7, 0xfffffff8, RZ, 0xc0, !PT ;  /* 0xfffffff807007812 */ /* 0x000fe200078ec0ff */
[----:B------:R-:W-:Y:S01]  /*16c0*/  UIMAD UR6, UR9, UR6, URZ ;  /* 0x00000006090672a4 */ /* 0x000fe2000f8e023f */
[----:B------:R-:W-:Y:S01]  /*16d0*/  SHF.R.S32.HI R20, RZ, 0x1f, R248 ;  /* 0x0000001fff147819 */ /* 0x000fe200000114f8 */
[----:B------:R-:W-:Y:S01]  /*16e0*/  IMAD.IADD R31, R6, 0x1, -R2 ;  /* 0x00000001061f7824 */ /* 0x000fe200078e0a02 */
[----:B------:R-:W-:Y:S01]  /*16f0*/  IADD3 R4, P0, R248, UR26, RZ ;  /* 0x0000001af8047c10 */ /* 0x000fe2000ff1e0ff */
[----:B------:R-:W-:Y:S01]  /*1700*/  IMAD.IADD R29, R166, 0x1, -R0 ;  /* 0x00000001a61d7824 */ /* 0x000fe200078e0a00 */
[----:B------:R-:W-:Y:S01]  /*1710*/  UIMAD UR4, UR9, UR4, URZ ;  /* 0x00000004090472a4 */ /* 0x000fe2000f8e023f */
[----:B------:R-:W-:Y:S01]  /*1720*/  IMAD.SHL.U32 R0, R248, 0x40, RZ ;  /* 0x00000040f8007824 */ /* 0x000fe200078e00ff */
[----:B------:R-:W-:Y:S01]  /*1730*/  IADD3.X R5, R20, UR27, RZ, P0, !PT ;  /* 0x0000001b14057c10 */ /* 0x000fe200087fe4ff */
[----:B------:R-:W-:Y:S01]  /*1740*/  IMAD.SHL.U32 R2, R29, 0x8, RZ ;  /* 0x000000081d027824 */ /* 0x000fe200078e00ff */
[----:B------:R-:W-:Y:S01]  /*1750*/  USHF.R.S32.HI UR9, URZ, 0x1f, UR16 ;  /* 0x0000001f3f097899 */ /* 0x000fe20008011410 */
[----:B------:R-:W-:Y:S01]  /*1760*/  IMAD.U32 R6, RZ, RZ, UR10 ;  /* 0x0000000aff067e24 */ /* 0x000fe2000f8e00ff */
[----:B------:R-:W-:Y:S01]  /*1770*/  LOP3.LUT R0, R0, 0x1c0, RZ, 0xc0, !PT ;  /* 0x000001c000007812 */ /* 0x000fe200078ec0ff */
[----:B------:R-:W-:Y:S01]  /*1780*/  IMAD.WIDE R10, R10, 0x40, R4 ;  /* 0x000000400a0a7825 */ /* 0x000fe200078e0204 */
[--C-:B------:R-:W-:Y:S01]  /*1790*/  SHF.R.S32.HI R3, RZ, 0x1f, R2.reuse ;  /* 0x0000001fff037819 */ /* 0x100fe20000011402 */
[----:B------:R-:W-:Y:S01]  /*17a0*/  UIMAD UR7, UR10, UR7, UR6 ;  /* 0x000000070a0772a4 */ /* 0x000fe2000f8e0206 */
[----:B------:R-:W-:Y:S01]  /*17b0*/  LOP3.LUT R4, R0, 0x38, R2, 0xf8, !PT ;  /* 0x0000003800047812 */ /* 0x000fe200078ef802 */
[----:B------:R-:W-:Y:S01]  /*17c0*/  UIMAD UR6, UR10, UR5, UR4 ;  /* 0x000000050a0672a4 */ /* 0x000fe2000f8e0204 */
[----:B------:R-:W-:Y:S01]  /*17d0*/  SHF.R.U32.HI R0, RZ, 0x3, R0 ;  /* 0x00000003ff007819 */ /* 0x000fe20000011600 */
[----:B------:R-:W-:Y:S01]  /*17e0*/  USEL UR19, UR16, URZ, !UP1 ;  /* 0x0000003f10137287 */ /* 0x000fe2000c800000 */
[----:B------:R-:W-:Y:S01]  /*17f0*/  IADD3 R19, R13, UR8, RZ ;  /* 0x000000080d137c10 */ /* 0x000fe2000fffe0ff */
[----:B------:R-:W-:Y:S01]  /*1800*/  USEL UR8, UR9, URZ, !UP1 ;  /* 0x0000003f09087287 */ /* 0x000fe2000c800000 */
[----:B------:R-:W-:Y:S01]  /*1810*/  LOP3.LUT R240, R4, R0, RZ, 0x3c, !PT ;  /* 0x0000000004f07212 */ /* 0x000fe200078e3cff */
[----:B------:R-:W-:Y:S01]  /*1820*/  ULDC.64 UR4, c[0x0][0x1e8] ;  /* 0x00007a0000047ab9 */ /* 0x000fe20000000a00 */
[----:B------:R-:W-:Y:S01]  /*1830*/  IMAD.WIDE.U32 R4, R6, c[0x0][0x1e0], R2 ;  /* 0x0000780006047a25 */ /* 0x000fe200078e0002 */
[----:B------:R-:W-:Y:S01]  /*1840*/  UIMAD UR4, UR8, UR4, URZ ;  /* 0x00000004080472a4 */ /* 0x000fe2000f8e023f */
[----:B------:R-:W-:Y:S01]  /*1850*/  IADD3 R17, P0, R248, UR24, RZ ;  /* 0x00000018f8117c10 */ /* 0x000fe2000ff1e0ff */
[----:B------:R-:W-:Y:S01]  /*1860*/  USHF.R.S32.HI UR22, URZ, 0x1f, UR13 ;  /* 0x0000001f3f167899 */ /* 0x000fe2000801140d */
[----:B------:R-:W-:Y:S01]  /*1870*/  IMAD.MOV.U32 R18, RZ, RZ, R12 ;  /* 0x000000ffff127224 */ /* 0x000fe200078e000c */
[----:B------:R-:W-:Y:S01]  /*1880*/  IADD3 R5, R5, UR7, RZ ;  /* 0x0000000705057c10 */ /* 0x000fe2000fffe0ff */
[----:B------:R-:W-:Y:S01]  /*1890*/  IMAD.WIDE.U32 R6, R6, c[0x0][0x1b0], R2 ;  /* 0x00006c0006067a25 */ /* 0x000fe200078e0002 */
[----:B------:R-:W-:Y:S01]  /*18a0*/  IADD3.X R20, R20, UR25, RZ, P0, !PT ;  /* 0x0000001914147c10 */ /* 0x000fe200087fe4ff */
[----:B------:R-:W-:Y:S01]  /*18b0*/  UIMAD UR7, UR19, UR5, UR4 ;  /* 0x00000005130772a4 */ /* 0x000fe2000f8e0204 */
[----:B------:R-:W-:Y:S01]  /*18c0*/  IADD3 R21, R2, 0x40, RZ ;  /* 0x0000004002157810 */ /* 0x000fe20007ffe0ff */
[----:B------:R-:W-:Y:S01]  /*18d0*/  IMAD.U32 R12, RZ, RZ, UR19 ;  /* 0x00000013ff0c7e24 */ /* 0x000fe2000f8e00ff */
[----:B------:R-:W-:Y:S01]  /*18e0*/  ULDC.64 UR4, c[0x0][0x1b8] ;  /* 0x00006e0000047ab9 */ /* 0x000fe20000000a00 */
[----:B------:R-:W-:Y:S01]  /*18f0*/  IADD3 R7, R7, UR6, RZ ;  /* 0x0000000607077c10 */ /* 0x000fe2000fffe0ff */
[----:B------:R-:W-:Y:S01]  /*1900*/  IMAD R0, R20, c[0x0][0x178], RZ ;  /* 0x00005e0014007a24 */ /* 0x000fe200078e02ff */
[----:B------:R-:W-:Y:S01]  /*1910*/  UIMAD UR4, UR8, UR4, URZ ;  /* 0x00000004080472a4 */ /* 0x000fe2000f8e023f */
[----:B------:R-:W-:Y:S01]  /*1920*/  IMAD.WIDE.U32 R4, R12, c[0x0][0x1e8], R4 ;  /* 0x00007a000c047a25 */ /* 0x000fe200078e0004 */
[----:B------:R-:W-:Y:S01]  /*1930*/  UIADD3 UR8, -UR11, UR14, URZ ;  /* 0x0000000e0b087290 */ /* 0x000fe2000fffe13f */
[C---:B------:R-:W-:Y:S01]  /*1940*/  ISETP.GE.AND P6, PT, R2.reuse, c[0x0][0x1cc], PT ;  /* 0x0000730002007a0c */ /* 0x040fe20003fc6270 */
[----:B------:R-:W-:Y:S01]  /*1950*/  UIMAD UR4, UR19, UR5, UR4 ;  /* 0x00000005130472a4 */ /* 0x000fe2000f8e0204 */
[----:B------:R-:W-:Y:S01]  /*1960*/  IMAD R13, R17, c[0x0][0x17c], R0 ;  /* 0x00005f00110d7a24 */ /* 0x000fe200078e0200 */
[----:B------:R-:W-:Y:S01]  /*1970*/  IADD3 R5, R5, UR7, RZ ;  /* 0x0000000705057c10 */ /* 0x000fe2000fffe0ff */
[----:B------:R-:W-:Y:S01]  /*1980*/  IMAD.WIDE.U32 R8, R17, c[0x0][0x178], R2 ;  /* 0x00005e0011087a25 */ /* 0x000fe200078e0002 */
[----:B------:R-:W-:Y:S01]  /*1990*/  IADD3 R22, R2, 0xc0, RZ ;  /* 0x000000c002167810 */ /* 0x000fe20007ffe0ff */
[----:B------:R-:W-:Y:S01]  /*19a0*/  USEL UR10, UR16, URZ, !UP2 ;  /* 0x0000003f100a7287 */ /* 0x000fe2000d000000 */
[----:B------:R-:W-:Y:S01]  /*19b0*/  CS2R R162, SRZ ;  /* 0x0000000000a27805 */ /* 0x000fe2000001ff00 */
[----:B------:R-:W-:Y:S01]  /*19c0*/  IMAD.WIDE.U32 R6, R12, c[0x0][0x1b8], R6 ;  /* 0x00006e000c067a25 */ /* 0x000fe200078e0006 */
[----:B------:R-:W-:Y:S01]  /*19d0*/  USEL UR9, UR9, URZ, !UP2 ;  /* 0x0000003f09097287 */ /* 0x000fe2000d000000 */
[----:B------:R-:W-:Y:S01]  /*19e0*/  CS2R R160, SRZ ;  /* 0x0000000000a07805 */ /* 0x000fe2000001ff00 */
[----:B------:R-:W-:Y:S01]  /*19f0*/  USHF.L.U32 UR19, UR13, 0x6, URZ ;  /* 0x000000060d137899 */ /* 0x000fe2000800063f */
[----:B------:R-:W-:Y:S01]  /*1a00*/  IMAD R0, R11, c[0x0][0x1d8], RZ ;  /* 0x000076000b007a24 */ /* 0x000fe200078e02ff */
[----:B------:R-:W-:Y:S01]  /*1a10*/  IADD3 R7, R7, UR4, RZ ;  /* 0x0000000407077c10 */ /* 0x000fe2000fffe0ff */
[----:B------:R-:W-:Y:S01]  /*1a20*/  IMAD.IADD R9, R9, 0x1, R13 ;  /* 0x0000000109097824 */ /* 0x000fe200078e020d */
[----:B------:R-:W-:Y:S01]  /*1a30*/  ULDC.64 UR4, c[0x0][0x180] ;  /* 0x0000600000047ab9 */ /* 0x000fe20000000a00 */
[C---:B------:R-:W-:Y:S01]  /*1a40*/  IMAD R16, R10.reuse, c[0x0][0x1dc], R0 ;  /* 0x000077000a107a24 */ /* 0x040fe200078e0200 */
[----:B------:R-:W-:Y:S01]  /*1a50*/  UIMAD UR4, UR23, UR4, URZ ;  /* 0x00000004170472a4 */ /* 0x000fe2000f8e023f */
[----:B------:R-:W-:Y:S01]  /*1a60*/  IMAD.WIDE.U32 R12, R10, c[0x0][0x1d8], R4 ;  /* 0x000076000a0c7a25 */ /* 0x000fe200078e0004 */
[----:B------:R-:W-:Y:S01]  /*1a70*/  CS2R R158, SRZ ;  /* 0x00000000009e7805 */ /* 0x000fe2000001ff00 */
[----:B------:R-:W-:Y:S01]  /*1a80*/  CS2R R156, SRZ ;  /* 0x00000000009c7805 */ /* 0x000fe2000001ff00 */
[----:B------:R-:W-:Y:S01]  /*1a90*/  UIMAD UR6, UR17, UR5, UR4 ;  /* 0x00000005110672a4 */ /* 0x000fe2000f8e0204 */
[----:B------:R-:W-:Y:S01]  /*1aa0*/  IMAD R0, R11, c[0x0][0x1a8], RZ ;  /* 0x00006a000b007a24 */ /* 0x000fe200078e02ff */
[----:B------:R-:W-:Y:S01]  /*1ab0*/  LEA R4, P0, R12, c[0x0][0x1c0], 0x1 ;  /* 0x000070000c047a11 */ /* 0x000fe200078008ff */
[----:B------:R-:W-:Y:S01]  /*1ac0*/  IMAD.IADD R5, R13, 0x1, R16 ;  /* 0x000000010d057824 */ /* 0x000fe200078e0210 */
[----:B------:R-:W-:Y:S01]  /*1ad0*/  IADD3 R16, R2, 0x80, RZ ;  /* 0x0000008002107810 */ /* 0x000fe20007ffe0ff */
[C---:B------:R-:W-:Y:S01]  /*1ae0*/  IMAD R0, R10.reuse, c[0x0][0x1ac], R0 ;  /* 0x00006b000a007a24 */ /* 0x040fe200078e0200 */
[----:B------:R-:W-:Y:S01]  /*1af0*/  ULDC.64 UR4, c[0x0][0x178] ;  /* 0x00005e0000047ab9 */ /* 0x000fe20000000a00 */
[----:B------:R-:W-:Y:S01]  /*1b00*/  IMAD.WIDE.U32 R10, R10, c[0x0][0x1a8], R6 ;  /* 0x00006a000a0a7a25 */ /* 0x000fe200078e0006 */
[----:B------:R-:W-:Y:S01]  /*1b10*/  LEA.HI.X R5, R12, c[0x0][0x1c4], R5, 0x1, P0 ;  /* 0x000071000c057a11 */ /* 0x000fe200000f0c05 */
[----:B------:R-:W-:Y:S01]  /*1b20*/  UIMAD.WIDE.U32 UR24, UR13, UR4, URZ ;  /* 0x000000040d1872a5 */ /* 0x000fe2000f8e003f */
[----:B------:R-:W-:Y:S01]  /*1b30*/  ISETP.GE.AND P2, PT, R16, c[0x0][0x1cc], PT ;  /* 0x0000730010007a0c */ /* 0x000fe20003f46270 */
[----:B------:R-:W-:Y:S01]  /*1b40*/  IMAD.IADD R0, R11, 0x1, R0 ;  /* 0x000000010b007824 */ /* 0x000fe200078e0200 */
[C---:B------:R-:W-:Y:S01]  /*1b50*/  LEA R6, P0, R10.reuse, c[0x0][0x190], 0x1 ;  /* 0x000064000a067a11 */ /* 0x040fe200078008ff */
[----:B------:R-:W-:Y:S01]  /*1b60*/  IMAD.U32 R14, RZ, RZ, UR17 ;  /* 0x00000011ff0e7e24 */ /* 0x000fe2000f8e00ff */
[----:B------:R-:W-:Y:S01]  /*1b70*/  UIMAD UR4, UR22, UR4, URZ ;  /* 0x00000004160472a4 */ /* 0x000fe2000f8e023f */
[----:B------:R-:W-:Y:S01]  /*1b80*/  IMAD.MOV.U32 R11, RZ, RZ, c[0x0][0x1dc] ;  /* 0x00007700ff0b7624 */ /* 0x000fe200078e00ff */
[----:B------:R-:W-:Y:S01]  /*1b90*/  LEA.HI.X R7, R10, c[0x0][0x194], R0, 0x1, P0 ;  /* 0x000065000a077a11 */ /* 0x000fe200000f0c00 */
[----:B------:R-:W-:Y:S01]  /*1ba0*/  IMAD.WIDE.U32 R14, R14, c[0x0][0x180], R8 ;  /* 0x000060000e0e7a25 */ /* 0x000fe200078e0008 */
[----:B------:R-:W-:Y:S01]  /*1bb0*/  LEA.HI R10, R34, R166, RZ, 0x6 ;  /* 0x000000a6220a7211 */ /* 0x000fe200078f30ff */
[----:B------:R-:W-:Y:S01]  /*1bc0*/  CS2R R154, SRZ ;  /* 0x00000000009a7805 */ /* 0x000fe2000001ff00 */
[----:B------:R-:W-:Y:S01]  /*1bd0*/  IADD3 R0, -R248, UR8, RZ ;  /* 0x00000008f8007c10 */ /* 0x000fe2000fffe1ff */
[----:B------:R-:W-:Y:S01]  /*1be0*/  IMAD.MOV.U32 R9, RZ, RZ, c[0x0][0x1d8] ;  /* 0x00007600ff097624 */ /* 0x000fe200078e00ff */
[----:B------:R-:W-:Y:S01]  /*1bf0*/  ISETP.GE.AND P0, PT, R21, c[0x0][0x1cc], PT ;  /* 0x0000730015007a0c */ /* 0x000fe20003f06270 */
[----:B------:R-:W-:Y:S01]  /*1c00*/  IMAD.MOV.U32 R36, RZ, RZ, c[0x0][0x1ac] ;  /* 0x00006b00ff247624 */ /* 0x000fe200078e00ff */
[----:B------:R-:W-:Y:S01]  /*1c10*/  SHF.R.S32.HI R23, RZ, 0x6, R10 ;  /* 0x00000006ff177819 */ /* 0x000fe2000001140a */
[----:B------:R-:W-:Y:S01]  /*1c20*/  IMAD.MOV.U32 R12, RZ, RZ, R14 ;  /* 0x000000ffff0c7224 */ /* 0x000fe200078e000e */
[C---:B------:R-:W-:Y:S01]  /*1c30*/  ISETP.LT.OR P4, PT, R0.reuse, 0x1, P6 ;  /* 0x000000010000780c */ /* 0x040fe20003781670 */
[----:B------:R-:W-:Y:S01]  /*1c40*/  IMAD.U32 R14, RZ, RZ, UR10 ;  /* 0x0000000aff0e7e24 */ /* 0x000fe2000f8e00ff */
[----:B------:R-:W-:Y:S01]  /*1c50*/  ISETP.LT.OR P3, PT, R0, 0x1, P0 ;  /* 0x000000010000780c */ /* 0x000fe20000761670 */
[----:B------:R-:W-:Y:S01]  /*1c60*/  IMAD R240, R23, 0x200, R240 ;  /* 0x0000020017f07824 */ /* 0x000fe200078e02f0 */
[C---:B------:R-:W-:Y:S01]  /*1c70*/  LEA R8, P1, R9.reuse, R4, 0x6 ;  /* 0x0000000409087211 */ /* 0x040fe200078230ff */
[----:B------:R-:W-:Y:S01]  /*1c80*/  IMAD.WIDE.U32 R18, R14, c[0x0][0x278], R18 ;  /* 0x00009e000e127a25 */ /* 0x000fe200078e0012 */
[----:B------:R-:W-:Y:S01]  /*1c90*/  ISETP.LT.OR P0, PT, R0, 0x21, P0 ;  /* 0x000000210000780c */ /* 0x000fe20000701670 */
[----:B------:R-:W-:Y:S01]  /*1ca0*/  CS2R R152, SRZ ;  /* 0x0000000000987805 */ /* 0x000fe2000001ff00 */
[----:B------:R-:W-:Y:S01]  /*1cb0*/  LEA.HI.X R9, R9, R5, R11, 0x6, P1 ;  /* 0x0000000509097211 */ /* 0x000fe200008f340b */
[----:B------:R-:W-:Y:S01]  /*1cc0*/  IMAD.MOV.U32 R11, RZ, RZ, c[0x0][0x1a8] ;  /* 0x00006a00ff0b7624 */ /* 0x000fe200078e00ff */
[----:B------:R-:W-:Y:S01]  /*1cd0*/  ISETP.GE.AND P1, PT, R22, c[0x0][0x1cc], PT ;  /* 0x0000730016007a0c */ /* 0x000fe20003f26270 */
[----:B------:R-:W-:Y:S01]  /*1ce0*/  IMAD.SHL.U32 R240, R240, 0x2, RZ ;  /* 0x00000002f0f07824 */ /* 0x000fe200078e00ff */
[----:B------:R-:W-:Y:S01]  /*1cf0*/  IADD3 R13, R15, UR6, RZ ;  /* 0x000000060f0d7c10 */ /* 0x000fe2000fffe0ff */
[----:B------:R-:W-:Y:S01]  /*1d00*/  UIMAD UR6, UR13, UR5, UR4 ;  /* 0x000000050d0672a4 */ /* 0x000fe2000f8e0204 */
[C---:B------:R-:W-:Y:S01]  /*1d10*/  LEA R10, P5, R11.reuse, R6, 0x6 ;  /* 0x000000060b0a7211 */ /* 0x040fe200078a30ff */
[----:B------:R-:W-:Y:S01]  /*1d20*/  IMAD.MOV.U32 R246, RZ, RZ, 0x20 ;  /* 0x00000020fff67424 */ /* 0x000fe200078e00ff */
[----:B------:R-:W-:Y:S01]  /*1d30*/  @!PT LDS RZ, [RZ] ;  /* 0x00000000fffff984 */ /* 0x000fe20000000800 */
[----:B------:R-:W-:Y:S01]  /*1d40*/  @!PT LDS RZ, [RZ] ;  /* 0x00000000fffff984 */ /* 0x000fe20000000800 */
[----:B------:R-:W-:Y:S01]  /*1d50*/  @!PT LDS RZ, [RZ] ;  /* 0x00000000fffff984 */ /* 0x000fe20000000800 */
[----:B------:R1:W-:Y:S01]  /*1d60*/  LDGSTS.E.BYPASS.LTC128B.128 [R240+0x8080], [R4.64], !P4 ;  /* 0x0808000004f07fae */ /* 0x0003e2000e101d54 */
[C---:B------:R-:W-:Y:S01]  /*1d70*/  ISETP.LT.OR P4, PT, R0.reuse, 0x1, P2 ;  /* 0x000000010000780c */ /* 0x040fe20001781670 */
[----:B------:R-:W-:Y:S01]  /*1d80*/  ULDC.64 UR4, c[0x0][0x188] ;  /* 0x0000620000047ab9 */ /* 0x000fe20000000a00 */
[----:B------:R-:W-:Y:S01]  /*1d90*/  LEA.HI.X R11, R11, R7, R36, 0x6, P5 ;  /* 0x000000070b0b7211 */ /* 0x000fe200028f3424 */
[----:B------:R1:W-:Y:S01]  /*1da0*/  LDGSTS.E.BYPASS.LTC128B.128 [R240+0xa080], [R4.64+0x80], !P3 ;  /* 0x0a08008004f07fae */ /* 0x0003e2000d901d54 */
[C---:B------:R-:W-:Y:S01]  /*1db0*/  ISETP.LT.OR P3, PT, R0.reuse, 0x1, P1 ;  /* 0x000000010000780c */ /* 0x040fe20000f61670 */
[----:B------:R-:W-:Y:S01]  /*1dc0*/  UIMAD UR4, UR9, UR4, URZ ;  /* 0x00000004090472a4 */ /* 0x000fe2000f8e023f */
[C---:B------:R-:W-:Y:S01]  /*1dd0*/  ISETP.LT.OR P5, PT, R0.reuse, 0x21, P6 ;  /* 0x000000210000780c */ /* 0x040fe200037a1670 */
[----:B------:R-:W-:Y:S01]  /*1de0*/  UIADD3 UR6, UR25, UR6, URZ ;  /* 0x0000000619067290 */ /* 0x000fe2000fffe03f */
[C---:B------:R-:W-:Y:S01]  /*1df0*/  ISETP.LT.OR P2, PT, R0.reuse, 0x21, P2 ;  /* 0x000000210000780c */ /* 0x040fe20001741670 */
[----:B------:R-:W-:Y:S01]  /*1e00*/  UIMAD UR4, UR10, UR5, UR4 ;  /* 0x000000050a0472a4 */ /* 0x000fe2000f8e0204 */
[----:B------:R-:W-:Y:S01]  /*1e10*/  ISETP.LT.OR P1, PT, R0, 0x21, P1 ;  /* 0x000000210000780c */ /* 0x000fe20000f21670 */
[----:B------:R-:W-:Y:S01]  /*1e20*/  IMAD.WIDE.U32 R38, R14, c[0x0][0x188], R12 ;  /* 0x000062000e267a25 */ /* 0x000fe200078e000c */
[----:B------:R-:W-:Y:S01]  /*1e30*/  CS2R R150, SRZ ;  /* 0x0000000000967805 */ /* 0x000fe2000001ff00 */
[----:B------:R1:W-:Y:S01]  /*1e40*/  LDGSTS.E.BYPASS.LTC128B.128 [R240+0xc080], [R4.64+0x100], !P4 ;  /* 0x0c08010004f07fae */ /* 0x0003e2000e101d54 */
[----:B------:R-:W-:Y:S01]  /*1e50*/  ISETP.GE.AND P4, PT, R2, c[0x0][0x19c], PT ;  /* 0x0000670002007a0c */ /* 0x000fe20003f86270 */
[----:B------:R-:W-:Y:S01]  /*1e60*/  IMAD.WIDE.U32 R12, R17, c[0x0][0x208], R2 ;  /* 0x00008200110c7a25 */ /* 0x000fe200078e0002 */
[----:B------:R-:W-:Y:S01]  /*1e70*/  IADD3 R37, R39, UR4, RZ ;  /* 0x0000000427257c10 */ /* 0x000fe2000fffe0ff */
[----:B------:R1:W-:Y:S01]  /*1e80*/  LDGSTS.E.BYPASS.LTC128B.128 [R240+0xe080], [R4.64+0x180], !P3 ;  /* 0x0e08018004f07fae */ /* 0x0003e2000d901d54 */
[C---:B------:R-:W-:Y:S01]  /*1e90*/  ISETP.GE.AND P3, PT, R21.reuse, c[0x0][0x19c], PT ;  /* 0x0000670015007a0c */ /* 0x040fe20003f66270 */
[----:B------:R-:W-:Y:S01]  /*1ea0*/  ULDC.64 UR4, c[0x0][0x288] ;  /* 0x0000a20000047ab9 */ /* 0x000fe20000000a00 */
[----:B------:R-:W-:Y:S01]  /*1eb0*/  IMAD.MOV.U32 R3, RZ, RZ, c[0x0][0x178] ;  /* 0x00005e00ff037624 */ /* 0x000fe200078e00ff */
[----:B------:R2:W-:Y:S01]  /*1ec0*/  LDGSTS.E.BYPASS.LTC128B.128 [R240+0x9080], [R8.64], !P5 ;  /* 0x0908000008f07fae */ /* 0x0005e2000e901d54 */
[C---:B------:R-:W-:Y:S01]  /*1ed0*/  ISETP.LT.OR P5, PT, R0.reuse, 0x1, P4 ;  /* 0x000000010000780c */ /* 0x040fe200027a1670 */
[----:B------:R-:W-:Y:S01]  /*1ee0*/  UIMAD UR4, UR23, UR4, URZ ;  /* 0x00000004170472a4 */ /* 0x000fe2000f8e023f */
[C---:B------:R-:W-:Y:S01]  /*1ef0*/  ISETP.LT.OR P4, PT, R0.reuse, 0x21, P4 ;  /* 0x000000210000780c */ /* 0x040fe20002781670 */
        /* <DEDUP_REMOVED lines=11> */
[C---:B------:R-:W-:Y:S01]  /*1fb0*/  ISETP.LT.OR P6, PT, R0.reuse, 0x1, P2 ;  /* 0x000000010000780c */ /* 0x040fe200017c1670 */
[----:B------:R3:W-:Y:S01]  /*1fc0*/  LDGSTS.E.BYPASS.LTC128B.128 [R240+0x80], [R6.64], !P5 ;  /* 0x0008000006f07fae */ /* 0x0007e2000e901d54 */
[C---:B------:R-:W-:Y:S01]  /*1fd0*/  ISETP.LT.OR P5, PT, R0.reuse, 0x1, P1 ;  /* 0x000000010000780c */ /* 0x040fe20000fa1670 */
[----:B------:R-:W-:Y:S01]  /*1fe0*/  CS2R R140, SRZ ;  /* 0x00000000008c7805 */ /* 0x000fe2000001ff00 */
[C---:B------:R-:W-:Y:S01]  /*1ff0*/  ISETP.LT.OR P2, PT, R0.reuse, 0x21, P2 ;  /* 0x000000210000780c */ /* 0x040fe20001741670 */
[----:B------:R3:W-:Y:S01]  /*2000*/  LDGSTS.E.BYPASS.LTC128B.128 [R240+0x2080], [R6.64+0x80], !P0 ;  /* 0x0208008006f07fae */ /* 0x0007e2000c101d54 */
[----:B------:R-:W-:Y:S01]  /*2010*/  ISETP.LT.OR P1, PT, R0, 0x21, P1 ;  /* 0x000000210000780c */ /* 0x000fe20000f21670 */
[----:B------:R-:W-:Y:S01]  /*2020*/  CS2R R138, SRZ ;  /* 0x00000000008a7805 */ /* 0x000fe2000001ff00 */
[----:B-1----:R-:W-:Y:S01]  /*2030*/  IMAD.U32 R4, RZ, RZ, UR24 ;  /* 0x00000018ff047e24 */ /* 0x002fe2000f8e00ff */
[----:B------:R1:W-:Y:S01]  /*2040*/  STL.64 [R1], R38 ;  /* 0x0000002601007387 */ /* 0x0003e20000100a00 */
[----:B------:R-:W-:Y:S01]  /*2050*/  IMAD.U32 R5, RZ, RZ, UR25 ;  /* 0x00000019ff057e24 */ /* 0x000fe2000f8e00ff */
[----:B------:R-:W-:Y:S01]  /*2060*/  UIMAD UR25, UR17, UR5, UR4 ;  /* 0x00000005111972a4 */ /* 0x000fe2000f8e0204 */
[----:B------:R-:W-:Y:S01]  /*2070*/  CS2R R136, SRZ ;  /* 0x0000000000887805 */ /* 0x000fe2000001ff00 */
[----:B------:R-:W-:Y:S01]  /*2080*/  LEA R5, P0, R4, R38, 0x6 ;  /* 0x0000002604057211 */ /* 0x000fe200078030ff */
[----:B------:R3:W-:Y:S01]  /*2090*/  LDGSTS.E.BYPASS.LTC128B.128 [R240+0x4080], [R6.64+0x100], !P6 ;  /* 0x0408010006f07fae */ /* 0x0007e2000f101d54 */
[----:B------:R-:W-:Y:S01]  /*20a0*/  ISETP.GE.AND P6, PT, R2, c[0x0][0x16c], PT ;  /* 0x00005b0002007a0c */ /* 0x000fe20003fc6270 */
[----:B------:R-:W-:Y:S01]  /*20b0*/  ULDC.64 UR4, c[0x0][0x238] ;  /* 0x00008e0000047ab9 */ /* 0x000fe20000000a00 */
[----:B------:R-:W-:Y:S01]  /*20c0*/  CS2R R134, SRZ ;  /* 0x0000000000867805 */ /* 0x000fe2000001ff00 */
[----:B------:R3:W-:Y:S01]  /*20d0*/  LDGSTS.E.BYPASS.LTC128B.128 [R240+0x6080], [R6.64+0x180], !P5 ;  /* 0x0608018006f07fae */ /* 0x0007e2000e901d54 */
[----:B------:R-:W-:Y:S01]  /*20e0*/  ISETP.GE.AND P5, PT, R16, c[0x0][0x16c], PT ;  /* 0x00005b0010007a0c */ /* 0x000fe20003fa6270 */
[----:B------:R-:W-:Y:S01]  /*20f0*/  UIMAD UR4, UR23, UR4, URZ ;  /* 0x00000004170472a4 */ /* 0x000fe2000f8e023f */
[----:B------:R-:W-:Y:S01]  /*2100*/  CS2R R132, SRZ ;  /* 0x0000000000847805 */ /* 0x000fe2000001ff00 */
[----:B------:R4:W-:Y:S01]  /*2110*/  LDGSTS.E.BYPASS.LTC128B.128 [R240+0x1080], [R10.64], !P4 ;  /* 0x010800000af07fae */ /* 0x0009e2000e101d54 */
[----:B------:R-:W-:Y:S01]  /*2120*/  CS2R R130, SRZ ;  /* 0x0000000000827805 */ /* 0x000fe2000001ff00 */
[----:B--2---:R-:W-:Y:S01]  /*2130*/  IMAD.U32 R8, RZ, RZ, UR6 ;  /* 0x00000006ff087e24 */ /* 0x004fe2000f8e00ff */
[----:B------:R-:W-:Y:S01]  /*2140*/  ULDC.64 UR6, c[0x0][0x210] ;  /* 0x0000840000067ab9 */ /* 0x000fe20000000a00 */
[----:B------:R4:W-:Y:S01]  /*2150*/  LDGSTS.E.BYPASS.LTC128B.128 [R240+0x3080], [R10.64+0x80], !P3 ;  /* 0x030800800af07fae */ /* 0x0009e2000d901d54 */
[----:B------:R-:W-:Y:S01]  /*2160*/  ISETP.GE.AND P3, PT, R21, c[0x0][0x16c], PT ;  /* 0x00005b0015007a0c */ /* 0x000fe20003f66270 */
[----:B------:R-:W-:Y:S01]  /*2170*/  UIMAD UR6, UR23, UR6, URZ ;  /* 0x00000006170672a4 */ /* 0x000fe2000f8e023f */
[----:B------:R-:W-:Y:S01]  /*2180*/  LEA.HI.X R0, R4, R37, R8, 0x6, P0 ;  /* 0x0000002504007211 */ /* 0x000fe200000f3408 */
[----:B------:R4:W-:Y:S01]  /*2190*/  LDGSTS.E.BYPASS.LTC128B.128 [R240+0x5080], [R10.64+0x100], !P2 ;  /* 0x050801000af07fae */ /* 0x0009e2000d101d54 */
[C---:B------:R-:W-:Y:S01]  /*21a0*/  LEA R4, P0, R5.reuse, c[0x0][0x160], 0x1 ;  /* 0x0000580005047a11 */ /* 0x040fe200078008ff */
[----:B------:R-:W-:Y:S01]  /*21b0*/  IMAD R9, R20, c[0x0][0x208], RZ ;  /* 0x0000820014097a24 */ /* 0x000fe200078e02ff */
[----:B------:R-:W-:Y:S01]  /*21c0*/  UIMAD UR24, UR17, UR7, UR6 ;  /* 0x00000007111872a4 */ /* 0x000fe2000f8e0206 */
[----:B------:R4:W-:Y:S01]  /*21d0*/  LDGSTS.E.BYPASS.LTC128B.128 [R240+0x7080], [R10.64+0x180], !P1 ;  /* 0x070801800af07fae */ /* 0x0009e2000c901d54 */
[----:B------:R-:W-:Y:S01]  /*21e0*/  LEA.HI.X R5, R5, c[0x0][0x164], R0, 0x1, P0 ;  /* 0x0000590005057a11 */ /* 0x000fe200000f0c00 */
[----:B------:R-:W-:Y:S01]  /*21f0*/  IMAD.U32 R0, RZ, RZ, UR19 ;  /* 0x00000013ff007e24 */ /* 0x000fe2000f8e00ff */
[----:B------:R-:W-:Y:S01]  /*2200*/  ISETP.GT.AND P0, PT, R166, 0xf, PT ;  /* 0x0000000fa600780c */ /* 0x000fe20003f04270 */
[----:B------:R-:W-:Y:S01]  /*2210*/  ULDC.64 UR6, c[0x0][0x278] ;  /* 0x00009e0000067ab9 */ /* 0x000fe20000000a00 */
[----:B------:R-:W0:Y:S01]  /*2220*/  LDGDEPBAR ;  /* 0x00000000000079af */ /* 0x000e220000000000 */
[----:B------:R-:W-:Y:S01]  /*2230*/  UIMAD UR6, UR9, UR6, URZ ;  /* 0x00000006090672a4 */ /* 0x000fe2000f8e023f */
[----:B------:R-:W-:Y:S01]  /*2240*/  IADD3 R0, -R0, UR15, -R248 ;  /* 0x0000000f00007c10 */ /* 0x000fe2000fffe9f8 */
[----:B------:R-:W-:Y:S01]  /*2250*/  IMAD R9, R17, c[0x0][0x20c], R9 ;  /* 0x0000830011097a24 */ /* 0x000fe200078e0209 */
[----:B------:R-:W-:Y:S01]  /*2260*/  USHF.R.S32.HI UR23, URZ, 0x1f, UR19 ;  /* 0x0000001f3f177899 */ /* 0x000fe20008011413 */
[----:B------:R-:W-:Y:S01]  /*2270*/  STL [R1+0x8], R37 ;  /* 0x0000082501007387 */ /* 0x000fe20000100800 */
[C---:B------:R-:W-:Y:S01]  /*2280*/  ISETP.LT.OR P2, PT, R0.reuse, 0x1, P6 ;  /* 0x000000010000780c */ /* 0x040fe20003741670 */
[----:B------:R-:W-:Y:S01]  /*2290*/  UIMAD UR7, UR10, UR7, UR6 ;  /* 0x000000070a0772a4 */ /* 0x000fe2000f8e0206 */
[C---:B------:R-:W-:Y:S01]  /*22a0*/  ISETP.LT.OR P4, PT, R0.reuse, 0x1, P3 ;  /* 0x000000010000780c */ /* 0x040fe20001f81670 */
[----:B---3--:R-:W-:Y:S01]  /*22b0*/  IMAD.IADD R7, R13, 0x1, R9 ;  /* 0x000000010d077824 */ /* 0x008fe200078e0209 */
[C---:B------:R-:W-:Y:S01]  /*22c0*/  ISETP.LT.OR P1, PT, R0.reuse, 0x1, P5 ;  /* 0x000000010000780c */ /* 0x040fe20002f21670 */
[----:B------:R-:W-:Y:S01]  /*22d0*/  IMAD.MOV.U32 R6, RZ, RZ, R12 ;  /* 0x000000ffff067224 */ /* 0x000fe200078e000c */
[----:B------:R-:W-:Y:S01]  /*22e0*/  UIMAD UR26, UR17, UR5, UR4 ;  /* 0x00000005111a72a4 */ /* 0x000fe2000f8e0204 */
[----:B------:R-:W-:Y:S01]  /*22f0*/  IADD3 R15, R19, UR7, RZ ;  /* 0x00000007130f7c10 */ /* 0x000fe2000fffe0ff */
[----:B------:R-:W-:Y:S01]  /*2300*/  ULDC.64 UR6, c[0x0][0x208] ;  /* 0x0000820000067ab9 */ /* 0x000fe20000000a00 */
[----:B------:R-:W-:Y:S01]  /*2310*/  ISETP.LT.OR P5, PT, R0, 0x21, P5 ;  /* 0x000000210000780c */ /* 0x000fe20002fa1670 */
[----:B------:R-:W-:Y:S01]  /*2320*/  UIMAD UR22, UR22, UR6, URZ ;  /* 0x00000006161672a4 */ /* 0x000fe2000f8e023f */
[----:B------:R-:W-:Y:S01]  /*2330*/  STL.64 [R1+0x18], R18 ;  /* 0x0000181201007387 */ /* 0x000fe20000100a00 */
[----:B------:R-:W-:Y:S01]  /*2340*/  ULDC.64 UR4, c[0x0][0x218] ;  /* 0x0000860000047ab9 */ /* 0x000fe20000000a00 */
[----:B------:R-:W-:Y:S01]  /*2350*/  CS2R R128, SRZ ;  /* 0x0000000000807805 */ /* 0x000fe2000001ff00 */
[----:B------:R-:W-:Y:S01]  /*2360*/  UIMAD.WIDE.U32 UR28, UR13, UR6, URZ ;  /* 0x000000060d1c72a5 */ /* 0x000fe2000f8e003f */
[----:B------:R2:W-:Y:S01]  /*2370*/  LDGSTS.E.BYPASS.LTC128B.128 [R240+0x10080], [R4.64], !P2 ;  /* 0x1008000004f07fae */ /* 0x0005e2000d101d54 */
[----:B----4-:R-:W-:Y:S01]  /*2380*/  IMAD.MOV.U32 R10, RZ, RZ, c[0x0][0x17c] ;  /* 0x00005f00ff0a7624 */ /* 0x010fe200078e00ff */
[C---:B------:R-:W-:Y:S01]  /*2390*/  LEA R8, P2, R3.reuse, R4, 0x6 ;  /* 0x0000000403087211 */ /* 0x040fe200078430ff */
[----:B------:R-:W-:Y:S01]  /*23a0*/  UIMAD UR22, UR13, UR7, UR22 ;  /* 0x000000070d1672a4 */ /* 0x000fe2000f8e0216 */
[----:B------:R2:W-:Y:S01]  /*23b0*/  LDGSTS.E.BYPASS.LTC128B.128 [R240+0x12080], [R4.64+0x80], !P4 ;  /* 0x1208008004f07fae */ /* 0x0005e2000e101d54 */
[----:B------:R-:W-:Y:S01]  /*23c0*/  ISETP.GE.AND P4, PT, R22, c[0x0][0x16c], PT ;  /* 0x00005b0016007a0c */ /* 0x000fe20003f86270 */
[----:B------:R-:W-:Y:S01]  /*23d0*/  UIMAD UR4, UR9, UR4, URZ ;  /* 0x00000004090472a4 */ /* 0x000fe2000f8e023f */
[----:B------:R-:W-:Y:S01]  /*23e0*/  LEA.HI.X R9, R3, R5, R10, 0x6, P2 ;  /* 0x0000000503097211 */ /* 0x000fe200010f340a */
[----:B------:R-:W-:Y:S01]  /*23f0*/  IMAD.U32 R3, RZ, RZ, UR17 ;  /* 0x00000011ff037e24 */ /* 0x000fe2000f8e00ff */
[----:B------:R-:W-:Y:S01]  /*2400*/  ISETP.LT.OR P2, PT, R0, 0x1, P4 ;  /* 0x000000010000780c */ /* 0x000fe20002741670 */
[----:B------:R2:W-:Y:S01]  /*2410*/  LDGSTS.E.BYPASS.LTC128B.128 [R240+0x14080], [R4.64+0x100], !P1 ;  /* 0x1408010004f07fae */ /* 0x0005e2000c901d54 */
[----:B------:R-:W-:Y:S01]  /*2420*/  @!P0 IADD3 R10, P1, R18, UR19, RZ ;  /* 0x00000013120a8c10 */ /* 0x000fe2000ff3e0ff */
[----:B------:R-:W-:Y:S01]  /*2430*/  IMAD.WIDE.U32 R6, R3, c[0x0][0x210], R6 ;  /* 0x0000840003067a25 */ /* 0x000fe200078e0006 */
[----:B------:R-:W-:Y:S01]  /*2440*/  ISETP.LT.OR P4, PT, R0, 0x21, P4 ;  /* 0x000000210000780c */ /* 0x000fe20002781670 */
[----:B------:R-:W-:Y:S01]  /*2450*/  UIADD3 UR22, UR29, UR22, URZ ;  /* 0x000000161d167290 */ /* 0x000fe2000fffe03f */
[----:B------:R-:W-:Y:S01]  /*2460*/  @!P0 IADD3.X R3, R15, UR23, RZ, P1, !PT ;  /* 0x000000170f038c10 */ /* 0x000fe20008ffe4ff */
[----:B------:R-:W-:Y:S01]  /*2470*/  UIMAD UR4, UR10, UR5, UR4 ;  /* 0x000000050a0472a4 */ /* 0x000fe2000f8e0204 */
[C---:B------:R-:W-:Y:S01]  /*2480*/  @!P0 LEA R12, P1, R10.reuse, c[0x0][0x258], 0x2 ;  /* 0x000096000a0c8a11 */ /* 0x040fe200078210ff */
[----:B------:R-:W-:Y:S01]  /*2490*/  IMAD.U32 R11, RZ, RZ, UR29 ;  /* 0x0000001dff0b7e24 */ /* 0x000fe2000f8e00ff */
[----:B------:R-:W-:Y:S01]  /*24a0*/  IADD3 R7, R7, UR24, RZ ;  /* 0x0000001807077c10 */ /* 0x000fe2000fffe0ff */
[----:B------:R-:W-:Y:S01]  /*24b0*/  IMAD.U32 R11, RZ, RZ, UR22 ;  /* 0x00000016ff0b7e24 */ /* 0x000fe2000f8e00ff */
[----:B------:R-:W-:Y:S01]  /*24c0*/  @!P0 LEA.HI.X R13, R10, c[0x0][0x25c], R3, 0x2, P1 ;  /* 0x000097000a0d8a11 */ /* 0x000fe200008f1403 */
[----:B------:R2:W-:Y:S01]  /*24d0*/  LDGSTS.E.BYPASS.LTC128B.128 [R240+0x16080], [R4.64+0x180], !P2 ;  /* 0x1608018004f07fae */ /* 0x0005e2000d101d54 */
[C---:B------:R-:W-:Y:S01]  /*24e0*/  ISETP.LT.OR P1, PT, R0.reuse, 0x21, P6 ;  /* 0x000000210000780c */ /* 0x040fe20003721670 */
[----:B------:R-:W-:Y:S01]  /*24f0*/  IMAD.U32 R10, RZ, RZ, UR28 ;  /* 0x0000001cff0a7e24 */ /* 0x000fe2000f8e00ff */
[----:B------:R-:W-:Y:S01]  /*2500*/  ISETP.LT.OR P2, PT, R0, 0x21, P3 ;  /* 0x000000210000780c */ /* 0x000fe20001f41670 */
[----:B------:R-:W-:Y:S01]  /*2510*/  IMAD.WIDE.U32 R250, R14, c[0x0][0x218], R6 ;  /* 0x000086000efa7a25 */ /* 0x000fe200078e0006 */
[C---:B------:R-:W-:Y:S01]  /*2520*/  ISETP.GE.AND P3, PT, R2.reuse, c[0x0][0x16c], PT ;  /* 0x00005b0002007a0c */ /* 0x040fe20003f66270 */
[----:B------:R3:W-:Y:S01]  /*2530*/  STL [R1+0x24], R15 ;  /* 0x0000240f01007387 */ /* 0x0007e20000100800 */
[C---:B------:R-:W-:Y:S01]  /*2540*/  ISETP.GE.AND P6, PT, R2.reuse, c[0x0][0x1fc], PT ;  /* 0x00007f0002007a0c */ /* 0x040fe20003fc6270 */
[----:B------:R-:W-:Y:S01]  /*2550*/  IMAD.MOV.U32 R6, RZ, RZ, R26 ;  /* 0x000000ffff067224 */ /* 0x000fe200078e001a */
[----:B------:R-:W-:Y:S01]  /*2560*/  IADD3 R252, R251, UR4, RZ ;  /* 0x00000004fbfc7c10 */ /* 0x000fe2000fffe0ff */
[----:B------:R-:W-:Y:S01]  /*2570*/  ULDC.64 UR4, c[0x0][0x290] ;  /* 0x0000a40000047ab9 */ /* 0x000fe20000000a00 */
[----:B------:R-:W-:Y:S01]  /*2580*/  IADD3 R7, R27, UR25, RZ ;  /* 0x000000191b077c10 */ /* 0x000fe2000fffe0ff */
[----:B------:R-:W-:Y:S01]  /*2590*/  UIMAD UR4, UR9, UR4, URZ ;  /* 0x00000004090472a4 */ /* 0x000fe2000f8e023f */
[----:B------:R-:W-:Y:S01]  /*25a0*/  CS2R R126, SRZ ;  /* 0x00000000007e7805 */ /* 0x000fe2000001ff00 */
[----:B------:R4:W-:Y:S01]  /*25b0*/  LDGSTS.E.BYPASS.LTC128B.128 [R240+0x11080], [R8.64], !P1 ;  /* 0x1108000008f07fae */ /* 0x0009e2000c901d54 */
[----:B------:R-:W-:Y:S01]  /*25c0*/  ISETP.GE.AND P1, PT, R2, c[0x0][0x1fc], PT ;  /* 0x00007f0002007a0c */ /* 0x000fe20003f26270 */
[----:B-1----:R-:W-:Y:S01]  /*25d0*/  IMAD.WIDE.U32 R38, R14, c[0x0][0x290], R6 ;  /* 0x0000a4000e267a25 */ /* 0x002fe200078e0006 */
[----:B------:R-:W-:Y:S01]  /*25e0*/  UIMAD UR4, UR10, UR5, UR4 ;  /* 0x000000050a0472a4 */ /* 0x000fe2000f8e0204 */
[----:B------:R4:W-:Y:S01]  /*25f0*/  LDGSTS.E.BYPASS.LTC128B.128 [R240+0x13080], [R8.64+0x80], !P2 ;  /* 0x1308008008f07fae */ /* 0x0009e2000d101d54 */
[----:B------:R-:W-:Y:S01]  /*2600*/  LEA R3, P2, R10, R250, 0x6 ;  /* 0x000000fa0a037211 */ /* 0x000fe200078430ff */
[----:B------:R-:W-:Y:S01]  /*2610*/  IMAD.SHL.U32 R6, R236, 0x10, RZ ;  /* 0x00000010ec067824 */ /* 0x000fe200078e00ff */
[----:B------:R-:W-:Y:S01]  /*2620*/  CS2R R124, SRZ ;  /* 0x00000000007c7805 */ /* 0x000fe2000001ff00 */
[----:B------:R4:W-:Y:S01]  /*2630*/  LDGSTS.E.BYPASS.LTC128B.128 [R240+0x15080], [R8.64+0x100], !P5 ;  /* 0x1508010008f07fae */ /* 0x0009e2000e901d54 */
[----:B------:R-:W-:Y:S01]  /*2640*/  LEA.HI.X R11, R10, R252, R11, 0x6, P2 ;  /* 0x000000fc0a0b7211 */ /* 0x000fe200010f340b */
[----:B------:R-:W-:Y:S01]  /*2650*/  CS2R R122, SRZ ;  /* 0x00000000007a7805 */ /* 0x000fe2000001ff00 */
[C---:B------:R-:W-:Y:S01]  /*2660*/  ISETP.GE.AND P2, PT, R21.reuse, c[0x0][0x1fc], PT ;  /* 0x00007f0015007a0c */ /* 0x040fe20003f46270 */
[----:B------:R4:W-:Y:S01]  /*2670*/  LDGSTS.E.BYPASS.LTC128B.128 [R240+0x17080], [R8.64+0x180], !P4 ;  /* 0x1708018008f07fae */ /* 0x0009e2000e101d54 */
[----:B--2---:R-:W-:Y:S01]  /*2680*/  IMAD.MOV.U32 R4, RZ, RZ, R24 ;  /* 0x000000ffff047224 */ /* 0x004fe200078e0018 */
[----:B------:R-:W-:Y:S01]  /*2690*/  SEL R24, RZ, 0x1, P3 ;  /* 0x00000001ff187807 */ /* 0x000fe20001800000 */
[----:B------:R-:W-:Y:S01]  /*26a0*/  CS2R R120, SRZ ;  /* 0x0000000000787805 */ /* 0x000fe2000001ff00 */
[C---:B------:R-:W-:Y:S01]  /*26b0*/  ISETP.GE.AND P4, PT, R21.reuse, c[0x0][0x16c], PT ;  /* 0x00005b0015007a0c */ /* 0x040fe20003f86270 */
[----:B---3--:R-:W-:Y:S01]  /*26c0*/  @!P0 IMAD.SHL.U32 R15, R166, 0x10, RZ ;  /* 0x00000010a60f8824 */ /* 0x008fe200078e00ff */
[----:B------:R-:W-:Y:S01]  /*26d0*/  ISETP.GE.AND P3, PT, R16, c[0x0][0x16c], PT ;  /* 0x00005b0010007a0c */ /* 0x000fe20003f66270 */
[----:B------:R1:W-:Y:S01]  /*26e0*/  STL.64 [R1+0x10], R38 ;  /* 0x0000102601007387 */ /* 0x0003e20000100a00 */
[----:B------:R-:W-:Y:S01]  /*26f0*/  ISETP.GE.AND P5, PT, R21, c[0x0][0x1fc], PT ;  /* 0x00007f0015007a0c */ /* 0x000fe20003fa6270 */
[----:B------:R-:W-:Y:S01]  /*2700*/  CS2R R118, SRZ ;  /* 0x0000000000767805 */ /* 0x000fe2000001ff00 */
[----:B------:R-:W-:Y:S01]  /*2710*/  SEL R19, RZ, 0xffffffff, P4 ;  /* 0xffffffffff137807 */ /* 0x000fe20002000000 */
[----:B------:R2:W-:Y:S01]  /*2720*/  @!P0 LDGSTS.E.BYPASS.LTC128B.128 [R15+0x20080], [R12.64] ;  /* 0x200800000c0f8fae */ /* 0x0005e2000b901d54 */
[----:B------:R-:W-:Y:S01]  /*2730*/  SEL R21, RZ, 0x4, P3 ;  /* 0x00000004ff157807 */ /* 0x000fe20001800000 */
[----:B------:R-:W-:Y:S01]  /*2740*/  CS2R R116, SRZ ;  /* 0x0000000000747805 */ /* 0x000fe2000001ff00 */
[----:B------:R-:W-:Y:S01]  /*2750*/  ISETP.GE.AND P4, PT, R22, c[0x0][0x16c], PT ;  /* 0x00005b0016007a0c */ /* 0x000fe20003f86270 */
[----:B------:R-:W0:Y:S01]  /*2760*/  LDGDEPBAR ;  /* 0x00000000000079af */ /* 0x000e220000000000 */
[----:B------:R-:W-:Y:S01]  /*2770*/  ISETP.GE.AND P3, PT, R16, c[0x0][0x1fc], PT ;  /* 0x00007f0010007a0c */ /* 0x000fe20003f66270 */
[----:B------:R-:W-:Y:S01]  /*2780*/  CS2R R114, SRZ ;  /* 0x0000000000727805 */ /* 0x000fe2000001ff00 */
[----:B------:R-:W-:Y:S01]  /*2790*/  IADD3 R5, R25, UR26, RZ ;  /* 0x0000001a19057c10 */ /* 0x000fe2000fffe0ff */
[----:B------:R-:W-:Y:S01]  /*27a0*/  CS2R R112, SRZ ;  /* 0x0000000000707805 */ /* 0x000fe2000001ff00 */
[----:B------:R-:W-:Y:S01]  /*27b0*/  SEL R25, RZ, 0x1, P1 ;  /* 0x00000001ff197807 */ /* 0x000fe20000800000 */
[----:B------:R-:W-:Y:S01]  /*27c0*/  CS2R R110, SRZ ;  /* 0x00000000006e7805 */ /* 0x000fe2000001ff00 */
[----:B------:R-:W-:Y:S01]  /*27d0*/  SEL R20, RZ, 0xffffffff, P2 ;  /* 0xffffffffff147807 */ /* 0x000fe20001000000 */
[----:B------:R-:W-:Y:S01]  /*27e0*/  IMAD.WIDE.U32 R164, R14, c[0x0][0x240], R4 ;  /* 0x000090000ea47a25 */ /* 0x000fe200078e0004 */
[----:B------:R-:W-:Y:S01]  /*27f0*/  SEL R243, RZ, 0x8, P4 ;  /* 0x00000008fff37807 */ /* 0x000fe20002000000 */
[----:B------:R-:W-:Y:S01]  /*2800*/  CS2R R108, SRZ ;  /* 0x00000000006c7805 */ /* 0x000fe2000001ff00 */
[C---:B------:R-:W-:Y:S01]  /*2810*/  LEA R2, P1, R3.reuse, c[0x0][0x1f0], 0x1 ;  /* 0x00007c0003027a11 */ /* 0x040fe200078208ff */
[----:B------:R-:W-:Y:S01]  /*2820*/  IMAD.SHL.U32 R5, R248, 0x8, RZ ;  /* 0x00000008f8057824 */ /* 0x000fe200078e00ff */
[----:B------:R-:W-:Y:S01]  /*2830*/  ISETP.LT.OR P2, PT, R0, 0x1, P6 ;  /* 0x000000010000780c */ /* 0x000fe20003741670 */
[----:B------:R-:W-:Y:S01]  /*2840*/  IMAD.U32 R14, RZ, RZ, UR6 ;  /* 0x00000006ff0e7e24 */ /* 0x000fe2000f8e00ff */
[----:B------:R-:W-:Y:S01]  /*2850*/  SEL R242, RZ, 0x4, P3 ;  /* 0x00000004fff27807 */ /* 0x000fe20001800000 */
[----:B------:R-:W-:Y:S01]  /*2860*/  STL.64 [R1+0x28], R164 ;  /* 0x000028a401007387 */ /* 0x000fe20000100a00 */
[----:B------:R-:W-:Y:S01]  /*2870*/  ISETP.GE.AND P4, PT, R16, c[0x0][0x1fc], PT ;  /* 0x00007f0010007a0c */ /* 0x000fe20003f86270 */
[----:B------:R-:W-:Y:S01]  /*2880*/  CS2R R106, SRZ ;  /* 0x00000000006a7805 */ /* 0x000fe2000001ff00 */
[----:B------:R-:W-:Y:S01]  /*2890*/  ISETP.LT.OR P3, PT, R0, 0x1, P5 ;  /* 0x000000010000780c */ /* 0x000fe20002f61670 */
[----:B------:R-:W-:Y:S01]  /*28a0*/  CS2R R104, SRZ ;  /* 0x0000000000687805 */ /* 0x000fe2000001ff00 */
[----:B----4-:R-:W-:Y:S01]  /*28b0*/  LOP3.LUT R9, R32, 0xffffffe0, RZ, 0xc0, !PT ;  /* 0xffffffe020097812 */ /* 0x010fe200078ec0ff */
[----:B------:R-:W-:Y:S01]  /*28c0*/  CS2R R102, SRZ ;  /* 0x0000000000667805 */ /* 0x000fe2000001ff00 */
[----:B------:R-:W-:Y:S01]  /*28d0*/  LEA.HI.X R3, R3, c[0x0][0x1f4], R11, 0x1, P1 ;  /* 0x00007d0003037a11 */ /* 0x000fe200008f0c0b */
[----:B--2---:R-:W-:Y:S01]  /*28e0*/  IMAD.U32 R15, RZ, RZ, UR7 ;  /* 0x00000007ff0f7e24 */ /* 0x004fe2000f8e00ff */
[----:B------:R-:W-:Y:S01]  /*28f0*/  ISETP.LT.OR P1, PT, R0, 0x1, P4 ;  /* 0x000000010000780c */ /* 0x000fe20002721670 */
[----:B------:R-:W-:Y:S01]  /*2900*/  IMAD.IADD R9, R166, 0x1, -R9 ;  /* 0x00000001a6097824 */ /* 0x000fe200078e0a09 */
[----:B------:R-:W-:Y:S01]  /*2910*/  LOP3.LUT R8, R33, 0xfffffff0, RZ, 0xc0, !PT ;  /* 0xfffffff021087812 */ /* 0x000fe200078ec0ff */
[----:B------:R2:W-:Y:S01]  /*2920*/  LDGSTS.E.BYPASS.LTC128B.128 [R240+0x18080], [R2.64], !P2 ;  /* 0x1808000002f07fae */ /* 0x0005e2000d101d54 */
[----:B------:R-:W-:Y:S01]  /*2930*/  ISETP.LT.OR P6, PT, R0, 0x21, P6 ;  /* 0x000000210000780c */ /* 0x000fe200037c1670 */
[----:B------:R-:W-:Y:S01]  /*2940*/  CS2R R100, SRZ ;  /* 0x0000000000647805 */ /* 0x000fe2000001ff00 */
[----:B------:R-:W-:Y:S01]  /*2950*/  SHF.R.S32.HI R11, RZ, 0x1f, R9 ;  /* 0x0000001fff0b7819 */ /* 0x000fe20000011409 */
[----:B------:R2:W-:Y:S01]  /*2960*/  LDGSTS.E.BYPASS.LTC128B.128 [R240+0x1a080], [R2.64+0x80], !P3 ;  /* 0x1a08008002f07fae */ /* 0x0005e2000d901d54 */
[----:B------:R-:W-:Y:S01]  /*2970*/  ISETP.GE.AND P3, PT, R22, c[0x0][0x1fc], PT ;  /* 0x00007f0016007a0c */ /* 0x000fe20003f66270 */
[----:B------:R-:W-:Y:S01]  /*2980*/  IMAD.IADD R8, R166, 0x1, -R8 ;  /* 0x00000001a6087824 */ /* 0x000fe200078e0a08 */
[----:B------:R-:W-:Y:S01]  /*2990*/  LEA.HI R13, R11, R9, RZ, 0x2 ;  /* 0x000000090b0d7211 */ /* 0x000fe200078f10ff */
[----:B------:R-:W-:Y:S01]  /*29a0*/  CS2R R98, SRZ ;  /* 0x0000000000627805 */ /* 0x000fe2000001ff00 */
[C---:B------:R-:W-:Y:S01]  /*29b0*/  ISETP.LT.OR P5, PT, R0.reuse, 0x21, P5 ;  /* 0x000000210000780c */ /* 0x040fe20002fa1670 */
[----:B------:R2:W-:Y:S01]  /*29c0*/  LDGSTS.E.BYPASS.LTC128B.128 [R240+0x1c080], [R2.64+0x100], !P1 ;  /* 0x1c08010002f07fae */ /* 0x0005e2000c901d54 */
[C---:B------:R-:W-:Y:S01]  /*29d0*/  ISETP.LT.OR P1, PT, R0.reuse, 0x1, P3 ;  /* 0x000000010000780c */ /* 0x040fe20001f21670 */
[----:B------:R-:W-:Y:S01]  /*29e0*/  CS2R R96, SRZ ;  /* 0x0000000000607805 */ /* 0x000fe2000001ff00 */
[----:B------:R-:W-:Y:S01]  /*29f0*/  LOP3.LUT R4, R13, 0x7ffffffc, RZ, 0xc0, !PT ;  /* 0x7ffffffc0d047812 */ /* 0x000fe200078ec0ff */
[----:B------:R-:W-:Y:S01]  /*2a00*/  CS2R R94, SRZ ;  /* 0x00000000005e7805 */ /* 0x000fe2000001ff00 */
[C---:B------:R-:W-:Y:S01]  /*2a10*/  ISETP.LT.OR P4, PT, R0.reuse, 0x21, P4 ;  /* 0x000000210000780c */ /* 0x040fe20002781670 */
[----:B------:R-:W-:Y:S01]  /*2a20*/  CS2R R92, SRZ ;  /* 0x00000000005c7805 */ /* 0x000fe2000001ff00 */
[----:B------:R-:W-:Y:S01]  /*2a30*/  ISETP.LT.OR P3, PT, R0, 0x21, P3 ;  /* 0x000000210000780c */ /* 0x000fe20001f61670 */
[----:B------:R-:W-:Y:S01]  /*2a40*/  IMAD.SHL.U32 R0, R29, 0x40, RZ ;  /* 0x000000401d007824 */ /* 0x000fe200078e00ff */
[----:B------:R-:W-:Y:S01]  /*2a50*/  SHF.R.S32.HI R10, RZ, 0x1f, R8 ;  /* 0x0000001fff0a7819 */ /* 0x000fe20000011408 */
[----:B------:R-:W-:Y:S01]  /*2a60*/  IMAD.IADD R12, R9, 0x1, -R4 ;  /* 0x00000001090c7824 */ /* 0x000fe200078e0a04 */
[----:B------:R-:W-:Y:S01]  /*2a70*/  LOP3.LUT R5, R5, 0x8, RZ, 0xc0, !PT ;  /* 0x0000000805057812 */ /* 0x000fe200078ec0ff */
[----:B------:R-:W-:Y:S01]  /*2a80*/  IMAD.SHL.U32 R9, R23, 0x8, RZ ;  /* 0x0000000817097824 */ /* 0x000fe200078e00ff */
[----:B------:R-:W-:Y:S01]  /*2a90*/  LOP3.LUT R4, R0, 0x1c0, RZ, 0xc0, !PT ;  /* 0x000001c000047812 */ /* 0x000fe200078ec0ff */
[----:B------:R2:W-:Y:S01]  /*2aa0*/  LDGSTS.E.BYPASS.LTC128B.128 [R240+0x1e080], [R2.64+0x180], !P1 ;  /* 0x1e08018002f07fae */ /* 0x0005e2000c901d54 */
[----:B------:R-:W-:Y:S01]  /*2ab0*/  LEA.HI R0, R34, R166, RZ, 0x7 ;  /* 0x000000a622007211 */ /* 0x000fe200078f38ff */
[----:B------:R-:W-:Y:S01]  /*2ac0*/  CS2R R90, SRZ ;  /* 0x00000000005a7805 */ /* 0x000fe2000001ff00 */
[----:B------:R-:W-:Y:S01]  /*2ad0*/  SHF.R.U32.HI R7, RZ, 0x3, R4 ;  /* 0x00000003ff077819 */ /* 0x000fe20000011604 */
[----:B------:R-:W-:Y:S01]  /*2ae0*/  CS2R R88, SRZ ;  /* 0x0000000000587805 */ /* 0x000fe2000001ff00 */
[----:B------:R-:W-:Y:S01]  /*2af0*/  SHF.R.S32.HI R0, RZ, 0x7, R0 ;  /* 0x00000007ff007819 */ /* 0x000fe20000011400 */
[----:B------:R-:W-:Y:S01]  /*2b00*/  CS2R R86, SRZ ;  /* 0x0000000000567805 */ /* 0x000fe2000001ff00 */
[----:B------:R-:W-:Y:S01]  /*2b10*/  LEA.HI R230, R10, R8, RZ, 0x3 ;  /* 0x000000080ae67211 */ /* 0x000fe200078f18ff */
[----:B------:R-:W-:Y:S01]  /*2b20*/  CS2R R84, SRZ ;  /* 0x0000000000547805 */ /* 0x000fe2000001ff00 */
[----:B------:R-:W-:Y:S01]  /*2b30*/  LOP3.LUT R6, R4, 0x10, R6, 0xf8, !PT ;  /* 0x0000001004067812 */ /* 0x000fe200078ef806 */
[----:B------:R-:W-:Y:S01]  /*2b40*/  CS2R R82, SRZ ;  /* 0x0000000000527805 */ /* 0x000fe2000001ff00 */
[C---:B------:R-:W-:Y:S01]  /*2b50*/  LOP3.LUT R11, R7.reuse, R5, R4, 0x1e, !PT ;  /* 0x00000005070b7212 */ /* 0x040fe200078e1e04 */
[----:B------:R-:W-:Y:S01]  /*2b60*/  CS2R R80, SRZ ;  /* 0x0000000000507805 */ /* 0x000fe2000001ff00 */
[----:B------:R-:W-:Y:S01]  /*2b70*/  LEA.HI R4, R0, R0, RZ, 0x1 ;  /* 0x0000000000047211 */ /* 0x000fe200078f08ff */
[----:B------:R-:W-:Y:S01]  /*2b80*/  CS2R R78, SRZ ;  /* 0x00000000004e7805 */ /* 0x000fe2000001ff00 */
[C---:B------:R-:W-:Y:S01]  /*2b90*/  LOP3.LUT R10, R230.reuse, 0xfffffff8, RZ, 0xc0, !PT ;  /* 0xfffffff8e60a7812 */ /* 0x040fe200078ec0ff */
[----:B------:R-:W-:Y:S01]  /*2ba0*/  IMAD.SHL.U32 R230, R230, 0x40, RZ ;  /* 0x00000040e6e67824 */ /* 0x000fe200078e00ff */
[----:B------:R-:W-:Y:S01]  /*2bb0*/  LOP3.LUT R18, R7, R6, R5, 0x1e, !PT ;  /* 0x0000000607127212 */ /* 0x000fe200078e1e05 */
[----:B------:R-:W-:Y:S01]  /*2bc0*/  IMAD.SHL.U32 R5, R28, 0x20, RZ ;  /* 0x000000201c057824 */ /* 0x000fe200078e00ff */
[----:B------:R-:W-:Y:S01]  /*2bd0*/  LOP3.LUT R4, R4, 0x1ffffffe, RZ, 0xc0, !PT ;  /* 0x1ffffffe04047812 */ /* 0x000fe200078ec0ff */
[----:B------:R-:W-:Y:S01]  /*2be0*/  IMAD.SHL.U32 R6, R31, 0x40, RZ ;  /* 0x000000401f067824 */ /* 0x000fe200078e00ff */
[----:B------:R-:W-:Y:S01]  /*2bf0*/  IADD3 R36, R39, UR4, RZ ;  /* 0x0000000427247c10 */ /* 0x000fe2000fffe0ff */
[----:B------:R-:W-:Y:S01]  /*2c00*/  IMAD.IADD R16, R8, 0x1, -R10 ;  /* 0x0000000108107824 */ /* 0x000fe200078e0a0a */
[----:B------:R-:W-:Y:S01]  /*2c10*/  LOP3.LUT R5, R5, 0x20, RZ, 0xc0, !PT ;  /* 0x0000002005057812 */ /* 0x000fe200078ec0ff */
[----:B------:R-:W-:Y:S01]  /*2c20*/  IMAD.IADD R10, R0, 0x1, -R4 ;  /* 0x00000001000a7824 */ /* 0x000fe200078e0a04 */
[----:B------:R-:W-:Y:S01]  /*2c30*/  LEA R8, P1, R14, R2, 0x6 ;  /* 0x000000020e087211 */ /* 0x000fe200078230ff */
[----:B------:R-:W-:Y:S01]  /*2c40*/  IMAD.SHL.U32 R7, R0, 0x8, RZ ;  /* 0x0000000800077824 */ /* 0x000fe200078e00ff */
[----:B------:R-:W-:Y:S01]  /*2c50*/  LOP3.LUT R17, R5, 0x18, R9, 0xf8, !PT ;  /* 0x0000001805117812 */ /* 0x000fe200078ef809 */
[----:B------:R-:W-:Y:S01]  /*2c60*/  IMAD R4, R28, 0x2, R0 ;  /* 0x000000021c047824 */ /* 0x000fe200078e0200 */
[----:B------:R-:W-:Y:S01]  /*2c70*/  LOP3.LUT R0, R6, 0x1c0, RZ, 0xc0, !PT ;  /* 0x000001c006007812 */ /* 0x000fe200078ec0ff */
[----:B------:R-:W-:Y:S01]  /*2c80*/  IMAD.SHL.U32 R6, R19, 0x2, RZ ;  /* 0x0000000213067824 */ /* 0x000fe200078e00ff */
[----:B------:R-:W-:Y:S01]  /*2c90*/  LEA.HI.X R9, R14, R3, R15, 0x6, P1 ;  /* 0x000000030e097211 */ /* 0x000fe200008f340f */
[----:B--2---:R-:W-:Y:S01]  /*2ca0*/  IMAD.U32 R2, R4, 0x200, R11 ;  /* 0x0000020004027824 */ /* 0x004fe200078e000b */
[----:B------:R-:W-:Y:S01]  /*2cb0*/  LOP3.LUT R4, R0, 0x8, R7, 0xf8, !PT ;  /* 0x0000000800047812 */ /* 0x000fe200078ef807 */
[----:B------:R-:W-:Y:S01]  /*2cc0*/  ULDC.64 UR4, c[0x0][0x240] ;  /* 0x0000900000047ab9 */ /* 0x000fe20000000a00 */
[----:B------:R-:W-:Y:S01]  /*2cd0*/  SHF.R.U32.HI R3, RZ, 0x3, R0 ;  /* 0x00000003ff037819 */ /* 0x000fe20000011600 */
[----:B------:R2:W-:Y:S01]  /*2ce0*/  LDGSTS.E.BYPASS.LTC128B.128 [R240+0x19080], [R8.64], !P6 ;  /* 0x1908000008f07fae */ /* 0x0005e2000f101d54 */
[----:B------:R-:W-:Y:S01]  /*2cf0*/  IADD3 R0, P1, R38, UR19, RZ ;  /* 0x0000001326007c10 */ /* 0x000fe2000ff3e0ff */
[----:B------:R-:W-:Y:S01]  /*2d00*/  UIMAD UR4, UR9, UR4, URZ ;  /* 0x00000004090472a4 */ /* 0x000fe2000f8e023f */
[----:B------:R-:W-:Y:S01]  /*2d10*/  LOP3.LUT R7, R4, R3, RZ, 0x3c, !PT ;  /* 0x0000000304077212 */ /* 0x000fe200078e3cff */
[----:B------:R2:W-:Y:S01]  /*2d20*/  LDGSTS.E.BYPASS.LTC128B.128 [R240+0x1b080], [R8.64+0x80], !P5 ;  /* 0x1b08008008f07fae */ /* 0x0005e2000e901d54 */
[----:B------:R-:W-:Y:S01]  /*2d30*/  IADD3.X R3, R36, UR23, RZ, P1, !PT ;  /* 0x0000001724037c10 */ /* 0x000fe20008ffe4ff */
[----:B------:R-:W-:Y:S01]  /*2d40*/  UIMAD UR4, UR10, UR5, UR4 ;  /* 0x000000050a0472a4 */ /* 0x000fe2000f8e0204 */
[----:B------:R-:W-:Y:S01]  /*2d50*/  LEA R14, P1, R0, c[0x0][0x280], 0x2 ;  /* 0x0000a000000e7a11 */ /* 0x000fe200078210ff */
[----:B------:R2:W-:Y:S01]  /*2d60*/  LDGSTS.E.BYPASS.LTC128B.128 [R240+0x1d080], [R8.64+0x100], !P4 ;  /* 0x1d08010008f07fae */ /* 0x0005e2000e101d54 */
[----:B------:R-:W-:Y:S01]  /*2d70*/  ISETP.GE.AND P2, PT, R22, c[0x0][0x1fc], PT ;  /* 0x00007f0016007a0c */ /* 0x000fe20003f46270 */
[----:B------:R-:W-:Y:S01]  /*2d80*/  IMAD R22, R10, 0x4, R12 ;  /* 0x000000040a167824 */ /* 0x000fe200078e020c */
[----:B------:R-:W-:Y:S01]  /*2d90*/  LEA.HI.X R15, R0, c[0x0][0x284], R3, 0x2, P1 ;  /* 0x0000a100000f7a11 */ /* 0x000fe200008f1403 */
[----:B------:R-:W-:Y:S01]  /*2da0*/  IMAD.SHL.U32 R3, R20, 0x2, RZ ;  /* 0x0000000214037824 */ /* 0x000fe200078e00ff */
[----:B------:R-:W-:Y:S01]  /*2db0*/  LOP3.LUT R10, R6, 0x2, R24, 0xe2, !PT ;  /* 0x00000002060a7812 */ /* 0x000fe200078ee218 */
[----:B------:R-:W-:Y:S01]  /*2dc0*/  IMAD.SHL.U32 R12, R30, 0x400, RZ ;  /* 0x000004001e0c7824 */ /* 0x000fe200078e00ff */
[----:B------:R-:W-:Y:S01]  /*2dd0*/  LOP3.LUT R4, R35, 0x3ffffffc, RZ, 0xc0, !PT ;  /* 0x3ffffffc23047812 */ /* 0x000fe200078ec0ff */
[----:B------:R2:W-:Y:S01]  /*2de0*/  LDGSTS.E.BYPASS.LTC128B.128 [R240+0x1f080], [R8.64+0x180], !P3 ;  /* 0x1f08018008f07fae */ /* 0x0005e2000d901d54 */
[----:B------:R-:W-:Y:S01]  /*2df0*/  SHF.R.S32.HI R5, RZ, 0x2, R13 ;  /* 0x00000002ff057819 */ /* 0x000fe2000001140d */
[----:B------:R-:W-:Y:S01]  /*2e00*/  IMAD.MOV.U32 R13, RZ, RZ, 0x10 ;  /* 0x00000010ff0d7424 */ /* 0x000fe200078e00ff */
[----:B------:R-:W-:Y:S01]  /*2e10*/  SEL R6, RZ, 0x8, P2 ;  /* 0x00000008ff067807 */ /* 0x000fe20001000000 */
[----:B------:R-:W-:Y:S01]  /*2e20*/  IMAD.IADD R0, R166, 0x1, -R4 ;  /* 0x00000001a6007824 */ /* 0x000fe200078e0a04 */
[----:B------:R-:W-:Y:S01]  /*2e30*/  R2P PR, R16, 0x6 ;  /* 0x0000000610007804 */ /* 0x000fe20000000000 */
[----:B------:R-:W-:Y:S01]  /*2e40*/  IMAD R241, R30, 0x10, R5 ;  /* 0x000000101ef17824 */ /* 0x000fe200078e0205 */
[----:B------:R-:W-:Y:S01]  /*2e50*/  LOP3.LUT R3, R3, 0x2, R25, 0xe2, !PT ;  /* 0x0000000203037812 */ /* 0x000fe200078ee219 */
[----:B------:R-:W-:Y:S01]  /*2e60*/  IMAD R0, R0, 0x2, R12 ;  /* 0x0000000200007824 */ /* 0x000fe200078e020c */
[----:B------:R-:W-:Y:S01]  /*2e70*/  LOP3.LUT R243, R243, R10, R21, 0xfe, !PT ;  /* 0x0000000af3f37212 */ /* 0x000fe200078efe15 */
[----:B------:R-:W-:Y:S01]  /*2e80*/  IMAD.SHL.U32 R10, R28, 0x8, RZ ;  /* 0x000000081c0a7824 */ /* 0x000fe200078e00ff */
[----:B------:R-:W-:Y:S01]  /*2e90*/  SEL R5, R13, 0xfffffff0, !P1 ;  /* 0xfffffff00d057807 */ /* 0x000fe20004800000 */
[----:B------:R-:W-:Y:S01]  /*2ea0*/  IMAD.IADD R11, R7, 0x1, R0 ;  /* 0x00000001070b7824 */ /* 0x000fe200078e0200 */
[----:B------:R-:W-:Y:S01]  /*2eb0*/  SEL R4, R246, 0xffffffe0, !P2 ;  /* 0xffffffe0f6047807 */ /* 0x000fe20005000000 */
[----:B------:R3:W-:Y:S01]  /*2ec0*/  STL [R1+0x20], R36 ;  /* 0x0000202401007387 */ /* 0x0007e20000100800 */
[----:B------:R-:W-:Y:S01]  /*2ed0*/  LOP3.LUT R242, R6, R3, R242, 0xfe, !PT ;  /* 0x0000000306f27212 */ /* 0x000fe200078efef2 */
[----:B------:R-:W-:Y:S01]  /*2ee0*/  IMAD.SHL.U32 R6, R16, 0x40, RZ ;  /* 0x0000004010067824 */ /* 0x000fe200078e00ff */
[----:B------:R-:W-:Y:S01]  /*2ef0*/  R2P PR, R29, 0x6 ;  /* 0x000000061d007804 */ /* 0x000fe20000000000 */
[----:B------:R-:W-:Y:S01]  /*2f00*/  IMAD.SHL.U32 R244, R11, 0x2, RZ ;  /* 0x000000020bf47824 */ /* 0x000fe200078e00ff */
[----:B------:R-:W-:Y:S01]  /*2f10*/  LOP3.LUT R230, R230, 0xfffffe00, RZ, 0xc0, !PT ;  /* 0xfffffe00e6e67812 */ /* 0x000fe200078ec0ff */
[----:B------:R-:W-:Y:S01]  /*2f20*/  IMAD R0, R28, 0x200, R18 ;  /* 0x000002001c007824 */ /* 0x000fe200078e0212 */
[----:B------:R-:W-:Y:S01]  /*2f30*/  LOP3.LUT R6, R6, 0x1c0, RZ, 0xc0, !PT ;  /* 0x000001c006067812 */ /* 0x000fe200078ec0ff */
[----:B------:R-:W-:Y:S01]  /*2f40*/  IMAD.SHL.U32 R2, R2, 0x2, RZ ;  /* 0x0000000202027824 */ /* 0x000fe200078e00ff */
[----:B------:R-:W-:Y:S01]  /*2f50*/  SEL R3, R13, 0xfffffff0, !P1 ;  /* 0xfffffff00d037807 */ /* 0x000fe20004800000 */
[----:B------:R-:W-:Y:S01]  /*2f60*/  IMAD R236, R236, 0x400, R230 ;  /* 0x00000400ecec7824 */ /* 0x000fe200078e02e6 */
[----:B------:R-:W-:Y:S01]  /*2f70*/  SEL R228, R246, 0xffffffe0, !P2 ;  /* 0xffffffe0f6e47807 */ /* 0x000fe20005000000 */
[----:B------:R-:W-:Y:S01]  /*2f80*/  IMAD.SHL.U32 R235, R0, 0x2, RZ ;  /* 0x0000000200eb7824 */ /* 0x000fe200078e00ff */
[----:B------:R-:W-:Y:S01]  /*2f90*/  R2P PR, R31, 0x6 ;  /* 0x000000061f007804 */ /* 0x000fe20000000000 */
[----:B------:R-:W-:Y:S01]  /*2fa0*/  IMAD R3, R3, 0x2, R2 ;  /* 0x0000000203037824 */ /* 0x000fe200078e0202 */
[----:B------:R-:W-:Y:S01]  /*2fb0*/  ISETP.GE.AND P6, PT, R166, 0x10, PT ;  /* 0x00000010a600780c */ /* 0x000fe20003fc6270 */
[----:B------:R-:W-:Y:S01]  /*2fc0*/  IMAD.IADD R232, R0, 0x1, R228 ;  /* 0x0000000100e87824 */ /* 0x000fe200078e02e4 */
[----:B------:R-:W-:Y:S01]  /*2fd0*/  SHF.R.U32.HI R7, RZ, 0x3, R6 ;  /* 0x00000003ff077819 */ /* 0x000fe20000011606 */
[----:B------:R-:W-:Y:S01]  /*2fe0*/  IMAD R229, R228, 0x2, R2 ;  /* 0x00000002e4e57824 */ /* 0x000fe200078e0202 */
[----:B------:R-:W-:Y:S01]  /*2ff0*/  LOP3.LUT R10, R6, 0x8, R10, 0xf8, !PT ;  /* 0x00000008060a7812 */ /* 0x000fe200078ef80a */
[----:B------:R-:W-:Y:S01]  /*3000*/  CS2R R76, SRZ ;  /* 0x00000000004c7805 */ /* 0x000fe2000001ff00 */
[----:B------:R-:W-:Y:S01]  /*3010*/  LOP3.LUT R6, R7, R17, R6, 0x1e, !PT ;  /* 0x0000001107067212 */ /* 0x000fe200078e1e06 */
[----:B------:R-:W-:Y:S01]  /*3020*/  CS2R R74, SRZ ;  /* 0x00000000004a7805 */ /* 0x000fe2000001ff00 */
[----:B------:R-:W-:Y:S01]  /*3030*/  LOP3.LUT R7, R10, R7, RZ, 0x3c, !PT ;  /* 0x000000070a077212 */ /* 0x000fe200078e3cff */
[----:B------:R-:W-:Y:S01]  /*3040*/  CS2R R72, SRZ ;  /* 0x0000000000487805 */ /* 0x000fe2000001ff00 */
[-C--:B------:R-:W-:Y:S01]  /*3050*/  LOP3.LUT R6, R6, R230.reuse, RZ, 0xfc, !PT ;  /* 0x000000e606067212 */ /* 0x080fe200078efcff */
[----:B------:R-:W-:Y:S01]  /*3060*/  CS2R R70, SRZ ;  /* 0x0000000000467805 */ /* 0x000fe2000001ff00 */
[C---:B------:R-:W-:Y:S01]  /*3070*/  IADD3 R230, R7.reuse, R230, R12 ;  /* 0x000000e607e67210 */ /* 0x040fe20007ffe00c */
[----:B------:R-:W-:Y:S01]  /*3080*/  IMAD.IADD R236, R7, 0x1, R236 ;  /* 0x0000000107ec7824 */ /* 0x000fe200078e02ec */
[----:B------:R-:W-:Y:S01]  /*3090*/  IADD3 R10, R244, 0x20280, RZ ;  /* 0x00020280f40a7810 */ /* 0x000fe20007ffe0ff */
        /* <DEDUP_REMOVED lines=12> */
[----:B------:R-:W-:Y:S01]  /*3160*/  CS2R R66, SRZ ;  /* 0x0000000000427805 */ /* 0x000fe2000001ff00 */
[----:B------:R-:W0:Y:S01]  /*3170*/  LDGDEPBAR ;  /* 0x00000000000079af */ /* 0x000e220000000000 */
        /* <DEDUP_REMOVED lines=14> */
[----:B-1----:R-:W-:Y:S01]  /*3260*/  CS2R R38, SRZ ;  /* 0x0000000000267805 */ /* 0x002fe2000001ff00 */
[----:B---3--:R-:W-:Y:S01]  /*3270*/  CS2R R36, SRZ ;  /* 0x0000000000247805 */ /* 0x008fe2000001ff00 */
[----:B------:R-:W-:Y:S01]  /*3280*/  IADD3 R249, -R10, UR8, RZ ;  /* 0x000000080af97c10 */ /* 0x000fe2000fffe1ff */
[----:B------:R-:W-:Y:S01]  /*3290*/  IMAD.SHL.U32 R0, R6, 0x2, RZ ;  /* 0x0000000206007824 */ /* 0x000fe200078e00ff */
[----:B----4-:R-:W-:Y:S01]  /*32a0*/  IADD3 R7, R165, UR4, RZ ;  /* 0x00000004a5077c10 */ /* 0x010fe2000fffe0ff */
[----:B------:R-:W-:Y:S01]  /*32b0*/  IMAD R228, R228, 0x2, R3 ;  /* 0x00000002e4e47824 */ /* 0x000fe200078e0203 */
[----:B------:R-:W-:Y:S01]  /*32c0*/  USHF.L.U64.HI UR7, UR6, 0x5, UR7 ;  /* 0x0000000506077899 */ /* 0x000fe20008010207 */
[----:B------:R-:W-:Y:S01]  /*32d0*/  IMAD.SHL.U32 R232, R232, 0x2, RZ ;  /* 0x00000002e8e87824 */ /* 0x000fe200078e00ff */
[----:B------:R-:W-:Y:S01]  /*32e0*/  USHF.L.U32 UR6, UR6, 0x5, URZ ;  /* 0x0000000506067899 */ /* 0x000fe2000800063f */
[----:B------:R2:W-:Y:S01]  /*32f0*/  STL [R1+0x30], R7 ;  /* 0x0000300701007387 */ /* 0x0005e20000100800 */
[----:B------:R-:W-:-:S02]  /*3300*/  IMAD.IADD R246, R246, 0x1, R245 ;  /* 0x00000001f6f67824 */ /* 0x000fc400078e02f5 */
[C---:B------:R-:W-:Y:S02]  /*3310*/  IMAD R234, R4.reuse, 0x2, R230 ;  /* 0x0000000204ea7824 */ /* 0x040fe400078e02e6 */
[C---:B------:R-:W-:Y:S02]  /*3320*/  IMAD R239, R4.reuse, 0x2, R236 ;  /* 0x0000000204ef7824 */ /* 0x040fe400078e02ec */
[C---:B------:R-:W-:Y:S02]  /*3330*/  IMAD R233, R4.reuse, 0x2, R231 ;  /* 0x0000000204e97824 */ /* 0x040fe400078e02e7 */
[----:B------:R-:W-:Y:S02]  /*3340*/  IMAD R238, R4, 0x2, R237 ;  /* 0x0000000204ee7824 */ /* 0x000fe400078e02ed */
.L_x_1118:
        /* <DEDUP_REMOVED lines=561> */
[----:B------:R-:W-:Y:S02]  /*5660*/  ISETP.LT.OR P6, PT, R8, 0x1, !P5 ;  /* 0x000000010800780c */ /* 0x000fe40006fc1670 */
[----:B------:R-:W-:Y:S02]  /*5670*/  IADD3 R9, P3, P2, R250, UR4, R9 ;  /* 0x00000004fa097c10 */ /* 0x000fe4000fa7e009 */
[----:B------:R-:W-:Y:S02]  /*5680*/  ISETP.LT.OR P5, PT, R8, 0x21, !P5 ;  /* 0x000000210800780c */ /* 0x000fe40006fa1670 */
[----:B------:R-:W-:Y:S02]  /*5690*/  IADD3.X R16, R252, UR9, R16, P3, P2 ;  /* 0x00000009fc107c10 */ /* 0x000fe40009fe4410 */
[----:B------:R-:W-:Y:S05]  /*56a0*/  LEA R10, P3, R9, c[0x0][0x1f0], 0x1 ;  /* 0x00007c00090a7a11 */ /* 0x000fea00078608ff */
[----:B------:R-:W-:Y:S01]  /*56b0*/  @!PT LDS RZ, [RZ] ;  /* 0x00000000fffff984 */ /* 0x000fe20000000800 */
[----:B------:R-:W-:Y:S01]  /*56c0*/  @!PT LDS RZ, [RZ] ;  /* 0x00000000fffff984 */ /* 0x000fe20000000800 */
[----:B------:R-:W-:Y:S01]  /*56d0*/  @!PT LDS RZ, [RZ] ;  /* 0x00000000fffff984 */ /* 0x000fe20000000800 */
[----:B------:R1:W-:Y:S01]  /*56e0*/  LDGSTS.E.BYPASS.LTC128B.128 [R240+0x18080], [R12.64], !P6 ;  /* 0x180800000cf07fae */ /* 0x0003e2000f101d54 */
[----:B--2---:R-:W-:Y:S04]  /*56f0*/  IADD3 R11, P1, R202, UR5, RZ ;  /* 0x00000005ca0b7c10 */ /* 0x004fe8000ff3e0ff */
[----:B---3--:R-:W-:Y:S02]  /*5700*/  LEA.HI.X.SX32 R15, R15, R200, 0x1, P1 ;  /* 0x000000c80f0f7211 */ /* 0x008fe400008f0eff */
[----:B------:R-:W2:Y:S01]  /*5710*/  S2R R200, SR_TID.X ;  /* 0x0000000000c87919 */ /* 0x000ea20000002100 */
[C---:B------:R-:W-:Y:S02]  /*5720*/  ISETP.LT.OR P1, PT, R8.reuse, 0x1, !P4 ;  /* 0x000000010800780c */ /* 0x040fe40006721670 */
[C---:B------:R-:W-:Y:S02]  /*5730*/  LEA R14, P2, R11.reuse, c[0x0][0x280], 0x2 ;  /* 0x0000a0000b0e7a11 */ /* 0x040fe400078410ff */
[----:B------:R-:W-:Y:S02]  /*5740*/  ISETP.LT.OR P4, PT, R8, 0x21, !P4 ;  /* 0x000000210800780c */ /* 0x000fe40006781670 */
[----:B------:R-:W-:Y:S02]  /*5750*/  LEA.HI.X R15, R11, c[0x0][0x284], R15, 0x2, P2 ;  /* 0x0000a1000b0f7a11 */ /* 0x000fe400010f140f */
[----:B------:R-:W-:Y:S02]  /*5760*/  LOP3.LUT P2, RZ, R242, 0x4, RZ, 0xc0, !PT ;  /* 0x00000004f2ff7812 */ /* 0x000fe4000784c0ff */
[----:B------:R-:W-:Y:S02]  /*5770*/  LEA.HI.X R11, R9, c[0x0][0x1f4], R16, 0x1, P3 ;  /* 0x00007d00090b7a11 */ /* 0x000fe400018f0c10 */
[----:B------:R-:W-:Y:S01]  /*5780*/  ISETP.LT.OR P6, PT, R8, 0x1, !P2 ;  /* 0x000000010800780c */ /* 0x000fe200057c1670 */
[----:B------:R1:W-:Y:S01]  /*5790*/  LDGSTS.E.BYPASS.LTC128B.128 [R240+0x1a080], [R12.64+0x80], !P1 ;  /* 0x1a0800800cf07fae */ /* 0x0003e2000c901d54 */
[----:B------:R-:W-:Y:S02]  /*57a0*/  LOP3.LUT P3, RZ, R242, 0x8, RZ, 0xc0, !PT ;  /* 0x00000008f2ff7812 */ /* 0x000fe4000786c0ff */
[C---:B------:R-:W-:Y:S02]  /*57b0*/  ISETP.LT.OR P2, PT, R8.reuse, 0x21, !P2 ;  /* 0x000000210800780c */ /* 0x040fe40005741670 */
[C---:B------:R-:W-:Y:S02]  /*57c0*/  ISETP.LT.OR P1, PT, R8.reuse, 0x1, !P3 ;  /* 0x000000010800780c */ /* 0x040fe40005f21670 */
[----:B------:R-:W-:Y:S01]  /*57d0*/  ISETP.LT.OR P3, PT, R8, 0x21, !P3 ;  /* 0x000000210800780c */ /* 0x000fe20005f61670 */
[----:B--2---:R-:W-:Y:S04]  /*57e0*/  @!P0 IMAD.SHL.U32 R8, R200, 0x10, RZ ;  /* 0x00000010c8088824 */ /* 0x004fe800078e00ff */
[----:B------:R1:W-:Y:S06]  /*57f0*/  LDGSTS.E.BYPASS.LTC128B.128 [R240+0x1c080], [R12.64+0x100], !P6 ;  /* 0x1c0801000cf07fae */ /* 0x0003ec000f101d54 */
[----:B------:R1:W-:Y:S04]  /*5800*/  LDGSTS.E.BYPASS.LTC128B.128 [R240+0x1e080], [R12.64+0x180], !P1 ;  /* 0x1e0801800cf07fae */ /* 0x0003e8000c901d54 */
[----:B------:R1:W-:Y:S04]  /*5810*/  LDGSTS.E.BYPASS.LTC128B.128 [R240+0x19080], [R10.64], !P5 ;  /* 0x190800000af07fae */ /* 0x0003e8000e901d54 */
[----:B------:R1:W-:Y:S04]  /*5820*/  LDGSTS.E.BYPASS.LTC128B.128 [R240+0x1b080], [R10.64+0x80], !P4 ;  /* 0x1b0800800af07fae */ /* 0x0003e8000e101d54 */
[----:B------:R1:W-:Y:S04]  /*5830*/  LDGSTS.E.BYPASS.LTC128B.128 [R240+0x1d080], [R10.64+0x100], !P2 ;  /* 0x1d0801000af07fae */ /* 0x0003e8000d101d54 */
[----:B------:R1:W-:Y:S04]  /*5840*/  LDGSTS.E.BYPASS.LTC128B.128 [R240+0x1f080], [R10.64+0x180], !P3 ;  /* 0x1f0801800af07fae */ /* 0x0003e8000d901d54 */
[----:B------:R1:W-:Y:S02]  /*5850*/  @!P0 LDGSTS.E.BYPASS.LTC128B.128 [R8+0x20180], [R14.64] ;  /* 0x201800000e088fae */ /* 0x0003e4000b901d54 */
.L_x_1116:
        /* <DEDUP_REMOVED lines=148> */
.L_x_1117:
        /* <DEDUP_REMOVED lines=218> */
.L_x_1115:
[----:B------:R-:W-:Y:S05]  /*6f40*/  @P1 EXIT ;  /* 0x000000000000194d */ /* 0x000fea0003800000 */
[----:B------:R-:W-:Y:S02]  /*6f50*/  ULDC.64 UR4, c[0x0][0x360] ;  /* 0x0000d80000047ab9 */ /* 0x000fe40000000a00 */
[----:B------:R-:W-:Y:S02]  /*6f60*/  UISETP.NE.U32.AND UP0, UPT, URZ, UR4, UPT ;  /* 0x000000043f00728c */ /* 0x000fe4000bf05070 */
[----:B------:R-:W-:Y:S02]  /*6f70*/  ULDC.64 UR6, c[0x0][0x360] ;  /* 0x0000d80000067ab9 */ /* 0x000fe40000000a00 */
[----:B------:R-:W-:-:S06]  /*6f80*/  UISETP.NE.AND.EX UP0, UPT, URZ, UR5, UPT, UP0 ;  /* 0x000000053f00728c */ /* 0x000fcc000bf05300 */
[----:B------:R-:W-:-:S05]  /*6f90*/  PLOP3.LUT P0, PT, PT, PT, UP0, 0x80, 0x0 ;  /* 0x000000000000781c */ /* 0x000fca0003f0f008 */
[----:B------:R-:W-:Y:S02]  /*6fa0*/  @UP0 UMOV UR4, 0x4 ;  /* 0x0000000400040882 */ /* 0x000fe40000000000 */
[----:B------:R-:W-:-:S06]  /*6fb0*/  @UP0 UIMAD.WIDE UR4, UR16, UR4, UR6 ;  /* 0x00000004100402a5 */ /* 0x000fcc000f8e0206 */
[----:B------:R-:W-:Y:S02]  /*6fc0*/  IMAD.U32 R2, RZ, RZ, UR4 ;  /* 0x00000004ff027e24 */ /* 0x000fe4000f8e00ff */
[----:B------:R-:W-:-:S05]  /*6fd0*/  IMAD.U32 R3, RZ, RZ, UR5 ;  /* 0x00000005ff037e24 */ /* 0x000fca000f8e00ff */
[----:B------:R2:W3:Y:S01]  /*6fe0*/  @P0 LDG.E R0, [R2.64] ;  /* 0x0000001402000981 */ /* 0x0004e2000c1e1900 */
[----:B------:R-:W-:-:S03]  /*6ff0*/  USHF.L.U32 UR18, UR18, 0xe, URZ ;  /* 0x0000000e12127899 */ /* 0x000fc6000800063f */
[----:B-1----:R-:W1:Y:S03]  /*7000*/  S2R R4, SR_TID.X ;  /* 0x0000000000047919 */ /* 0x002e660000002100 */
[----:B--2---:R-:W-:Y:S01]  /*7010*/  IMAD.U32 R2, RZ, RZ, UR18 ;  /* 0x00000012ff027e24 */ /* 0x004fe2000f8e00ff */
[----:B-1----:R-:W-:Y:S01]  /*7020*/  SHF.R.S32.HI R3, RZ, 0x1f, R4 ;  /* 0x0000001fff037819 */ /* 0x002fe20000011404 */
[----:B------:R-:W-:Y:S06]  /*7030*/  BAR.SYNC.DEFER_BLOCKING 0x1, 0x100 ;  /* 0x0044000000007b1d */ /* 0x000fec0000010000 */
[----:B---3--:R-:W1:Y:S02]  /*7040*/  @P0 R2UR UR4, R0 ;  /* 0x00000000000403c2 */ /* 0x008e6400000e0000 */
[----:B-1----:R-:W-:-:S04]  /*7050*/  @UP0 ULEA UR4, UR16, UR4, 0x6 ;  /* 0x0000000410040291 */ /* 0x002fc8000f8e303f */
[----:B------:R-:W-:-:S04]  /*7060*/  @UP0 USHF.R.S32.HI UR8, URZ, 0x1f, UR4 ;  /* 0x0000001f3f080899 */ /* 0x000fc80008011404 */
[----:B------:R-:W-:-:S03]  /*7070*/  @UP0 ULEA.HI UR8, UR8, UR4, URZ, 0x6 ;  /* 0x0000000408080291 */ /* 0x000fc6000f8f303f */
[----:B------:R-:W-:Y:S02]  /*7080*/  ULDC.64 UR4, c[0x0][0x338] ;  /* 0x0000ce0000047ab9 */ /* 0x000fe40000000a00 */
[----:B------:R-:W-:Y:S02]  /*7090*/  UISETP.NE.AND UP1, UPT, UR4, 0x1, UPT ;  /* 0x000000010400788c */ /* 0x000fe4000bf25270 */
[----:B------:R-:W-:Y:S02]  /*70a0*/  @UP0 USHF.L.U32 UR8, UR8, 0x8, URZ ;  /* 0x0000000808080899 */ /* 0x000fe4000800063f */
[----:B------:R-:W-:Y:S02]  /*70b0*/  UIMAD.WIDE.U32 UR6, UR17, UR5, URZ ;  /* 0x00000005110672a5 */ /* 0x000fe4000f8e003f */
[----:B------:R-:W-:Y:S02]  /*70c0*/  @UP0 ULOP3.LUT UR8, UR8, 0xffffc000, URZ, 0xc0, !UPT ;  /* 0xffffc00008080892 */ /* 0x000fe4000f8ec03f */
[----:B------:R-:W-:-:S02]  /*70d0*/  ULDC UR5, c[0x0][0x340] ;  /* 0x0000d00000057ab9 */ /* 0x000fc40000000800 */
[----:B------:R-:W-:Y:S02]  /*70e0*/  @UP0 USHF.R.S32.HI UR9, URZ, 0x1f, UR8 ;  /* 0x0000001f3f090899 */ /* 0x000fe40008011408 */
[----:B------:R-:W-:Y:S02]  /*70f0*/  USHF.R.S32.HI UR4, URZ, 0x1f, UR18 ;  /* 0x0000001f3f047899 */ /* 0x000fe40008011412 */
[----:B------:R-:W-:Y:S02]  /*7100*/  @UP1 USHF.R.U32.HI UR17, URZ, UR5, UR7 ;  /* 0x000000053f111299 */ /* 0x000fe40008011607 */
[----:B------:R-:W-:Y:S02]  /*7110*/  @!UP0 UMOV UR8, URZ ;  /* 0x0000003f00088c82 */ /* 0x000fe40008000000 */
[----:B------:R-:W-:Y:S01]  /*7120*/  IADD3 R2, P1, P0, R2, UR8, R4 ;  /* 0x0000000802027c10 */ /* 0x000fe2000f83e004 */
[----:B------:R-:W-:Y:S01]  /*7130*/  USHF.R.S32.HI UR8, URZ, 0x1f, UR17 ;  /* 0x0000001f3f087899 */ /* 0x000fe20008011411 */
[----:B------:R-:W-:Y:S01]  /*7140*/  IMAD.U32 R0, RZ, RZ, UR4 ;  /* 0x00000004ff007e24 */ /* 0x000fe2000f8e00ff */
[----:B------:R-:W-:Y:S01]  /*7150*/  ULDC.64 UR6, c[0x0][0x328] ;  /* 0x0000ca0000067ab9 */ /* 0x000fe20000000a00 */
[----:B------:R-:W-:Y:S01]  /*7160*/  IMAD.U32 R4, RZ, RZ, UR17 ;  /* 0x00000011ff047e24 */ /* 0x000fe2000f8e00ff */
[----:B------:R-:W-:-:S02]  /*7170*/  UIMAD UR6, UR8, UR6, URZ ;  /* 0x00000006080672a4 */ /* 0x000fc4000f8e023f */
[----:B------:R-:W-:Y:S02]  /*7180*/  @!UP0 UMOV UR9, URZ ;  /* 0x0000003f00098c82 */ /* 0x000fe40008000000 */
[----:B------:R-:W-:Y:S01]  /*7190*/  IADD3.X R3, R0, UR9, R3, P1, P0 ;  /* 0x0000000900037c10 */ /* 0x000fe20008fe0403 */
[----:B------:R-:W-:Y:S01]  /*71a0*/  ULDC.64 UR4, c[0x0][0x300] ;  /* 0x0000c00000047ab9 */ /* 0x000fe20000000a00 */
[----:B------:R-:W-:Y:S01]  /*71b0*/  IMAD.U32 R0, RZ, RZ, UR17 ;  /* 0x00000011ff007e24 */ /* 0x000fe2000f8e00ff */
[----:B------:R-:W-:Y:S02]  /*71c0*/  UIMAD UR6, UR17, UR7, UR6 ;  /* 0x00000007110672a4 */ /* 0x000fe4000f8e0206 */
[----:B------:R-:W-:Y:S01]  /*71d0*/  USHF.R.S32.HI UR7, URZ, 0x1f, UR16 ;  /* 0x0000001f3f077899 */ /* 0x000fe20008011410 */
[--C-:B------:R-:W-:Y:S01]  /*71e0*/  IMAD.WIDE.U32 R4, R4, c[0x0][0x328], R2.reuse ;  /* 0x0000ca0004047a25 */ /* 0x100fe200078e0002 */
[----:B------:R-:W-:Y:S02]  /*71f0*/  UIMAD UR8, UR8, UR4, URZ ;  /* 0x00000004080872a4 */ /* 0x000fe4000f8e023f */
[----:B------:R-:W-:Y:S01]  /*7200*/  USEL UR16, UR16, URZ, !UP0 ;  /* 0x0000003f10107287 */ /* 0x000fe2000c000000 */
[----:B------:R-:W-:Y:S01]  /*7210*/  IMAD.WIDE.U32 R2, R0, c[0x0][0x300], R2 ;  /* 0x0000c00000027a25 */ /* 0x000fe200078e0002 */
[----:B------:R-:W-:Y:S01]  /*7220*/  USEL UR9, UR7, URZ, !UP0 ;  /* 0x0000003f07097287 */ /* 0x000fe2000c000000 */
[----:B------:R-:W-:Y:S01]  /*7230*/  IADD3 R5, R5, UR6, RZ ;  /* 0x0000000605057c10 */ /* 0x000fe2000fffe0ff */
[----:B------:R-:W-:-:S02]  /*7240*/  UIMAD UR8, UR17, UR5, UR8 ;  /* 0x00000005110872a4 */ /* 0x000fc4000f8e0208 */
[----:B------:R-:W-:Y:S01]  /*7250*/  IMAD.U32 R8, RZ, RZ, UR16 ;  /* 0x00000010ff087e24 */ /* 0x000fe2000f8e00ff */
[----:B------:R-:W-:Y:S01]  /*7260*/  ULDC.64 UR4, c[0x0][0x330] ;  /* 0x0000cc0000047ab9 */ /* 0x000fe20000000a00 */
[----:B------:R-:W-:Y:S01]  /*7270*/  IMAD.U32 R6, RZ, RZ, UR16 ;  /* 0x00000010ff067e24 */ /* 0x000fe2000f8e00ff */
[----:B------:R-:W-:Y:S01]  /*7280*/  UIMAD UR4, UR9, UR4, URZ ;  /* 0x00000004090472a4 */ /* 0x000fe2000f8e023f */
[----:B------:R-:W-:Y:S01]  /*7290*/  IMAD.WIDE.U32 R8, R8, c[0x0][0x330], R4 ;  /* 0x0000cc0008087a25 */ /* 0x000fe200078e0004 */
[----:B------:R-:W-:Y:S01]  /*72a0*/  ULDC.64 UR6, c[0x0][0x308] ;  /* 0x0000c20000067ab9 */ /* 0x000fe20000000a00 */
[----:B------:R-:W-:Y:S01]  /*72b0*/  IADD3 R3, R3, UR8, RZ ;  /* 0x0000000803037c10 */ /* 0x000fe2000fffe0ff */
[----:B------:R-:W-:Y:S02]  /*72c0*/  UIMAD UR4, UR16, UR5, UR4 ;  /* 0x00000005100472a4 */ /* 0x000fe4000f8e0204 */
[----:B------:R-:W-:Y:S01]  /*72d0*/  LEA R4, P1, R8, c[0x0][0x310], 0x2 ;  /* 0x0000c40008047a11 */ /* 0x000fe200078210ff */
[----:B------:R-:W-:Y:S01]  /*72e0*/  UIMAD UR6, UR9, UR6, URZ ;  /* 0x00000006090672a4 */ /* 0x000fe2000f8e023f */
[----:B------:R-:W-:-:S02]  /*72f0*/  IMAD.WIDE.U32 R6, R6, c[0x0][0x308], R2 ;  /* 0x0000c20006067a25 */ /* 0x000fc400078e0002 */
[----:B------:R-:W-:Y:S01]  /*7300*/  IADD3 R0, R9, UR4, RZ ;  /* 0x0000000409007c10 */ /* 0x000fe2000fffe0ff */
[----:B------:R-:W-:Y:S02]  /*7310*/  UIMAD UR6, UR16, UR7, UR6 ;  /* 0x00000007100672a4 */ /* 0x000fe4000f8e0206 */
[----:B------:R-:W-:Y:S02]  /*7320*/  LEA R2, P0, R6, c[0x0][0x2e8], 0x2 ;  /* 0x0000ba0006027a11 */ /* 0x000fe400078010ff */
[----:B------:R-:W-:Y:S02]  /*7330*/  LEA.HI.X R5, R8, c[0x0][0x314], R0, 0x2, P1 ;  /* 0x0000c50008057a11 */ /* 0x000fe400008f1400 */
[----:B------:R-:W-:-:S03]  /*7340*/  IADD3 R3, R7, UR6, RZ ;  /* 0x0000000607037c10 */ /* 0x000fc6000fffe0ff */
        /* <DEDUP_REMOVED lines=130> */
.L_x_1119:
        /* <DEDUP_REMOVED lines=9> */
.L_x_1174:


//--------------------- .text._ZN7cutlass13device_kernelIN5flash22FlashAttnBwdPreprocessIN4cute5tupleIJNS3_1CILi64EEENS5_ILi256EEEEEENS_10bfloat16_tEfNS_4arch4Sm80ELb1ELb1EEEEEvNT_6ParamsE --------------------------
	.section	.text._ZN7cutlass13device_kernelIN5flash22FlashAttnBwdPreprocessIN4cute5tupleIJNS3_1CILi64EEENS5_ILi256EEEEEENS_10bfloat16_tEfNS_4arch4Sm80ELb1ELb1EEEEEvNT_6ParamsE,"ax",@progbits
	.sectioninfo	@"SHI_REGISTERS=121"
	.align	128
.text._ZN7cutlass13device_kernelIN5flash22FlashAttnBwdPreprocessIN4cute5tupleIJNS3_1CILi64EEENS5_ILi256EEEEEENS_10bfloat16_tEfNS_4arch4Sm80ELb1ELb1EEEEEvNT_6ParamsE:
        .type           _ZN7cutlass13device_kernelIN5flash22FlashAttnBwdPreprocessIN4cute5tupleIJNS3_1CILi64EEENS5_ILi256EEEEEENS_10bfloat16_tEfNS_4arch4Sm80ELb1ELb1EEEEEvNT_6ParamsE,@function
        .size           _ZN7cutlass13device_kernelIN5flash22FlashAttnBwdPreprocessIN4cute5tupleIJNS3_1CILi64EEENS5_ILi256EEEEEENS_10bfloat16_tEfNS_4arch4Sm80ELb1ELb1EEEEEvNT_6ParamsE,(.L_x_1175 - _ZN7cutlass13device_kernelIN5flash22FlashAttnBwdPreprocessIN4cute5tupleIJNS3_1CILi64EEENS5_ILi256EEEEEENS_10bfloat16_tEfNS_4arch4Sm80ELb1ELb1EEEEEvNT_6ParamsE)
        .other          _ZN7cutlass13device_kernelIN5flash22FlashAttnBwdPreprocessIN4cute5tupleIJNS3_1CILi64EEENS5_ILi256EEEEEENS_10bfloat16_tEfNS_4arch4Sm80ELb1ELb1EEEEEvNT_6ParamsE,@"STO_CUDA_ENTRY STV_DEFAULT"
_ZN7cutlass13device_kernelIN5flash22FlashAttnBwdPreprocessIN4cute5tupleIJNS3_1CILi64EEENS5_ILi256EEEEEENS_10bfloat16_tEfNS_4arch4Sm80ELb1ELb1EEEEEvNT_6ParamsE:
[----:B------:R-:W-:Y:S02]  /*0000*/  IMAD.MOV.U32 R1, RZ, RZ, c[0x0][0x28] ;  /* 0x00000a00ff017624 */ /* 0x000fe400078e00ff */
[----:B------:R-:W0:Y:S01]  /*0010*/  S2UR UR12, SR_CTAID.Z ;  /* 0x00000000000c79c3 */ /* 0x000e220000002700 */
[----:B------:R-:W-:Y:S02]  /*0020*/  ULDC.64 UR4, c[0x0][0x240] ;  /* 0x0000900000047ab9 */ /* 0x000fe40000000a00 */
[----:B------:R-:W-:Y:S02]  /*0030*/  UISETP.NE.U32.AND UP0, UPT, URZ, UR4, UPT ;  /* 0x000000043f00728c */ /* 0x000fe4000bf05070 */
[----:B------:R-:W-:Y:S02]  /*0040*/  UMOV UR13, 0x4 ;  /* 0x00000004000d7882 */ /* 0x000fe40000000000 */
[----:B------:R-:W-:Y:S02]  /*0050*/  UISETP.NE.AND.EX UP0, UPT, URZ, UR5, UPT, UP0 ;  /* 0x000000053f00728c */ /* 0x000fe4000bf05300 */
[----:B------:R-:W-:Y:S02]  /*0060*/  ULDC.64 UR10, c[0x0][0x118] ;  /* 0x00004600000a7ab9 */ /* 0x000fe40000000a00 */
[----:B------:R-:W-:-:S02]  /*0070*/  ULDC.64 UR4, c[0x0][0x240] ;  /* 0x0000900000047ab9 */ /* 0x000fc40000000a00 */
[----:B------:R-:W-:Y:S01]  /*0080*/  PLOP3.LUT P0, PT, PT, PT, UP0, 0x80, 0x0 ;  /* 0x000000000000781c */ /* 0x000fe20003f0f008 */
[----:B0-----:R-:W-:-:S06]  /*0090*/  UIMAD.WIDE UR4, UR12, UR13, UR4 ;  /* 0x0000000d0c0472a5 */ /* 0x001fcc000f8e0204 */
[----:B------:R-:W-:Y:S02]  /*00a0*/  IMAD.U32 R2, RZ, RZ, UR4 ;  /* 0x00000004ff027e24 */ /* 0x000fe4000f8e00ff */
[----:B------:R-:W-:Y:S01]  /*00b0*/  IMAD.U32 R3, RZ, RZ, UR5 ;  /* 0x00000005ff037e24 */ /* 0x000fe2000f8e00ff */
[----:B------:R-:W-:-:S04]  /*00c0*/  ULDC.64 UR4, c[0x0][0x248] ;  /* 0x0000920000047ab9 */ /* 0x000fc80000000a00 */
[----:B------:R-:W2:Y:S01]  /*00d0*/  @P0 LDG.E R0, [R2.64] ;  /* 0x0000000a02000981 */ /* 0x000ea2000c1e1900 */
[----:B------:R-:W-:-:S04]  /*00e0*/  UISETP.NE.U32.AND UP1, UPT, URZ, UR4, UPT ;  /* 0x000000043f00728c */ /* 0x000fc8000bf25070 */
[----:B------:R-:W-:-:S03]  /*00f0*/  UISETP.NE.AND.EX UP1, UPT, URZ, UR5, UPT, UP1 ;  /* 0x000000053f00728c */ /* 0x000fc6000bf25310 */
[----:B------:R-:W-:-:S03]  /*0100*/  ULDC.64 UR4, c[0x0][0x248] ;  /* 0x0000920000047ab9 */ /* 0x000fc60000000a00 */
[----:B------:R-:W-:-:S05]  /*0110*/  PLOP3.LUT P1, PT, PT, PT, UP1, 0x80, 0x0 ;  /* 0x000000000000781c */ /* 0x000fca0003f2f018 */
[----:B------:R-:W-:-:S06]  /*0120*/  @UP1 UIMAD.WIDE UR4, UR12, UR13, UR4 ;  /* 0x0000000d0c0412a5 */ /* 0x000fcc000f8e0204 */
[----:B------:R-:W-:Y:S01]  /*0130*/  MOV R4, UR4 ;  /* 0x0000000400047c02 */ /* 0x000fe20008000f00 */
[----:B------:R-:W-:-:S05]  /*0140*/  IMAD.U32 R5, RZ, RZ, UR5 ;  /* 0x00000005ff057e24 */ /* 0x000fca000f8e00ff */
[----:B------:R-:W3:Y:S01]  /*0150*/  @P1 LDG.E R4, [R4.64] ;  /* 0x0000000a04041981 */ /* 0x000ee2000c1e1900 */
[----:B------:R-:W-:Y:S01]  /*0160*/  ULDC UR8, c[0x0][0x168] ;  /* 0x00005a0000087ab9 */ /* 0x000fe20000000800 */
[----:B------:R-:W0:Y:S01]  /*0170*/  S2UR UR14, SR_CTAID.X ;  /* 0x00000000000e79c3 */ /* 0x000e220000002500 */
[----:B------:R-:W-:Y:S02]  /*0180*/  UMOV UR6, URZ ;  /* 0x0000003f00067c82 */ /* 0x000fe40008000000 */
[----:B------:R-:W-:-:S05]  /*0190*/  UMOV UR7, URZ ;  /* 0x0000003f00077c82 */ /* 0x000fca0008000000 */
[----:B------:R-:W1:Y:S08]  /*01a0*/  S2UR UR15, SR_CTAID.Y ;  /* 0x00000000000f79c3 */ /* 0x000e700000002600 */
[----:B--2---:R-:W2:Y:S02]  /*01b0*/  @P0 R2UR UR9, R0 ;  /* 0x00000000000903c2 */ /* 0x004ea400000e0000 */
[----:B--2---:R-:W-:-:S02]  /*01c0*/  @UP0 ULEA UR4, UR12, UR9, 0x6 ;  /* 0x000000090c040291 */ /* 0x004fc4000f8e303f */
[----:B------:R-:W-:Y:S02]  /*01d0*/  @UP0 USHF.R.S32.HI UR16, URZ, 0x1f, UR9 ;  /* 0x0000001f3f100899 */ /* 0x000fe40008011409 */
[----:B------:R-:W-:Y:S02]  /*01e0*/  @UP0 USHF.R.S32.HI UR5, URZ, 0x1f, UR4 ;  /* 0x0000001f3f050899 */ /* 0x000fe40008011404 */
[----:B---3--:R2:W3:Y:S01]  /*01f0*/  @P1 R2UR UR8, R4 ;  /* 0x00000000040813c2 */ /* 0x0084e200000e0000 */
[----:B------:R-:W-:Y:S02]  /*0200*/  @UP0 UMOV UR6, UR9 ;  /* 0x0000000900060c82 */ /* 0x000fe40008000000 */
[----:B------:R-:W-:Y:S02]  /*0210*/  @UP0 ULEA.HI UR5, UR5, UR4, URZ, 0x6 ;  /* 0x0000000405050291 */ /* 0x000fe4000f8f303f */
[----:B------:R-:W-:Y:S02]  /*0220*/  @UP0 UMOV UR7, UR16 ;  /* 0x0000001000070c82 */ /* 0x000fe40008000000 */
[----:B------:R-:W-:-:S02]  /*0230*/  UMOV UR4, URZ ;  /* 0x0000003f00047c82 */ /* 0x000fc40008000000 */
[----:B------:R-:W-:Y:S01]  /*0240*/  @UP0 ULOP3.LUT UR4, UR5, 0xffffffc0, URZ, 0xc0, !UPT ;  /* 0xffffffc005040892 */ /* 0x000fe2000f8ec03f */
[----:B------:R-:W-:Y:S06]  /*0250*/  @P1 BRA `(.L_x_1120) ;  /* 0x0000006000001947 */ /* 0x000fec0003800000 */
[----:B012---:R-:W-:Y:S05]  /*0260*/  @!P0 BRA `(.L_x_1120) ;  /* 0x0000005000008947 */ /* 0x007fea0003800000 */
[----:B------:R-:W2:Y:S04]  /*0270*/  LDG.E R4, [R2.64] ;  /* 0x0000000a02047981 */ /* 0x000ea8000c1e1900 */
[----:B------:R-:W4:Y:S01]  /*0280*/  LDG.E R0, [R2.64+0x4] ;  /* 0x0000040a02007981 */ /* 0x000f22000c1e1900 */
[----:B--2---:R-:W0:Y:S08]  /*0290*/  R2UR UR5, R4 ;  /* 0x00000000040573c2 */ /* 0x004e3000000e0000 */
[----:B---34-:R-:W0:Y:S02]  /*02a0*/  R2UR UR8, R0 ;  /* 0x00000000000873c2 */ /* 0x018e2400000e0000 */
[----:B0-----:R-:W-:-:S06]  /*02b0*/  UIADD3 UR8, -UR5, UR8, URZ ;  /* 0x0000000805087290 */ /* 0x001fcc000fffe13f */
.L_x_1120:
[----:B012---:R-:W-:Y:S01]  /*02c0*/  ULDC.64 UR18, c[0x0][0x240] ;  /* 0x0000900000127ab9 */ /* 0x007fe20000000a00 */
[----:B---3--:R-:W-:Y:S01]  /*02d0*/  IMAD.U32 R0, RZ, RZ, UR8 ;  /* 0x00000008ff007e24 */ /* 0x008fe2000f8e00ff */
[----:B------:R-:W-:Y:S01]  /*02e0*/  UISETP.NE.U32.AND UP0, UPT, URZ, UR18, UPT ;  /* 0x000000123f00728c */ /* 0x000fe2000bf05070 */
[----:B------:R-:W0:Y:S01]  /*02f0*/  S2R R69, SR_TID.X ;  /* 0x0000000000457919 */ /* 0x000e220000002100 */
[----:B------:R-:W-:-:S02]  /*0300*/  USHF.L.U32 UR17, UR14, 0x6, URZ ;  /* 0x000000060e117899 */ /* 0x000fc4000800063f */
[----:B------:R-:W-:-:S04]  /*0310*/  UISETP.NE.AND.EX UP0, UPT, URZ, UR19, UPT, UP0 ;  /* 0x000000133f00728c */ /* 0x000fc8000bf05300 */
[----:B------:R-:W-:Y:S02]  /*0320*/  ISETP.LE.AND P1, PT, R0, UR17, PT ;  /* 0x0000001100007c0c */ /* 0x000fe4000bf23270 */
[----:B------:R-:W-:-:S13]  /*0330*/  PLOP3.LUT P0, PT, PT, PT, UP0, 0x80, 0x0 ;  /* 0x000000000000781c */ /* 0x000fda0003f0f008 */
[----:B------:R-:W-:Y:S05]  /*0340*/  @P0 EXIT P1 ;  /* 0x000000000000094d */ /* 0x000fea0000800000 */
[----:B------:R-:W-:Y:S01]  /*0350*/  UIADD3 UR9, -UR17, UR8, URZ ;  /* 0x0000000811097290 */ /* 0x000fe2000fffe13f */
[----:B------:R-:W-:Y:S01]  /*0360*/  IMAD.U32 R2, RZ, RZ, UR6 ;  /* 0x00000006ff027e24 */ /* 0x000fe2000f8e00ff */
[----:B------:R-:W-:Y:S01]  /*0370*/  USHF.R.S32.HI UR16, URZ, 0x1f, UR15 ;  /* 0x0000001f3f107899 */ /* 0x000fe2000801140f */
[----:B------:R-:W-:Y:S01]  /*0380*/  IMAD.U32 R0, RZ, RZ, UR17 ;  /* 0x00000011ff007e24 */ /* 0x000fe2000f8e00ff */
[----:B------:R-:W-:Y:S01]  /*0390*/  MOV R3, UR7 ;  /* 0x0000000700037c02 */ /* 0x000fe20008000f00 */
[----:B------:R-:W-:Y:S01]  /*03a0*/  USHF.R.S32.HI UR5, URZ, 0x1f, UR12 ;  /* 0x0000001f3f057899 */ /* 0x000fe2000801140c */
[C---:B0-----:R-:W-:Y:S01]  /*03b0*/  ISETP.GE.AND P0, PT, R69.reuse, UR9, PT ;  /* 0x0000000945007c0c */ /* 0x041fe2000bf06270 */
[----:B------:R-:W-:Y:S01]  /*03c0*/  IMAD.U32 R5, RZ, RZ, UR15 ;  /* 0x0000000fff057e24 */ /* 0x000fe2000f8e00ff */
[----:B------:R-:W-:Y:S01]  /*03d0*/  MOV R7, UR15 ;  /* 0x0000000f00077c02 */ /* 0x000fe20008000f00 */
[----:B------:R-:W-:Y:S01]  /*03e0*/  IMAD.U32 R4, RZ, RZ, UR16 ;  /* 0x00000010ff047e24 */ /* 0x000fe2000f8e00ff */
[----:B------:R-:W-:Y:S01]  /*03f0*/  ISETP.GT.OR P0, PT, R69, 0x3f, P0 ;  /* 0x0000003f4500780c */ /* 0x000fe20000704670 */
[----:B------:R-:W-:Y:S01]  /*0400*/  USEL UR5, UR5, URZ, !UP0 ;  /* 0x0000003f05057287 */ /* 0x000fe2000c000000 */
[----:B------:R-:W-:Y:S01]  /*0410*/  IMAD.MOV.U32 R68, RZ, RZ, 0x7f800000 ;  /* 0x7f800000ff447424 */ /* 0x000fe200078e00ff */
[----:B------:R-:W-:Y:S01]  /*0420*/  USEL UR18, UR12, URZ, !UP0 ;  /* 0x0000003f0c127287 */ /* 0x000fe2000c000000 */
[----:B------:R-:W-:-:S05]  /*0430*/  SHF.R.S32.HI R40, RZ, 0x1f, R69 ;  /* 0x0000001fff287819 */ /* 0x000fca0000011445 */
[----:B------:R-:W-:-:S04]  /*0440*/  IMAD.U32 R9, RZ, RZ, UR18 ;  /* 0x00000012ff097e24 */ /* 0x000fc8000f8e00ff */
[--C-:B------:R-:W-:Y:S01]  /*0450*/  @!P0 IADD3 R2, P1, P2, R2, UR17, R69.reuse ;  /* 0x0000001102028c10 */ /* 0x100fe2000fa3e045 */
[----:B------:R-:W-:Y:S01]  /*0460*/  @!P0 IMAD R4, R4, c[0x0][0x1e0], RZ ;  /* 0x0000780004048a24 */ /* 0x000fe200078e02ff */
[----:B------:R-:W-:Y:S02]  /*0470*/  @!P0 SHF.R.S32.HI R0, RZ, 0x1f, R0 ;  /* 0x0000001fff008819 */ /* 0x000fe40000011400 */
[----:B------:R-:W-:Y:S01]  /*0480*/  @!P0 SHF.R.S32.HI R3, RZ, 0x1f, R69 ;  /* 0x0000001fff038819 */ /* 0x000fe20000011445 */
[----:B------:R-:W-:-:S03]  /*0490*/  @!P0 IMAD R5, R5, c[0x0][0x1e4], R4 ;  /* 0x0000790005058a24 */ /* 0x000fc600078e0204 */
[----:B------:R-:W-:Y:S01]  /*04a0*/  @!P0 IADD3.X R3, R0, UR7, R3, P1, P2 ;  /* 0x0000000700038c10 */ /* 0x000fe20008fe4403 */
[----:B------:R-:W-:-:S04]  /*04b0*/  IMAD.U32 R0, RZ, RZ, UR5 ;  /* 0x00000005ff007e24 */ /* 0x000fc8000f8e00ff */
[----:B------:R-:W-:Y:S01]  /*04c0*/  @!P0 IMAD.WIDE.U32 R2, R7, c[0x0][0x1e0], R2 ;  /* 0x0000780007028a25 */ /* 0x000fe200078e0002 */
[----:B------:R-:W-:-:S03]  /*04d0*/  MOV R7, UR18 ;  /* 0x0000001200077c02 */ /* 0x000fc60008000f00 */
[----:B------:R-:W-:Y:S02]  /*04e0*/  @!P0 IMAD R0, R0, c[0x0][0x1e8], RZ ;  /* 0x00007a0000008a24 */ /* 0x000fe400078e02ff */
[----:B------:R-:W-:Y:S02]  /*04f0*/  @!P0 IMAD.IADD R3, R3, 0x1, R5 ;  /* 0x0000000103038824 */ /* 0x000fe400078e0205 */
[----:B------:R-:W-:Y:S02]  /*0500*/  @!P0 IMAD R5, R9, c[0x0][0x1ec], R0 ;  /* 0x00007b0009058a24 */ /* 0x000fe400078e0200 */
[----:B------:R-:W-:Y:S01]  /*0510*/  @!P0 IMAD.WIDE.U32 R2, R7, c[0x0][0x1e8], R2 ;  /* 0x00007a0007028a25 */ /* 0x000fe200078e0002 */
[----:B------:R-:W-:-:S03]  /*0520*/  LEA.HI R40, R40, R69, RZ, 0x4 ;  /* 0x0000004528287211 */ /* 0x000fc600078f20ff */
[----:B------:R-:W-:Y:S01]  /*0530*/  @!P0 IMAD.IADD R3, R3, 0x1, R5 ;  /* 0x0000000103038824 */ /* 0x000fe200078e0205 */
[C---:B------:R-:W-:Y:S02]  /*0540*/  @!P0 LEA R4, P1, R2.reuse, c[0x0][0x1d8], 0x2 ;  /* 0x0000760002048a11 */ /* 0x040fe400078210ff */
[----:B------:R-:W-:Y:S02]  /*0550*/  SHF.R.S32.HI R67, RZ, 0x4, R40 ;  /* 0x00000004ff437819 */ /* 0x000fe40000011428 */
[----:B------:R-:W-:Y:S02]  /*0560*/  @!P0 LEA.HI.X R5, R2, c[0x0][0x1dc], R3, 0x2, P1 ;  /* 0x0000770002058a11 */ /* 0x000fe400008f1403 */
[C---:B------:R-:W-:Y:S02]  /*0570*/  ISETP.GE.AND P1, PT, R67.reuse, UR9, PT ;  /* 0x0000000943007c0c */ /* 0x040fe4000bf26270 */
[----:B------:R-:W-:Y:S01]  /*0580*/  SHF.R.S32.HI R66, RZ, 0x1f, R67 ;  /* 0x0000001fff427819 */ /* 0x000fe20000011443 */
[----:B------:R0:W5:Y:S01]  /*0590*/  @!P0 LDG.E R68, [R4.64] ;  /* 0x0000000a04448981 */ /* 0x000162000c1e1900 */
[----:B------:R-:W-:Y:S01]  /*05a0*/  IADD3 R78, P0, R67, UR6, RZ ;  /* 0x00000006434e7c10 */ /* 0x000fe2000ff1e0ff */
[----:B------:R-:W-:Y:S01]  /*05b0*/  IMAD.U32 R3, RZ, RZ, UR14 ;  /* 0x0000000eff037e24 */ /* 0x000fe2000f8e00ff */
[----:B------:R-:W-:Y:S01]  /*05c0*/  LOP3.LUT R0, R40, 0xfffffff0, RZ, 0xc0, !PT ;  /* 0xfffffff028007812 */ /* 0x000fe200078ec0ff */
[----:B------:R-:W-:Y:S01]  /*05d0*/  BSSY B0, `(.L_x_1121) ;  /* 0x0000022000007945 */ /* 0x000fe20003800000 */
[----:B------:R-:W-:Y:S01]  /*05e0*/  IADD3.X R79, R66, UR7, RZ, P0, !PT ;  /* 0x00000007424f7c10 */ /* 0x000fe200087fe4ff */
[----:B------:R-:W-:Y:S01]  /*05f0*/  CS2R R6, SRZ ;  /* 0x0000000000067805 */ /* 0x000fe2000001ff00 */
[----:B------:R-:W-:Y:S01]  /*0600*/  CS2R R36, SRZ ;  /* 0x0000000000247805 */ /* 0x000fe2000001ff00 */
[----:B------:R-:W-:Y:S01]  /*0610*/  CS2R R38, SRZ ;  /* 0x0000000000267805 */ /* 0x000fe2000001ff00 */
[----:B------:R-:W-:Y:S01]  /*0620*/  IADD3 R65, -R0, R69, RZ ;  /* 0x0000004500417210 */ /* 0x000fe20007ffe1ff */
[----:B------:R-:W-:Y:S01]  /*0630*/  IMAD.WIDE R78, R3, 0x40, R78 ;  /* 0x00000040034e7825 */ /* 0x000fe200078e024e */
[----:B0-----:R-:W-:Y:S01]  /*0640*/  CS2R R4, SRZ ;  /* 0x0000000000047805 */ /* 0x001fe2000001ff00 */
[----:B------:R-:W-:Y:S05]  /*0650*/  @P1 BRA `(.L_x_1122) ;  /* 0x0000019000001947 */ /* 0x000fea0003800000 */
[----:B------:R-:W-:Y:S01]  /*0660*/  IMAD.SHL.U32 R8, R65, 0x8, RZ ;  /* 0x0000000841087824 */ /* 0x000fe200078e00ff */
[----:B------:R-:W-:Y:S01]  /*0670*/  ULDC.64 UR6, c[0x0][0x180] ;  /* 0x0000600000067ab9 */ /* 0x000fe20000000a00 */
[----:B------:R-:W-:Y:S01]  /*0680*/  IMAD.U32 R3, RZ, RZ, UR15 ;  /* 0x0000000fff037e24 */ /* 0x000fe2000f8e00ff */
[----:B------:R-:W-:-:S02]  /*0690*/  UIMAD UR6, UR16, UR6, URZ ;  /* 0x00000006100672a4 */ /* 0x000fc4000f8e023f */
[--C-:B------:R-:W-:Y:S01]  /*06a0*/  SHF.R.S32.HI R9, RZ, 0x1f, R8.reuse ;  /* 0x0000001fff097819 */ /* 0x100fe20000011408 */
[----:B------:R-:W-:Y:S01]  /*06b0*/  ULDC.64 UR20, c[0x0][0x188] ;  /* 0x0000620000147ab9 */ /* 0x000fe20000000a00 */
[C---:B------:R-:W-:Y:S01]  /*06c0*/  IADD3 R0, R8.reuse, 0x80, RZ ;  /* 0x0000008008007810 */ /* 0x040fe20007ffe0ff */
[----:B------:R-:W-:Y:S01]  /*06d0*/  UIMAD UR6, UR15, UR7, UR6 ;  /* 0x000000070f0672a4 */ /* 0x000fe2000f8e0206 */
[----:B------:R-:W-:Y:S01]  /*06e0*/  ISETP.GE.AND P0, PT, R8, c[0x0][0x16c], PT ;  /* 0x00005b0008007a0c */ /* 0x000fe20003f06270 */
[----:B------:R-:W-:Y:S01]  /*06f0*/  IMAD.WIDE.U32 R2, R3, c[0x0][0x180], R8 ;  /* 0x0000600003027a25 */ /* 0x000fe200078e0008 */
[----:B------:R-:W-:Y:S01]  /*0700*/  UIMAD UR7, UR5, UR20, URZ ;  /* 0x00000014050772a4 */ /* 0x000fe2000f8e023f */
[----:B------:R-:W-:Y:S02]  /*0710*/  ISETP.GE.AND P2, PT, R0, c[0x0][0x16c], PT ;  /* 0x00005b0000007a0c */ /* 0x000fe40003f46270 */
[----:B------:R-:W-:Y:S01]  /*0720*/  IMAD.U32 R9, RZ, RZ, UR18 ;  /* 0x00000012ff097e24 */ /* 0x000fe2000f8e00ff */
[----:B------:R-:W-:Y:S01]  /*0730*/  IADD3 R3, R3, UR6, RZ ;  /* 0x0000000603037c10 */ /* 0x000fe2000fffe0ff */
[----:B------:R-:W-:-:S04]  /*0740*/  UIMAD UR7, UR18, UR21, UR7 ;  /* 0x00000015120772a4 */ /* 0x000fc8000f8e0207 */
[----:B------:R-:W-:-:S04]  /*0750*/  IMAD.WIDE.U32 R2, R9, c[0x0][0x188], R2 ;  /* 0x0000620009027a25 */ /* 0x000fc800078e0002 */
[----:B------:R-:W-:Y:S01]  /*0760*/  IMAD R9, R79, c[0x0][0x178], RZ ;  /* 0x00005e004f097a24 */ /* 0x000fe200078e02ff */
[----:B------:R-:W-:-:S03]  /*0770*/  IADD3 R3, R3, UR7, RZ ;  /* 0x0000000703037c10 */ /* 0x000fc6000fffe0ff */
[C---:B------:R-:W-:Y:S02]  /*0780*/  IMAD R9, R78.reuse, c[0x0][0x17c], R9 ;  /* 0x00005f004e097a24 */ /* 0x040fe400078e0209 */
[----:B------:R-:W-:-:S05]  /*0790*/  IMAD.WIDE.U32 R2, R78, c[0x0][0x178], R2 ;  /* 0x00005e004e027a25 */ /* 0x000fca00078e0002 */
[----:B------:R-:W-:Y:S02]  /*07a0*/  IADD3 R3, R3, R9, RZ ;  /* 0x0000000903037210 */ /* 0x000fe40007ffe0ff */
[----:B------:R-:W-:-:S04]  /*07b0*/  LEA R8, P3, R2, c[0x0][0x160], 0x1 ;  /* 0x0000580002087a11 */ /* 0x000fc800078608ff */
[----:B------:R-:W-:-:S05]  /*07c0*/  LEA.HI.X R9, R2, c[0x0][0x164], R3, 0x1, P3 ;  /* 0x0000590002097a11 */ /* 0x000fca00018f0c03 */
[----:B------:R0:W5:Y:S04]  /*07d0*/  @!P0 LDG.E.128 R4, [R8.64] ;  /* 0x0000000a08048981 */ /* 0x000168000c1e1d00 */
[----:B------:R0:W5:Y:S02]  /*07e0*/  @!P2 LDG.E.128 R36, [R8.64+0x100] ;  /* 0x0001000a0824a981 */ /* 0x000164000c1e1d00 */
.L_x_1122:
[----:B------:R-:W-:Y:S05]  /*07f0*/  BSYNC B0 ;  /* 0x0000000000007941 */ /* 0x000fea0003800000 */
.L_x_1121:
[----:B------:R-:W-:Y:S01]  /*0800*/  UIMAD UR19, UR14, -0x40, UR8 ;  /* 0xffffffc00e1378a4 */ /* 0x000fe2000f8e0208 */
[----:B------:R-:W-:Y:S01]  /*0810*/  IADD3 R64, R67, 0x10, RZ ;  /* 0x0000001043407810 */ /* 0x000fe20007ffe0ff */
[----:B------:R-:W-:Y:S01]  /*0820*/  BSSY B0, `(.L_x_1123) ;  /* 0x000003b000007945 */ /* 0x000fe20003800000 */
[----:B------:R-:W-:Y:S01]  /*0830*/  CS2R R28, SRZ ;  /* 0x00000000001c7805 */ /* 0x000fe2000001ff00 */
[----:B------:R-:W-:Y:S01]  /*0840*/  CS2R R30, SRZ ;  /* 0x00000000001e7805 */ /* 0x000fe2000001ff00 */
[----:B------:R-:W-:Y:S01]  /*0850*/  CS2R R32, SRZ ;  /* 0x0000000000207805 */ /* 0x000fe2000001ff00 */
[----:B------:R-:W-:Y:S01]  /*0860*/  ISETP.GE.AND P0, PT, R64, UR19, PT ;  /* 0x0000001340007c0c */ /* 0x000fe2000bf06270 */
[----:B------:R-:W-:-:S12]  /*0870*/  CS2R R34, SRZ ;  /* 0x0000000000227805 */ /* 0x000fd8000001ff00 */
[----:B------:R-:W-:Y:S05]  /*0880*/  @P0 BRA `(.L_x_1124) ;  /* 0x0000034000000947 */ /* 0x000fea0003800000 */
[----:B0-----:R-:W-:Y:S01]  /*0890*/  IMAD.SHL.U32 R8, R65, 0x8, RZ ;  /* 0x0000000841087824 */ /* 0x001fe200078e00ff */
[----:B------:R-:W-:Y:S04]  /*08a0*/  BSSY B1, `(.L_x_1125) ;  /* 0x000001b000017945 */ /* 0x000fe80003800000 */
[C---:B------:R-:W-:Y:S02]  /*08b0*/  ISETP.GE.AND P0, PT, R8.reuse, c[0x0][0x16c], PT ;  /* 0x00005b0008007a0c */ /* 0x040fe40003f06270 */
[----:B------:R-:W-:-:S04]  /*08c0*/  IADD3 R0, R8, 0x80, RZ ;  /* 0x0000008008007810 */ /* 0x000fc80007ffe0ff */
[----:B------:R-:W-:-:S07]  /*08d0*/  ISETP.GE.AND P2, PT, R0, c[0x0][0x16c], PT ;  /* 0x00005b0000007a0c */ /* 0x000fce0003f46270 */
[----:B------:R-:W-:Y:S05]  /*08e0*/  @P0 BRA `(.L_x_1126) ;  /* 0x0000016000000947 */ /* 0x000fea0003800000 */
[----:B------:R-:W-:Y:S01]  /*08f0*/  ULDC.64 UR6, c[0x0][0x180] ;  /* 0x0000600000067ab9 */ /* 0x000fe20000000a00 */
[--C-:B------:R-:W-:Y:S01]  /*0900*/  SHF.R.S32.HI R9, RZ, 0x1f, R8.reuse ;  /* 0x0000001fff097819 */ /* 0x100fe20000011408 */
[----:B------:R-:W-:Y:S01]  /*0910*/  UIMAD UR6, UR16, UR6, URZ ;  /* 0x00000006100672a4 */ /* 0x000fe2000f8e023f */
[----:B------:R-:W-:Y:S01]  /*0920*/  IMAD.U32 R3, RZ, RZ, UR15 ;  /* 0x0000000fff037e24 */ /* 0x000fe2000f8e00ff */
[----:B------:R-:W-:Y:S01]  /*0930*/  ULDC.64 UR20, c[0x0][0x188] ;  /* 0x0000620000147ab9 */ /* 0x000fe20000000a00 */
[----:B------:R-:W-:Y:S01]  /*0940*/  IMAD.U32 R13, RZ, RZ, UR18 ;  /* 0x00000012ff0d7e24 */ /* 0x000fe2000f8e00ff */
[----:B------:R-:W-:Y:S01]  /*0950*/  UIMAD UR6, UR15, UR7, UR6 ;  /* 0x000000070f0672a4 */ /* 0x000fe2000f8e0206 */
[----:B------:R-:W-:Y:S01]  /*0960*/  IMAD.WIDE.U32 R2, R3, c[0x0][0x180], R8 ;  /* 0x0000600003027a25 */ /* 0x000fe200078e0008 */
[----:B------:R-:W-:-:S04]  /*0970*/  IADD3 R11, P0, R78, 0x10, RZ ;  /* 0x000000104e0b7810 */ /* 0x000fc80007f1e0ff */
[----:B------:R-:W-:Y:S01]  /*0980*/  IADD3 R3, R3, UR6, RZ ;  /* 0x0000000603037c10 */ /* 0x000fe2000fffe0ff */
[----:B------:R-:W-:Y:S01]  /*0990*/  UIMAD UR6, UR5, UR20, URZ ;  /* 0x00000014050672a4 */ /* 0x000fe2000f8e023f */
[----:B------:R-:W-:-:S03]  /*09a0*/  IADD3.X R0, RZ, R79, RZ, P0, !PT ;  /* 0x0000004fff007210 */ /* 0x000fc600007fe4ff */
[----:B------:R-:W-:Y:S01]  /*09b0*/  UIMAD UR6, UR18, UR21, UR6 ;  /* 0x00000015120672a4 */ /* 0x000fe2000f8e0206 */
[----:B------:R-:W-:-:S04]  /*09c0*/  IMAD.WIDE.U32 R2, R13, c[0x0][0x188], R2 ;  /* 0x000062000d027a25 */ /* 0x000fc800078e0002 */
[----:B------:R-:W-:Y:S01]  /*09d0*/  IMAD R0, R0, c[0x0][0x178], RZ ;  /* 0x00005e0000007a24 */ /* 0x000fe200078e02ff */
[----:B------:R-:W-:-:S03]  /*09e0*/  IADD3 R3, R3, UR6, RZ ;  /* 0x0000000603037c10 */ /* 0x000fc6000fffe0ff */
[C---:B------:R-:W-:Y:S02]  /*09f0*/  IMAD R13, R11.reuse, c[0x0][0x17c], R0 ;  /* 0x00005f000b0d7a24 */ /* 0x040fe400078e0200 */
[----:B------:R-:W-:-:S04]  /*0a00*/  IMAD.WIDE.U32 R2, R11, c[0x0][0x178], R2 ;  /* 0x00005e000b027a25 */ /* 0x000fc800078e0002 */
[----:B------:R-:W-:Y:S01]  /*0a10*/  IMAD.IADD R3, R3, 0x1, R13 ;  /* 0x0000000103037824 */ /* 0x000fe200078e020d */
[----:B------:R-:W-:-:S04]  /*0a20*/  LEA R28, P0, R2, c[0x0][0x160], 0x1 ;  /* 0x00005800021c7a11 */ /* 0x000fc800078008ff */
[----:B------:R-:W-:-:S06]  /*0a30*/  LEA.HI.X R29, R2, c[0x0][0x164], R3, 0x1, P0 ;  /* 0x00005900021d7a11 */ /* 0x000fcc00000f0c03 */
[----:B------:R-:W5:Y:S03]  /*0a40*/  LDG.E.128 R28, [R28.64] ;  /* 0x0000000a1c1c7981 */ /* 0x000f66000c1e1d00 */
.L_x_1126:
[----:B------:R-:W-:Y:S05]  /*0a50*/  BSYNC B1 ;  /* 0x0000000000017941 */ /* 0x000fea0003800000 */
.L_x_1125:
        /* <DEDUP_REMOVED lines=22> */
[----:B------:R-:W5:Y:S03]  /*0bc0*/  LDG.E.128 R32, [R32.64+0x100] ;  /* 0x0001000a20207981 */ /* 0x000f66000c1e1d00 */
.L_x_1124:
[----:B------:R-:W-:Y:S05]  /*0bd0*/  BSYNC B0 ;  /* 0x0000000000007941 */ /* 0x000fea0003800000 */
.L_x_1123:
[----:B------:R-:W-:Y:S01]  /*0be0*/  LEA.HI.SX32 R0, R40, 0x20, 0x1c ;  /* 0x0000002028007811 */ /* 0x000fe200078fe2ff */
[----:B------:R-:W-:Y:S01]  /*0bf0*/  BSSY B0, `(.L_x_1127) ;  /* 0x000003b000007945 */ /* 0x000fe20003800000 */
[----:B------:R-:W-:Y:S01]  /*0c00*/  CS2R R24, SRZ ;  /* 0x0000000000187805 */ /* 0x000fe2000001ff00 */
[----:B------:R-:W-:Y:S01]  /*0c10*/  CS2R R26, SRZ ;  /* 0x00000000001a7805 */ /* 0x000fe2000001ff00 */
[----:B------:R-:W-:Y:S01]  /*0c20*/  ISETP.GE.AND P2, PT, R0, UR19, PT ;  /* 0x0000001300007c0c */ /* 0x000fe2000bf46270 */
[----:B------:R-:W-:Y:S01]  /*0c30*/  CS2R R20, SRZ ;  /* 0x0000000000147805 */ /* 0x000fe2000001ff00 */
[----:B------:R-:W-:-:S11]  /*0c40*/  CS2R R22, SRZ ;  /* 0x0000000000167805 */ /* 0x000fd6000001ff00 */
        /* <DEDUP_REMOVED lines=12> */
[----:B------:R-:W-:Y:S01]  /*0d10*/  MOV R13, UR18 ;  /* 0x00000012000d7c02 */ /* 0x000fe20008000f00 */
[----:B------:R-:W-:Y:S01]  /*0d20*/  UIMAD UR6, UR15, UR7, UR6 ;  /* 0x000000070f0672a4 */ /* 0x000fe2000f8e0206 */
[----:B------:R-:W-:Y:S01]  /*0d30*/  IMAD.WIDE.U32 R2, R3, c[0x0][0x180], R8 ;  /* 0x0000600003027a25 */ /* 0x000fe200078e0008 */
[----:B------:R-:W-:-:S04]  /*0d40*/  IADD3 R11, P0, R78, 0x20, RZ ;  /* 0x000000204e0b7810 */ /* 0x000fc80007f1e0ff */
[----:B------:R-:W-:Y:S01]  /*0d50*/  IADD3 R3, R3, UR6, RZ ;  /* 0x0000000603037c10 */ /* 0x000fe2000fffe0ff */
[----:B------:R-:W-:Y:S01]  /*0d60*/  UIMAD UR6, UR5, UR20, URZ ;  /* 0x00000014050672a4 */ /* 0x000fe2000f8e023f */
[----:B------:R-:W-:-:S03]  /*0d70*/  IMAD.X R0, RZ, RZ, R79, P0 ;  /* 0x000000ffff007224 */ /* 0x000fc600000e064f */
        /* <DEDUP_REMOVED lines=10> */
.L_x_1130:
[----:B------:R-:W-:Y:S05]  /*0e20*/  BSYNC B1 ;  /* 0x0000000000017941 */ /* 0x000fea0003800000 */
.L_x_1129:
        /* <DEDUP_REMOVED lines=23> */
.L_x_1128:
[----:B------:R-:W-:Y:S05]  /*0fa0*/  BSYNC B0 ;  /* 0x0000000000007941 */ /* 0x000fea0003800000 */
.L_x_1127:
[C---:B-----5:R-:W-:Y:S01]  /*0fb0*/  LOP3.LUT R3, R24.reuse, 0xffff0000, RZ, 0xc0, !PT ;  /* 0xffff000018037812 */ /* 0x060fe200078ec0ff */
[----:B------:R-:W-:Y:S01]  /*0fc0*/  IMAD.U32 R2, R24, 0x10000, RZ ;  /* 0x0001000018027824 */ /* 0x000fe200078e00ff */
[----:B------:R-:W-:Y:S01]  /*0fd0*/  LEA.HI.SX32 R24, R40, 0x30, 0x1c ;  /* 0x0000003028187811 */ /* 0x000fe200078fe2ff */
[----:B------:R-:W-:Y:S01]  /*0fe0*/  IMAD.SHL.U32 R80, R65, 0x8, RZ ;  /* 0x0000000841507824 */ /* 0x000fe200078e00ff */
[----:B------:R-:W-:Y:S01]  /*0ff0*/  BSSY B0, `(.L_x_1131) ;  /* 0x0000040000007945 */ /* 0x000fe20003800000 */
[C---:B------:R-:W-:Y:S01]  /*1000*/  LOP3.LUT R19, R4.reuse, 0xffff0000, RZ, 0xc0, !PT ;  /* 0xffff000004137812 */ /* 0x040fe200078ec0ff */
[----:B------:R-:W-:Y:S01]  /*1010*/  IMAD.U32 R18, R4, 0x10000, RZ ;  /* 0x0001000004127824 */ /* 0x000fe200078e00ff */
[----:B------:R-:W-:Y:S01]  /*1020*/  ISETP.GE.AND P0, PT, R24, UR19, PT ;  /* 0x0000001318007c0c */ /* 0x000fe2000bf06270 */
[----:B------:R-:W-:Y:S01]  /*1030*/  IMAD.U32 R15, R6, 0x10000, RZ ;  /* 0x00010000060f7824 */ /* 0x000fe200078e00ff */
[----:B------:R-:W-:Y:S01]  /*1040*/  SHF.L.U32 R17, R5, 0x10, RZ ;  /* 0x0000001005117819 */ /* 0x000fe200000006ff */
        /* <DEDUP_REMOVED lines=9> */
[----:B0-----:R-:W-:Y:S01]  /*10e0*/  SHF.L.U32 R9, R29, 0x10, RZ ;  /* 0x000000101d097819 */ /* 0x001fe200000006ff */
[----:B------:R-:W-:Y:S01]  /*10f0*/  IMAD.U32 R70, R27, 0x10000, RZ ;  /* 0x000100001b467824 */ /* 0x000fe200078e00ff */
[----:B------:R-:W-:Y:S01]  /*1100*/  LOP3.LUT R8, R29, 0xffff0000, RZ, 0xc0, !PT ;  /* 0xffff00001d087812 */ /* 0x000fe200078ec0ff */
[----:B------:R-:W-:Y:S01]  /*1110*/  IMAD.U32 R74, R36, 0x10000, RZ ;  /* 0x00010000244a7824 */ /* 0x000fe200078e00ff */
[----:B------:R-:W-:Y:S01]  /*1120*/  LOP3.LUT R6, R30, 0xffff0000, RZ, 0xc0, !PT ;  /* 0xffff00001e067812 */ /* 0x000fe200078ec0ff */
[----:B------:R-:W-:Y:S01]  /*1130*/  IMAD.U32 R94, R38, 0x10000, RZ ;  /* 0x00010000265e7824 */ /* 0x000fe200078e00ff */
[----:B------:R-:W-:Y:S01]  /*1140*/  LOP3.LUT R4, R31, 0xffff0000, RZ, 0xc0, !PT ;  /* 0xffff00001f047812 */ /* 0x000fe200078ec0ff */
[----:B------:R-:W-:Y:S01]  /*1150*/  IMAD.U32 R45, RZ, RZ, UR15 ;  /* 0x0000000fff2d7e24 */ /* 0x000fe2000f8e00ff */
[C---:B------:R-:W-:Y:S01]  /*1160*/  SHF.L.U32 R0, R25.reuse, 0x10, RZ ;  /* 0x0000001019007819 */ /* 0x040fe200000006ff */
[----:B------:R-:W-:Y:S01]  /*1170*/  CS2R R28, SRZ ;  /* 0x00000000001c7805 */ /* 0x000fe2000001ff00 */
[----:B------:R-:W-:Y:S01]  /*1180*/  LOP3.LUT R73, R25, 0xffff0000, RZ, 0xc0, !PT ;  /* 0xffff000019497812 */ /* 0x000fe200078ec0ff */
[----:B------:R-:W-:Y:S01]  /*1190*/  CS2R R30, SRZ ;  /* 0x00000000001e7805 */ /* 0x000fe2000001ff00 */
[----:B------:R-:W-:Y:S01]  /*11a0*/  LOP3.LUT R71, R26, 0xffff0000, RZ, 0xc0, !PT ;  /* 0xffff00001a477812 */ /* 0x000fe200078ec0ff */
[----:B------:R-:W-:Y:S01]  /*11b0*/  CS2R R24, SRZ ;  /* 0x0000000000187805 */ /* 0x000fe2000001ff00 */
[----:B------:R-:W-:-:S02]  /*11c0*/  LOP3.LUT R75, R27, 0xffff0000, RZ, 0xc0, !PT ;  /* 0xffff00001b4b7812 */ /* 0x000fc400078ec0ff */
[----:B------:R-:W-:Y:S01]  /*11d0*/  LOP3.LUT R77, R36, 0xffff0000, RZ, 0xc0, !PT ;  /* 0xffff0000244d7812 */ /* 0x000fe200078ec0ff */
[----:B------:R-:W-:Y:S01]  /*11e0*/  CS2R R26, SRZ ;  /* 0x00000000001a7805 */ /* 0x000fe2000001ff00 */
[C---:B------:R-:W-:Y:S02]  /*11f0*/  SHF.L.U32 R76, R37.reuse, 0x10, RZ ;  /* 0x00000010254c7819 */ /* 0x040fe400000006ff */
[----:B------:R-:W-:Y:S02]  /*1200*/  LOP3.LUT R95, R37, 0xffff0000, RZ, 0xc0, !PT ;  /* 0xffff0000255f7812 */ /* 0x000fe400078ec0ff */
[----:B------:R-:W-:Y:S02]  /*1210*/  LOP3.LUT R97, R38, 0xffff0000, RZ, 0xc0, !PT ;  /* 0xffff000026617812 */ /* 0x000fe400078ec0ff */
[----:B------:R-:W-:Y:S01]  /*1220*/  SHF.R.S32.HI R81, RZ, 0x1f, R80 ;  /* 0x0000001fff517819 */ /* 0x000fe20000011450 */
[----:B------:R-:W-:Y:S05]  /*1230*/  @P0 BRA `(.L_x_1132) ;  /* 0x000001b000000947 */ /* 0x000fea0003800000 */
[----:B------:R-:W-:Y:S01]  /*1240*/  SHF.L.U32 R42, R65, 0x3, RZ ;  /* 0x00000003412a7819 */ /* 0x000fe200000006ff */
[----:B------:R-:W-:Y:S01]  /*1250*/  ULDC.64 UR6, c[0x0][0x180] ;  /* 0x0000600000067ab9 */ /* 0x000fe20000000a00 */
[----:B------:R-:W-:Y:S01]  /*1260*/  IMAD.U32 R37, RZ, RZ, UR15 ;  /* 0x0000000fff257e24 */ /* 0x000fe2000f8e00ff */
[----:B------:R-:W-:Y:S01]  /*1270*/  UIMAD UR6, UR16, UR6, URZ ;  /* 0x00000006100672a4 */ /* 0x000fe2000f8e023f */
[--C-:B------:R-:W-:Y:S01]  /*1280*/  SHF.R.S32.HI R43, RZ, 0x1f, R42.reuse ;  /* 0x0000001fff2b7819 */ /* 0x100fe2000001142a */
[----:B------:R-:W-:Y:S01]  /*1290*/  ULDC.64 UR20, c[0x0][0x188] ;  /* 0x0000620000147ab9 */ /* 0x000fe20000000a00 */
[----:B------:R-:W-:Y:S01]  /*12a0*/  IADD3 R41, P3, R78, 0x30, RZ ;  /* 0x000000304e297810 */ /* 0x000fe20007f7e0ff */
[----:B------:R-:W-:Y:S01]  /*12b0*/  UIMAD UR6, UR15, UR7, UR6 ;  /* 0x000000070f0672a4 */ /* 0x000fe2000f8e0206 */
[C---:B------:R-:W-:Y:S01]  /*12c0*/  IADD3 R44, R42.reuse, 0x80, RZ ;  /* 0x000000802a2c7810 */ /* 0x040fe20007ffe0ff */
[----:B------:R-:W-:Y:S01]  /*12d0*/  IMAD.WIDE.U32 R36, R37, c[0x0][0x180], R42 ;  /* 0x0000600025247a25 */ /* 0x000fe200078e002a */
[----:B------:R-:W-:-:S02]  /*12e0*/  ISETP.GE.AND P4, PT, R42, c[0x0][0x16c], PT ;  /* 0x00005b002a007a0c */ /* 0x000fc40003f86270 */
[----:B------:R-:W-:Y:S01]  /*12f0*/  ISETP.GE.AND P5, PT, R44, c[0x0][0x16c], PT ;  /* 0x00005b002c007a0c */ /* 0x000fe20003fa6270 */
[----:B------:R-:W-:Y:S01]  /*1300*/  IMAD.U32 R43, RZ, RZ, UR18 ;  /* 0x00000012ff2b7e24 */ /* 0x000fe2000f8e00ff */
        /* <DEDUP_REMOVED lines=14> */
.L_x_1132:
[----:B------:R-:W-:Y:S05]  /*13f0*/  BSYNC B0 ;  /* 0x0000000000007941 */ /* 0x000fea0003800000 */
.L_x_1131:
[----:B------:R-:W-:Y:S01]  /*1400*/  ULDC.64 UR6, c[0x0][0x1a0] ;  /* 0x0000680000067ab9 */ /* 0x000fe20000000a00 */
[----:B------:R-:W-:Y:S01]  /*1410*/  IMAD.WIDE.U32 R36, R45, c[0x0][0x1a0], R80 ;  /* 0x000068002d247a25 */ /* 0x000fe200078e0050 */
[----:B------:R-:W-:Y:S01]  /*1420*/  UIMAD UR6, UR16, UR6, URZ ;  /* 0x00000006100672a4 */ /* 0x000fe2000f8e023f */
[----:B------:R-:W-:Y:S01]  /*1430*/  LEA.HI.SX32 R40, R40, 0x10, 0x1c ;  /* 0x0000001028287811 */ /* 0x000fe200078fe2ff */
[----:B------:R-:W-:Y:S01]  /*1440*/  BSSY B0, `(.L_x_1133) ;  /* 0x0000031000007945 */ /* 0x000fe20003800000 */
[----:B------:R-:W-:Y:S01]  /*1450*/  IMAD.U32 R83, RZ, RZ, UR18 ;  /* 0x00000012ff537e24 */ /* 0x000fe2000f8e00ff */
[----:B------:R-:W-:Y:S01]  /*1460*/  UIMAD UR6, UR15, UR7, UR6 ;  /* 0x000000070f0672a4 */ /* 0x000fe2000f8e0206 */
[C---:B------:R-:W-:Y:S01]  /*1470*/  IMAD.U32 R96, R39.reuse, 0x10000, RZ ;  /* 0x0001000027607824 */ /* 0x040fe200078e00ff */
[----:B------:R-:W-:Y:S01]  /*1480*/  LOP3.LUT R99, R39, 0xffff0000, RZ, 0xc0, !PT ;  /* 0xffff000027637812 */ /* 0x000fe200078ec0ff */
[C---:B------:R-:W-:Y:S01]  /*1490*/  IMAD.U32 R98, R32.reuse, 0x10000, RZ ;  /* 0x0001000020627824 */ /* 0x040fe200078e00ff */
[----:B------:R-:W-:Y:S01]  /*14a0*/  LOP3.LUT R101, R32, 0xffff0000, RZ, 0xc0, !PT ;  /* 0xffff000020657812 */ /* 0x000fe200078ec0ff */
[----:B------:R-:W-:Y:S01]  /*14b0*/  IMAD.U32 R100, R33, 0x10000, RZ ;  /* 0x0001000021647824 */ /* 0x000fe200078e00ff */
[----:B------:R-:W-:Y:S01]  /*14c0*/  IADD3 R37, R37, UR6, RZ ;  /* 0x0000000625257c10 */ /* 0x000fe2000fffe0ff */
[----:B------:R-:W-:Y:S01]  /*14d0*/  ULDC.64 UR6, c[0x0][0x1a8] ;  /* 0x00006a0000067ab9 */ /* 0x000fe20000000a00 */
[----:B------:R-:W-:Y:S01]  /*14e0*/  LOP3.LUT R103, R33, 0xffff0000, RZ, 0xc0, !PT ;  /* 0xffff000021677812 */ /* 0x000fe200078ec0ff */
[----:B------:R-:W-:Y:S01]  /*14f0*/  UIMAD UR6, UR5, UR6, URZ ;  /* 0x00000006050672a4 */ /* 0x000fe2000f8e023f */
[C---:B------:R-:W-:Y:S01]  /*1500*/  SHF.L.U32 R102, R34.reuse, 0x10, RZ ;  /* 0x0000001022667819 */ /* 0x040fe200000006ff */
[----:B------:R-:W-:Y:S01]  /*1510*/  IMAD.WIDE.U32 R82, R83, c[0x0][0x1a8], R36 ;  /* 0x00006a0053527a25 */ /* 0x000fe200078e0024 */
[----:B------:R-:W-:Y:S01]  /*1520*/  LOP3.LUT R104, R34, 0xffff0000, RZ, 0xc0, !PT ;  /* 0xffff000022687812 */ /* 0x000fe200078ec0ff */
[----:B------:R-:W-:Y:S01]  /*1530*/  UIMAD UR6, UR18, UR7, UR6 ;  /* 0x00000007120672a4 */ /* 0x000fe2000f8e0206 */
[C---:B------:R-:W-:Y:S01]  /*1540*/  LOP3.LUT R106, R35.reuse, 0xffff0000, RZ, 0xc0, !PT ;  /* 0xffff0000236a7812 */ /* 0x040fe200078ec0ff */
[----:B------:R-:W-:Y:S01]  /*1550*/  IMAD.U32 R105, R35, 0x10000, RZ ;  /* 0x0001000023697824 */ /* 0x000fe200078e00ff */
[----:B------:R-:W-:Y:S01]  /*1560*/  ISETP.GE.AND P3, PT, R40, UR19, PT ;  /* 0x0000001328007c0c */ /* 0x000fe2000bf66270 */
[----:B------:R-:W-:Y:S01]  /*1570*/  CS2R R32, SRZ ;  /* 0x0000000000207805 */ /* 0x000fe2000001ff00 */
[----:B------:R-:W-:Y:S01]  /*1580*/  CS2R R34, SRZ ;  /* 0x0000000000227805 */ /* 0x000fe2000001ff00 */
[----:B------:R-:W-:Y:S01]  /*1590*/  IADD3 R85, R83, UR6, RZ ;  /* 0x0000000653557c10 */ /* 0x000fe2000fffe0ff */
[----:B------:R-:W-:Y:S01]  /*15a0*/  CS2R R36, SRZ ;  /* 0x0000000000247805 */ /* 0x000fe2000001ff00 */
[----:B------:R-:W-:Y:S01]  /*15b0*/  CS2R R38, SRZ ;  /* 0x0000000000267805 */ /* 0x000fe2000001ff00 */
[----:B------:R-:W-:Y:S01]  /*15c0*/  CS2R R40, SRZ ;  /* 0x0000000000287805 */ /* 0x000fe2000001ff00 */
[----:B0-----:R-:W-:Y:S01]  /*15d0*/  CS2R R42, SRZ ;  /* 0x00000000002a7805 */ /* 0x001fe2000001ff00 */
        /* <DEDUP_REMOVED lines=23> */
.L_x_1134:
[----:B------:R-:W-:Y:S05]  /*1750*/  BSYNC B0 ;  /* 0x0000000000007941 */ /* 0x000fea0003800000 */
.L_x_1133:
[----:B------:R-:W-:Y:S01]  /*1760*/  BSSY B0, `(.L_x_1135) ;  /* 0x000001b000007945 */ /* 0x000fe20003800000 */
[----:B------:R-:W-:Y:S05]  /*1770*/  @P3 BRA `(.L_x_1136) ;  /* 0x0000019000003947 */ /* 0x000fea0003800000 */
[----:B------:R-:W-:Y:S02]  /*1780*/  LEA R86, R65, 0x80, 0x3 ;  /* 0x0000008041567811 */ /* 0x000fe400078e18ff */
[----:B------:R-:W-:Y:S02]  /*1790*/  ISETP.GE.AND P3, PT, R80, c[0x0][0x16c], PT ;  /* 0x00005b0050007a0c */ /* 0x000fe40003f66270 */
[----:B------:R-:W-:-:S11]  /*17a0*/  ISETP.GE.AND P1, PT, R86, c[0x0][0x16c], PT ;  /* 0x00005b0056007a0c */ /* 0x000fd60003f26270 */
[C---:B------:R-:W-:Y:S01]  /*17b0*/  @!P3 IADD3 R91, P4, R78.reuse, 0x10, RZ ;  /* 0x000000104e5bb810 */ /* 0x040fe20007f9e0ff */
[----:B------:R-:W-:Y:S01]  /*17c0*/  @!P3 IMAD.MOV.U32 R86, RZ, RZ, R82 ;  /* 0x000000ffff56b224 */ /* 0x000fe200078e0052 */
[----:B------:R-:W-:Y:S02]  /*17d0*/  @!P1 IADD3 R93, P5, R78, 0x10, RZ ;  /* 0x000000104e5d9810 */ /* 0x000fe40007fbe0ff */
[----:B------:R-:W-:Y:S01]  /*17e0*/  @!P3 MOV R87, R85 ;  /* 0x000000550057b202 */ /* 0x000fe20000000f00 */
[--C-:B0-----:R-:W-:Y:S02]  /*17f0*/  @!P3 IMAD.X R88, RZ, RZ, R79.reuse, P4 ;  /* 0x000000ffff58b224 */ /* 0x101fe400020e064f */
        /* <DEDUP_REMOVED lines=8> */
[----:B------:R-:W-:-:S04]  /*1880*/  @!P1 IMAD.WIDE.U32 R88, R93, c[0x0][0x198], R88 ;  /* 0x000066005d589a25 */ /* 0x000fc800078e0058 */
[----:B------:R-:W-:Y:S01]  /*1890*/  @!P1 IMAD R93, R93, c[0x0][0x19c], R90 ;  /* 0x000067005d5d9a24 */ /* 0x000fe200078e025a */
[----:B------:R-:W-:Y:S02]  /*18a0*/  @!P3 LEA R90, P4, R86, c[0x0][0x190], 0x1 ;  /* 0x00006400565aba11 */ /* 0x000fe400078808ff */
[----:B------:R-:W-:Y:S02]  /*18b0*/  @!P1 LEA R92, P5, R88, c[0x0][0x190], 0x1 ;  /* 0x00006400585c9a11 */ /* 0x000fe400078a08ff */
[----:B------:R-:W-:Y:S02]  /*18c0*/  @!P1 IADD3 R93, R89, R93, RZ ;  /* 0x0000005d595d9210 */ /* 0x000fe40007ffe0ff */
[----:B------:R-:W-:Y:S02]  /*18d0*/  @!P3 LEA.HI.X R91, R86, c[0x0][0x194], R87, 0x1, P4 ;  /* 0x00006500565bba11 */ /* 0x000fe400020f0c57 */
[----:B------:R-:W-:-:S03]  /*18e0*/  @!P1 LEA.HI.X R93, R88, c[0x0][0x194], R93, 0x1, P5 ;  /* 0x00006500585d9a11 */ /* 0x000fc600028f0c5d */
[----:B------:R0:W5:Y:S04]  /*18f0*/  @!P3 LDG.E.128 R36, [R90.64] ;  /* 0x0000000a5a24b981 */ /* 0x000168000c1e1d00 */
[----:B------:R0:W5:Y:S02]  /*1900*/  @!P1 LDG.E.128 R52, [R92.64+0x100] ;  /* 0x0001000a5c349981 */ /* 0x000164000c1e1d00 */
.L_x_1136:
[----:B------:R-:W-:Y:S05]  /*1910*/  BSYNC B0 ;  /* 0x0000000000007941 */ /* 0x000fea0003800000 */
.L_x_1135:
[----:B------:R-:W-:Y:S01]  /*1920*/  BSSY B0, `(.L_x_1137) ;  /* 0x000001b000007945 */ /* 0x000fe20003800000 */
[----:B------:R-:W-:Y:S05]  /*1930*/  @P2 BRA `(.L_x_1138) ;  /* 0x0000019000002947 */ /* 0x000fea0003800000 */
[----:B------:R-:W-:Y:S02]  /*1940*/  LEA R86, R65, 0x80, 0x3 ;  /* 0x0000008041567811 */ /* 0x000fe400078e18ff */
        /* <DEDUP_REMOVED lines=10> */
[----:B------:R-:W-:Y:S01]  /*19f0*/  @!P1 IMAD R90, R89, c[0x0][0x198], RZ ;  /* 0x00006600595a9a24 */ /* 0x000fe200078e02ff */
[----:B------:R-:W-:Y:S01]  /*1a00*/  @!P1 MOV R89, R85 ;  /* 0x0000005500599202 */ /* 0x000fe20000000f00 */
[----:B------:R-:W-:Y:S02]  /*1a10*/  @!P2 IMAD R91, R91, c[0x0][0x19c], R88 ;  /* 0x000067005b5baa24 */ /* 0x000fe400078e0258 */
[----:B------:R-:W-:Y:S02]  /*1a20*/  @!P1 IMAD.MOV.U32 R88, RZ, RZ, R82 ;  /* 0x000000ffff589224 */ /* 0x000fe400078e0052 */
[----:B------:R-:W-:Y:S02]  /*1a30*/  @!P2 IMAD.IADD R87, R87, 0x1, R91 ;  /* 0x000000015757a824 */ /* 0x000fe400078e025b */
[----:B------:R-:W-:-:S04]  /*1a40*/  @!P1 IMAD.WIDE.U32 R88, R93, c[0x0][0x198], R88 ;  /* 0x000066005d589a25 */ /* 0x000fc800078e0058 */
[----:B------:R-:W-:Y:S01]  /*1a50*/  @!P1 IMAD R93, R93, c[0x0][0x19c], R90 ;  /* 0x000067005d5d9a24 */ /* 0x000fe200078e025a */
[----:B------:R-:W-:Y:S02]  /*1a60*/  @!P2 LEA R90, P3, R86, c[0x0][0x190], 0x1 ;  /* 0x00006400565aaa11 */ /* 0x000fe400078608ff */
[----:B------:R-:W-:Y:S01]  /*1a70*/  @!P1 LEA R92, P4, R88, c[0x0][0x190], 0x1 ;  /* 0x00006400585c9a11 */ /* 0x000fe200078808ff */
[----:B------:R-:W-:Y:S01]  /*1a80*/  @!P1 IMAD.IADD R93, R89, 0x1, R93 ;  /* 0x00000001595d9824 */ /* 0x000fe200078e025d */
[----:B------:R-:W-:-:S04]  /*1a90*/  @!P2 LEA.HI.X R91, R86, c[0x0][0x194], R87, 0x1, P3 ;  /* 0x00006500565baa11 */ /* 0x000fc800018f0c57 */
[----:B------:R-:W-:Y:S01]  /*1aa0*/  @!P1 LEA.HI.X R93, R88, c[0x0][0x194], R93, 0x1, P4 ;  /* 0x00006500585d9a11 */ /* 0x000fe200020f0c5d */
[----:B------:R0:W5:Y:S04]  /*1ab0*/  @!P2 LDG.E.128 R40, [R90.64] ;  /* 0x0000000a5a28a981 */ /* 0x000168000c1e1d00 */
[----:B------:R0:W5:Y:S02]  /*1ac0*/  @!P1 LDG.E.128 R56, [R92.64+0x100] ;  /* 0x0001000a5c389981 */ /* 0x000164000c1e1d00 */
.L_x_1138:
[----:B------:R-:W-:Y:S05]  /*1ad0*/  BSYNC B0 ;  /* 0x0000000000007941 */ /* 0x000fea0003800000 */
.L_x_1137:
[----:B------:R-:W-:Y:S01]  /*1ae0*/  BSSY B0, `(.L_x_1139) ;  /* 0x0000010000007945 */ /* 0x000fe20003800000 */
[----:B------:R-:W-:Y:S05]  /*1af0*/  @P0 BRA `(.L_x_1140) ;  /* 0x000000e000000947 */ /* 0x000fea0003800000 */
[----:B------:R-:W-:Y:S01]  /*1b00*/  IADD3 R81, P0, R78, 0x30, RZ ;  /* 0x000000304e517810 */ /* 0x000fe20007f1e0ff */
[----:B------:R-:W-:Y:S01]  /*1b10*/  IMAD.MOV.U32 R83, RZ, RZ, R85 ;  /* 0x000000ffff537224 */ /* 0x000fe200078e0055 */
[----:B------:R-:W-:Y:S02]  /*1b20*/  LEA R84, R65, 0x80, 0x3 ;  /* 0x0000008041547811 */ /* 0x000fe400078e18ff */
[----:B------:R-:W-:Y:S01]  /*1b30*/  IADD3.X R78, RZ, R79, RZ, P0, !PT ;  /* 0x0000004fff4e7210 */ /* 0x000fe200007fe4ff */
[----:B------:R-:W-:Y:S01]  /*1b40*/  IMAD.WIDE.U32 R82, R81, c[0x0][0x198], R82 ;  /* 0x0000660051527a25 */ /* 0x000fe200078e0052 */
[----:B------:R-:W-:-:S02]  /*1b50*/  ISETP.GE.AND P1, PT, R80, c[0x0][0x16c], PT ;  /* 0x00005b0050007a0c */ /* 0x000fc40003f26270 */
[----:B------:R-:W-:Y:S01]  /*1b60*/  ISETP.GE.AND P2, PT, R84, c[0x0][0x16c], PT ;  /* 0x00005b0054007a0c */ /* 0x000fe20003f46270 */
[----:B------:R-:W-:-:S04]  /*1b70*/  IMAD R78, R78, c[0x0][0x198], RZ ;  /* 0x000066004e4e7a24 */ /* 0x000fc800078e02ff */
[----:B------:R-:W-:Y:S01]  /*1b80*/  IMAD R79, R81, c[0x0][0x19c], R78 ;  /* 0x00006700514f7a24 */ /* 0x000fe200078e024e */
[----:B------:R-:W-:-:S03]  /*1b90*/  LEA R78, P0, R82, c[0x0][0x190], 0x1 ;  /* 0x00006400524e7a11 */ /* 0x000fc600078008ff */
[----:B------:R-:W-:-:S05]  /*1ba0*/  IMAD.IADD R79, R83, 0x1, R79 ;  /* 0x00000001534f7824 */ /* 0x000fca00078e024f */
[----:B------:R-:W-:-:S05]  /*1bb0*/  LEA.HI.X R79, R82, c[0x0][0x194], R79, 0x1, P0 ;  /* 0x00006500524f7a11 */ /* 0x000fca00000f0c4f */
[----:B------:R1:W5:Y:S04]  /*1bc0*/  @!P1 LDG.E.128 R44, [R78.64] ;  /* 0x0000000a4e2c9981 */ /* 0x000368000c1e1d00 */
[----:B------:R1:W5:Y:S02]  /*1bd0*/  @!P2 LDG.E.128 R60, [R78.64+0x100] ;  /* 0x0001000a4e3ca981 */ /* 0x000364000c1e1d00 */
.L_x_1140:
[----:B------:R-:W-:Y:S05]  /*1be0*/  BSYNC B0 ;  /* 0x0000000000007941 */ /* 0x000fea0003800000 */
.L_x_1139:
[----:B-----5:R-:W-:Y:S01]  /*1bf0*/  SHF.L.U32 R84, R38, 0x10, RZ ;  /* 0x0000001026547819 */ /* 0x020fe200000006ff */
[----:B------:R-:W-:Y:S01]  /*1c00*/  IMAD.U32 R87, R40, 0x10000, RZ ;  /* 0x0001000028577824 */ /* 0x000fe200078e00ff */
[----:B------:R-:W-:Y:S01]  /*1c10*/  LOP3.LUT R85, R38, 0xffff0000, RZ, 0xc0, !PT ;  /* 0xffff000026557812 */ /* 0x000fe200078ec0ff */
[C---:B------:R-:W-:Y:S01]  /*1c20*/  IMAD.U32 R38, R39.reuse, 0x10000, RZ ;  /* 0x0001000027267824 */ /* 0x040fe200078e00ff */
[----:B0-----:R-:W-:Y:S01]  /*1c30*/  LOP3.LUT R89, R39, 0xffff0000, RZ, 0xc0, !PT ;  /* 0xffff000027597812 */ /* 0x001fe200078ec0ff */
[----:B------:R-:W-:Y:S01]  /*1c40*/  IMAD.U32 R80, R34, 0x10000, RZ ;  /* 0x0001000022507824 */ /* 0x000fe200078e00ff */
[C---:B------:R-:W-:Y:S01]  /*1c50*/  SHF.L.U32 R39, R41.reuse, 0x10, RZ ;  /* 0x0000001029277819 */ /* 0x040fe200000006ff */
[----:B------:R-:W-:Y:S01]  /*1c60*/  IMAD.U32 R91, R42, 0x10000, RZ ;  /* 0x000100002a5b7824 */ /* 0x000fe200078e00ff */
[----:B------:R-:W-:Y:S01]  /*1c70*/  LOP3.LUT R88, R41, 0xffff0000, RZ, 0xc0, !PT ;  /* 0xffff000029587812 */ /* 0x000fe200078ec0ff */
[C---:B------:R-:W-:Y:S01]  /*1c80*/  IMAD.U32 R41, R43.reuse, 0x10000, RZ ;  /* 0x000100002b297824 */ /* 0x040fe200078e00ff */
[----:B------:R-:W-:Y:S01]  /*1c90*/  LOP3.LUT R90, R43, 0xffff0000, RZ, 0xc0, !PT ;  /* 0xffff00002b5a7812 */ /* 0x000fe200078ec0ff */
[----:B------:R-:W-:Y:S01]  /*1ca0*/  IMAD.U32 R93, R44, 0x10000, RZ ;  /* 0x000100002c5d7824 */ /* 0x000fe200078e00ff */
[----:B-1----:R-:W-:Y:S01]  /*1cb0*/  LOP3.LUT R78, R32, 0xffff0000, RZ, 0xc0, !PT ;  /* 0xffff0000204e7812 */ /* 0x002fe200078ec0ff */
[----:B------:R-:W-:Y:S01]  /*1cc0*/  IMAD.U32 R109, R47, 0x10000, RZ ;  /* 0x000100002f6d7824 */ /* 0x000fe200078e00ff */
[----:B------:R-:W-:Y:S01]  /*1cd0*/  LOP3.LUT R82, R36, 0xffff0000, RZ, 0xc0, !PT ;  /* 0xffff000024527812 */ /* 0x000fe200078ec0ff */
[----:B------:R-:W-:Y:S01]  /*1ce0*/  BSSY B0, `(.L_x_1141) ;  /* 0x00000cb000007945 */ /* 0x000fe20003800000 */
[----:B------:R-:W-:Y:S01]  /*1cf0*/  LOP3.LUT R86, R40, 0xffff0000, RZ, 0xc0, !PT ;  /* 0xffff000028567812 */ /* 0x000fe200078ec0ff */
[----:B------:R-:W-:Y:S01]  /*1d00*/  FMUL.FTZ R116, R19, R78 ;  /* 0x0000004e13747220 */ /* 0x000fe20000410000 */
[----:B------:R-:W-:Y:S01]  /*1d10*/  LOP3.LUT R43, R24, 0xffff0000, RZ, 0xc0, !PT ;  /* 0xffff0000182b7812 */ /* 0x000fe200078ec0ff */
[----:B------:R-:W-:Y:S01]  /*1d20*/  FMUL.FTZ R117, R11, R82 ;  /* 0x000000520b757220 */ /* 0x000fe20000410000 */
[----:B------:R-:W-:Y:S01]  /*1d30*/  LOP3.LUT R114, R44, 0xffff0000, RZ, 0xc0, !PT ;  /* 0xffff00002c727812 */ /* 0x000fe200078ec0ff */
[----:B------:R-:W-:Y:S01]  /*1d40*/  FMUL.FTZ R3, R3, R86 ;  /* 0x0000005603037220 */ /* 0x000fe20000410000 */
[----:B------:R-:W-:Y:S01]  /*1d50*/  LOP3.LUT R81, R34, 0xffff0000, RZ, 0xc0, !PT ;  /* 0xffff000022517812 */ /* 0x000fe200078ec0ff */
[----:B------:R-:W-:Y:S01]  /*1d60*/  IMAD.U32 R19, R49, 0x10000, RZ ;  /* 0x0001000031137824 */ /* 0x000fe200078e00ff */
[----:B------:R-:W-:Y:S01]  /*1d70*/  LOP3.LUT R40, R42, 0xffff0000, RZ, 0xc0, !PT ;  /* 0xffff00002a287812 */ /* 0x000fe200078ec0ff */
[----:B------:R-:W-:Y:S01]  /*1d80*/  FMUL.FTZ R43, R43, R114 ;  /* 0x000000722b2b7220 */ /* 0x000fe20000410000 */
[----:B------:R-:W-:Y:S01]  /*1d90*/  SHF.L.U32 R79, R32, 0x10, RZ ;  /* 0x00000010204f7819 */ /* 0x000fe200000006ff */
[----:B------:R-:W-:Y:S01]  /*1da0*/  IMAD.U32 R32, R33, 0x10000, RZ ;  /* 0x0001000021207824 */ /* 0x000fe200078e00ff */
[C---:B------:R-:W-:Y:S01]  /*1db0*/  SHF.L.U32 R34, R35.reuse, 0x10, RZ ;  /* 0x0000001023227819 */ /* 0x040fe200000006ff */
[----:B------:R-:W-:Y:S01]  /*1dc0*/  FFMA.FTZ R2, R2, R87, R3 ;  /* 0x0000005702027223 */ /* 0x000fe20000010003 */
[----:B------:R-:W-:Y:S01]  /*1dd0*/  LOP3.LUT R83, R35, 0xffff0000, RZ, 0xc0, !PT ;  /* 0xffff000023537812 */ /* 0x000fe200078ec0ff */
[----:B------:R-:W-:Y:S01]  /*1de0*/  IMAD.U32 R35, R36, 0x10000, RZ ;  /* 0x0001000024237824 */ /* 0x000fe200078e00ff */
[----:B------:R-:W-:Y:S01]  /*1df0*/  SHF.L.U32 R42, R24, 0x10, RZ ;  /* 0x00000010182a7819 */ /* 0x000fe200000006ff */
[C---:B------:R-:W-:Y:S01]  /*1e00*/  IMAD.U32 R24, R25.reuse, 0x10000, RZ ;  /* 0x0001000019187824 */ /* 0x040fe200078e00ff */
[----:B------:R-:W-:Y:S01]  /*1e10*/  LOP3.LUT R92, R25, 0xffff0000, RZ, 0xc0, !PT ;  /* 0xffff0000195c7812 */ /* 0x000fe200078ec0ff */
[----:B------:R-:W-:Y:S01]  /*1e20*/  IMAD.U32 R36, R37, 0x10000, RZ ;  /* 0x0001000025247824 */ /* 0x000fe200078e00ff */
        /* <DEDUP_REMOVED lines=51> */
[----:B------:R-:W-:Y:S01]  /*2160*/  IMAD.U32 R46, R20, 0x10000, RZ ;  /* 0x00010000142e7824 */ /* 0x000fe200078e00ff */
[----:B------:R-:W-:Y:S01]  /*2170*/  SHF.L.U32 R20, R21, 0x10, RZ ;  /* 0x0000001015147819 */ /* 0x000fe200000006ff */
[C---:B------:R-:W-:Y:S01]  /*2180*/  IMAD.U32 R35, R52.reuse, 0x10000, RZ ;  /* 0x0001000034237824 */ /* 0x040fe200078e00ff */
[----:B------:R-:W-:Y:S01]  /*2190*/  LOP3.LUT R52, R52, 0xffff0000, RZ, 0xc0, !PT ;  /* 0xffff000034347812 */ /* 0x000fe200078ec0ff */
[C---:B------:R-:W-:Y:S01]  /*21a0*/  IMAD.U32 R3, R56.reuse, 0x10000, RZ ;  /* 0x0001000038037824 */ /* 0x040fe200078e00ff */
        /* <DEDUP_REMOVED lines=11> */
[----:B------:R-:W-:-:S02]  /*2260*/  FFMA.FTZ R11, R74, R11, R12 ;  /* 0x0000000b4a0b7223 */ /* 0x000fc4000001000c */
[----:B------:R-:W-:Y:S02]  /*2270*/  FFMA.FTZ R4, R98, R35, R4 ;  /* 0x0000002362047223 */ /* 0x000fe40000010004 */
[----:B------:R-:W-:Y:S02]  /*2280*/  FFMA.FTZ R3, R46, R3, R40 ;  /* 0x000000032e037223 */ /* 0x000fe40000010028 */
[----:B------:R-:W-:Y:S02]  /*2290*/  FFMA.FTZ R10, R10, R117, R24 ;  /* 0x000000750a0a7223 */ /* 0x000fe40000010018 */
[----:B------:R-:W-:Y:S02]  /*22a0*/  IMAD.U32 R87, R59, 0x10000, RZ ;  /* 0x000100003b577824 */ /* 0x000fe400078e00ff */
[----:B------:R-:W-:Y:S01]  /*22b0*/  IMAD.U32 R51, R53, 0x10000, RZ ;  /* 0x0001000035337824 */ /* 0x000fe200078e00ff */
[----:B------:R-:W-:Y:S01]  /*22c0*/  SHF.L.U32 R53, R54, 0x10, RZ ;  /* 0x0000001036357819 */ /* 0x000fe200000006ff */
[----:B------:R-:W-:-:S02]  /*22d0*/  IMAD.U32 R18, R29, 0x10000, RZ ;  /* 0x000100001d127824 */ /* 0x000fc400078e00ff */
[C---:B------:R-:W-:Y:S01]  /*22e0*/  IMAD.U32 R59, R61.reuse, 0x10000, RZ ;  /* 0x000100003d3b7824 */ /* 0x040fe200078e00ff */
[----:B------:R-:W-:Y:S01]  /*22f0*/  LOP3.LUT R61, R61, 0xffff0000, RZ, 0xc0, !PT ;  /* 0xffff00003d3d7812 */ /* 0x000fe200078ec0ff */
        /* <DEDUP_REMOVED lines=8> */
[----:B------:R-:W-:Y:S02]  /*2380*/  IMAD.U32 R21, R22, 0x10000, RZ ;  /* 0x0001000016157824 */ /* 0x000fe400078e00ff */
[C---:B------:R-:W-:Y:S01]  /*2390*/  IMAD.U32 R49, R50.reuse, 0x10000, RZ ;  /* 0x0001000032317824 */ /* 0x040fe200078e00ff */
[----:B------:R-:W-:Y:S01]  /*23a0*/  LOP3.LUT R50, R50, 0xffff0000, RZ, 0xc0, !PT ;  /* 0xffff000032327812 */ /* 0x000fe200078ec0ff */
[C---:B------:R-:W-:Y:S01]  /*23b0*/  IMAD.U32 R114, R58.reuse, 0x10000, RZ ;  /* 0x000100003a727824 */ /* 0x040fe200078e00ff */
[----:B------:R-:W-:Y:S01]  /*23c0*/  LOP3.LUT R58, R58, 0xffff0000, RZ, 0xc0, !PT ;  /* 0xffff00003a3a7812 */ /* 0x000fe200078ec0ff */
[----:B------:R-:W-:Y:S01]  /*23d0*/  IMAD.U32 R29, R30, 0x10000, RZ ;  /* 0x000100001e1d7824 */ /* 0x000fe200078e00ff */
[----:B------:R-:W-:Y:S01]  /*23e0*/  SHF.L.U32 R30, R31, 0x10, RZ ;  /* 0x000000101f1e7819 */ /* 0x000fe200000006ff */
[----:B------:R-:W-:Y:S01]  /*23f0*/  FFMA.FTZ R11, R95, R78, R11 ;  /* 0x0000004e5f0b7223 */ /* 0x000fe2000001000b */
        /* <DEDUP_REMOVED lines=8> */
[C---:B------:R-:W-:Y:S01]  /*2480*/  IMAD.U32 R22, R23.reuse, 0x10000, RZ ;  /* 0x0001000017167824 */ /* 0x040fe200078e00ff */
[----:B------:R-:W-:Y:S01]  /*2490*/  LOP3.LUT R23, R23, 0xffff0000, RZ, 0xc0, !PT ;  /* 0xffff000017177812 */ /* 0x000fe200078ec0ff */
[C---:B------:R-:W-:Y:S01]  /*24a0*/  IMAD.U32 R54, R55.reuse, 0x10000, RZ ;  /* 0x0001000037367824 */ /* 0x040fe200078e00ff */
[----:B------:R-:W-:Y:S01]  /*24b0*/  LOP3.LUT R55, R55, 0xffff0000, RZ, 0xc0, !PT ;  /* 0xffff000037377812 */ /* 0x000fe200078ec0ff */
[----:B------:R-:W-:Y:S02]  /*24c0*/  IMAD.U32 R25, R63, 0x10000, RZ ;  /* 0x000100003f197824 */ /* 0x000fe400078e00ff */
[----:B------:R-:W-:Y:S02]  /*24d0*/  FFMA.FTZ R11, R97, R50, R11 ;  /* 0x00000032610b7223 */ /* 0x000fe4000001000b */
        /* <DEDUP_REMOVED lines=10> */
[----:B------:R-:W-:Y:S01]  /*2580*/  FFMA.FTZ R31, R31, R0, R2 ;  /* 0x000000001f1f7223 */ /* 0x000fe20000010002 */
[----:B------:R-:W0:Y:S04]  /*2590*/  SHFL.BFLY PT, R3, R4, 0x8, 0x1f ;  /* 0x0d001f0004037f89 */ /* 0x000e2800000e0000 */
[----:B------:R-:W1:Y:S04]  /*25a0*/  SHFL.BFLY PT, R0, R11, 0x8, 0x1f ;  /* 0x0d001f000b007f89 */ /* 0x000e6800000e0000 */
[----:B------:R-:W2:Y:S04]  /*25b0*/  SHFL.BFLY PT, R2, R23, 0x8, 0x1f ;  /* 0x0d001f0017027f89 */ /* 0x000ea800000e0000 */
[----:B------:R-:W3:Y:S01]  /*25c0*/  SHFL.BFLY PT, R8, R31, 0x8, 0x1f ;  /* 0x0d001f001f087f89 */ /* 0x000ee200000e0000 */
[----:B0-----:R-:W-:-:S02]  /*25d0*/  FADD.FTZ R5, R4, R3 ;  /* 0x0000000304057221 */ /* 0x001fc40000010000 */
        /* <DEDUP_REMOVED lines=18> */
[----:B--2---:R-:W-:Y:S02]  /*2700*/  FADD.FTZ R9, R8, R9 ;  /* 0x0000000908097221 */ /* 0x004fe40000010000 */
        /* <DEDUP_REMOVED lines=9> */
[----:B------:R-:W-:Y:S01]  /*27a0*/  USHF.R.S32.HI UR7, URZ, 0x1f, UR4 ;  /* 0x0000001f3f077899 */ /* 0x000fe20008011404 */
[C---:B------:R-:W-:Y:S01]  /*27b0*/  IADD3 R7, R67.reuse, 0x20, RZ ;  /* 0x0000002043077810 */ /* 0x040fe20007ffe0ff */
[----:B------:R-:W-:Y:S01]  /*27c0*/  UIADD3 UR6, UP0, UR17, UR4, URZ ;  /* 0x0000000411067290 */ /* 0x000fe2000ff1e03f */
[C---:B------:R-:W-:Y:S01]  /*27d0*/  IADD3 R8, R67.reuse, 0x30, RZ ;  /* 0x0000003043087810 */ /* 0x040fe20007ffe0ff */
[----:B------:R-:W-:Y:S01]  /*27e0*/  ULDC.64 UR20, c[0x0][0x1c8] ;  /* 0x0000720000147ab9 */ /* 0x000fe20000000a00 */
[----:B------:R-:W-:Y:S01]  /*27f0*/  ISETP.GE.AND P2, PT, R64, UR19, PT ;  /* 0x0000001340007c0c */ /* 0x000fe2000bf46270 */
[----:B------:R-:W-:Y:S01]  /*2800*/  ULEA.HI.X.SX32 UR7, UR17, UR7, 0x1, UP0 ;  /* 0x0000000711077291 */ /* 0x000fe200080f0e3f */
[----:B------:R-:W-:Y:S01]  /*2810*/  ISETP.GE.AND P3, PT, R67, UR19, PT ;  /* 0x0000001343007c0c */ /* 0x000fe2000bf66270 */
[----:B------:R-:W-:Y:S01]  /*2820*/  UIMAD UR9, UR16, UR20, URZ ;  /* 0x00000014100972a4 */ /* 0x000fe2000f8e023f */
[----:B------:R-:W-:Y:S01]  /*2830*/  ISETP.GE.AND P1, PT, R7, UR19, PT ;  /* 0x0000001307007c0c */ /* 0x000fe2000bf26270 */
[----:B------:R-:W-:Y:S01]  /*2840*/  UIMAD.WIDE.U32 UR6, UR15, UR20, UR6 ;  /* 0x000000140f0672a5 */ /* 0x000fe2000f8e0006 */
[----:B------:R-:W-:Y:S01]  /*2850*/  FSEL R5, R5, RZ, !P3 ;  /* 0x000000ff05057208 */ /* 0x000fe20005800000 */
[----:B------:R-:W-:Y:S01]  /*2860*/  UIMAD UR9, UR15, UR21, UR9 ;  /* 0x000000150f0972a4 */ /* 0x000fe2000f8e0209 */
[----:B------:R-:W-:-:S02]  /*2870*/  FSEL R7, R4, RZ, !P2 ;  /* 0x000000ff04077208 */ /* 0x000fc40005000000 */
[----:B------:R-:W-:Y:S01]  /*2880*/  ULDC.64 UR20, c[0x0][0x1d0] ;  /* 0x0000740000147ab9 */ /* 0x000fe20000000a00 */
[----:B------:R-:W-:Y:S01]  /*2890*/  FSEL R9, R6, RZ, !P1 ;  /* 0x000000ff06097208 */ /* 0x000fe20004800000 */
[----:B------:R-:W-:Y:S02]  /*28a0*/  UIADD3 UR7, UR7, UR9, URZ ;  /* 0x0000000907077290 */ /* 0x000fe4000fffe03f */
[----:B------:R-:W-:Y:S02]  /*28b0*/  UIMAD UR9, UR5, UR20, URZ ;  /* 0x00000014050972a4 */ /* 0x000fe4000f8e023f */
[----:B------:R-:W-:Y:S02]  /*28c0*/  UIMAD.WIDE.U32 UR6, UR18, UR20, UR6 ;  /* 0x00000014120672a5 */ /* 0x000fe4000f8e0006 */
[----:B------:R-:W-:-:S04]  /*28d0*/  UIMAD UR9, UR18, UR21, UR9 ;  /* 0x00000015120972a4 */ /* 0x000fc8000f8e0209 */
[----:B------:R-:W-:Y:S02]  /*28e0*/  IADD3 R0, P0, R67, UR6, RZ ;  /* 0x0000000643007c10 */ /* 0x000fe4000ff1e0ff */
[----:B------:R-:W-:Y:S02]  /*28f0*/  IMAD.U32 R3, RZ, RZ, UR9 ;  /* 0x00000009ff037e24 */ /* 0x000fe4000f8e00ff */
[----:B------:R-:W-:-:S03]  /*2900*/  LEA R2, P4, R0, c[0x0][0x1b0], 0x2 ;  /* 0x00006c0000027a11 */ /* 0x000fc600078810ff */
[----:B------:R-:W-:Y:S02]  /*2910*/  IADD3.X R3, R66, UR7, R3, P0, !PT ;  /* 0x0000000742037c10 */ /* 0x000fe400087fe403 */
[----:B------:R-:W-:Y:S02]  /*2920*/  ISETP.GE.AND P0, PT, R8, UR19, PT ;  /* 0x0000001308007c0c */ /* 0x000fe4000bf06270 */
[----:B------:R-:W-:Y:S02]  /*2930*/  LEA.HI.X R3, R0, c[0x0][0x1b4], R3, 0x2, P4 ;  /* 0x00006d0000037a11 */ /* 0x000fe400020f1403 */
[----:B------:R-:W-:-:S03]  /*2940*/  FSEL R11, R11, RZ, !P0 ;  /* 0x000000ff0b0b7208 */ /* 0x000fc60004000000 */
[----:B------:R0:W-:Y:S04]  /*2950*/  STG.E [R2.64], R5 ;  /* 0x0000000502007986 */ /* 0x0001e8000c10190a */
[----:B------:R0:W-:Y:S04]  /*2960*/  STG.E [R2.64+0x40], R7 ;  /* 0x0000400702007986 */ /* 0x0001e8000c10190a */
[----:B------:R0:W-:Y:S04]  /*2970*/  STG.E [R2.64+0x80], R9 ;  /* 0x0000800902007986 */ /* 0x0001e8000c10190a */
[----:B------:R0:W-:Y:S02]  /*2980*/  STG.E [R2.64+0xc0], R11 ;  /* 0x0000c00b02007986 */ /* 0x0001e4000c10190a */
.L_x_1142:
[----:B------:R-:W-:Y:S05]  /*2990*/  BSYNC B0 ;  /* 0x0000000000007941 */ /* 0x000fea0003800000 */
.L_x_1141:
[----:B------:R-:W-:Y:S01]  /*29a0*/  UIADD3 UR8, UR8, 0x3f, URZ ;  /* 0x0000003f08087890 */ /* 0x000fe2000fffe03f */
[----:B------:R-:W-:Y:S03]  /*29b0*/  BSSY B0, `(.L_x_1143) ;  /* 0x0000022000007945 */ /* 0x000fe60003800000 */
[----:B------:R-:W-:-:S02]  /*29c0*/  USHF.R.S32.HI UR6, URZ, 0x1f, UR8 ;  /* 0x0000001f3f067899 */ /* 0x000fc40008011408 */
[----:B------:R-:W-:Y:S02]  /*29d0*/  UIMAD UR7, UR14, -0x40, UR8 ;  /* 0xffffffc00e0778a4 */ /* 0x000fe4000f8e0208 */
[----:B------:R-:W-:-:S04]  /*29e0*/  ULEA.HI UR6, UR6, UR8, URZ, 0x6 ;  /* 0x0000000806067291 */ /* 0x000fc8000f8f303f */
[----:B------:R-:W-:-:S04]  /*29f0*/  ULOP3.LUT UR6, UR6, 0xffffffc0, URZ, 0xc0, !UPT ;  /* 0xffffffc006067892 */ /* 0x000fc8000f8ec03f */
[----:B------:R-:W-:-:S06]  /*2a00*/  UIADD3 UR6, UR7, UR6, -UR8 ;  /* 0x0000000607067290 */ /* 0x000fcc000fffe808 */
[----:B------:R-:W-:-:S04]  /*2a10*/  ISETP.GE.AND P0, PT, R69, UR6, PT ;  /* 0x0000000645007c0c */ /* 0x000fc8000bf06270 */
[----:B------:R-:W-:-:S13]  /*2a20*/  ISETP.GT.OR P0, PT, R69, 0x3f, P0 ;  /* 0x0000003f4500780c */ /* 0x000fda0000704670 */
[----:B------:R-:W-:Y:S05]  /*2a30*/  @P0 BRA `(.L_x_1144) ;  /* 0x0000019000000947 */ /* 0x000fea0003800000 */
[----:B------:R-:W-:Y:S01]  /*2a40*/  USHF.R.S32.HI UR6, URZ, 0x1f, UR17 ;  /* 0x0000001f3f067899 */ /* 0x000fe20008011411 */
[----:B0-----:R-:W-:Y:S01]  /*2a50*/  MOV R2, UR4 ;  /* 0x0000000400027c02 */ /* 0x001fe20008000f00 */
[----:B------:R-:W-:Y:S01]  /*2a60*/  USHF.R.S32.HI UR8, URZ, 0x1f, UR4 ;  /* 0x0000001f3f087899 */ /* 0x000fe20008011404 */
[--C-:B------:R-:W-:Y:S01]  /*2a70*/  SHF.R.S32.HI R0, RZ, 0x1f, R69.reuse ;  /* 0x0000001fff007819 */ /* 0x100fe20000011445 */
[----:B------:R-:W-:Y:S01]  /*2a80*/  IMAD.U32 R5, RZ, RZ, UR15 ;  /* 0x0000000fff057e24 */ /* 0x000fe2000f8e00ff */
[----:B------:R-:W-:Y:S01]  /*2a90*/  IADD3 R2, P0, P1, R2, UR17, R69 ;  /* 0x0000001102027c10 */ /* 0x000fe2000f91e045 */
[----:B------:R-:W-:Y:S01]  /*2aa0*/  IMAD.U32 R3, RZ, RZ, UR6 ;  /* 0x00000006ff037e24 */ /* 0x000fe2000f8e00ff */
[----:B------:R-:W-:Y:S02]  /*2ab0*/  ULDC.64 UR6, c[0x0][0x1f8] ;  /* 0x00007e0000067ab9 */ /* 0x000fe40000000a00 */
[----:B------:R-:W-:Y:S02]  /*2ac0*/  UIMAD UR6, UR16, UR6, URZ ;  /* 0x00000006100672a4 */ /* 0x000fe4000f8e023f */
[----:B------:R-:W-:Y:S01]  /*2ad0*/  IADD3.X R3, R3, UR8, R0, P0, P1 ;  /* 0x0000000803037c10 */ /* 0x000fe200087e2400 */
[----:B------:R-:W-:Y:S01]  /*2ae0*/  ULDC.64 UR8, c[0x0][0x200] ;  /* 0x0000800000087ab9 */ /* 0x000fe20000000a00 */
[C---:B------:R-:W-:Y:S01]  /*2af0*/  FMUL.FTZ R0, R68.reuse, 1.4426950216293334961 ;  /* 0x3fb8aa3b44007820 */ /* 0x040fe20000410000 */
[----:B------:R-:W-:Y:S01]  /*2b00*/  UIMAD UR6, UR15, UR7, UR6 ;  /* 0x000000070f0672a4 */ /* 0x000fe2000f8e0206 */
[----:B------:R-:W-:Y:S01]  /*2b10*/  FSETP.NEU.FTZ.AND P0, PT, R68, -INF , PT ;  /* 0xff8000004400780b */ /* 0x000fe20003f1d000 */
[----:B------:R-:W-:Y:S01]  /*2b20*/  IMAD.WIDE.U32 R2, R5, c[0x0][0x1f8], R2 ;  /* 0x00007e0005027a25 */ /* 0x000fe200078e0002 */
[----:B------:R-:W-:Y:S01]  /*2b30*/  UIMAD UR7, UR5, UR8, URZ ;  /* 0x00000008050772a4 */ /* 0x000fe2000f8e023f */
[----:B------:R-:W-:-:S03]  /*2b40*/  MOV R5, UR18 ;  /* 0x0000001200057c02 */ /* 0x000fc60008000f00 */
        /* <DEDUP_REMOVED lines=8> */
.L_x_1144:
[----:B------:R-:W-:Y:S05]  /*2bd0*/  BSYNC B0 ;  /* 0x0000000000007941 */ /* 0x000fea0003800000 */
.L_x_1143:
[----:B------:R-:W-:Y:S01]  /*2be0*/  USHF.L.U32 UR7, UR14, 0xe, URZ ;  /* 0x0000000e0e077899 */ /* 0x000fe2000800063f */
[----:B------:R-:W-:Y:S01]  /*2bf0*/  IMAD.SHL.U32 R0, R69, 0x4, RZ ;  /* 0x0000000445007824 */ /* 0x000fe200078e00ff */
[----:B------:R-:W-:Y:S01]  /*2c00*/  USHF.L.U32 UR6, UR4, 0x8, URZ ;  /* 0x0000000804067899 */ /* 0x000fe2000800063f */
[----:B0-----:R-:W-:Y:S01]  /*2c10*/  IMAD.U32 R5, RZ, RZ, UR15 ;  /* 0x0000000fff057e24 */ /* 0x001fe2000f8e00ff */
[----:B------:R-:W-:Y:S02]  /*2c20*/  USHF.R.S32.HI UR9, URZ, 0x1f, UR7 ;  /* 0x0000001f3f097899 */ /* 0x000fe40008011407 */
[----:B------:R-:W-:Y:S01]  /*2c30*/  IMAD.U32 R3, RZ, RZ, UR7 ;  /* 0x00000007ff037e24 */ /* 0x000fe2000f8e00ff */
[----:B------:R-:W-:-:S04]  /*2c40*/  USHF.R.S32.HI UR8, URZ, 0x1f, UR6 ;  /* 0x0000001f3f087899 */ /* 0x000fc80008011406 */
[----:B------:R-:W-:Y:S01]  /*2c50*/  IADD3 R2, P0, P1, R0, UR6, R3 ;  /* 0x0000000600027c10 */ /* 0x000fe2000f91e003 */
[----:B------:R-:W-:Y:S01]  /*2c60*/  ULDC.64 UR6, c[0x0][0x220] ;  /* 0x0000880000067ab9 */ /* 0x000fe20000000a00 */
[----:B------:R-:W-:Y:S01]  /*2c70*/  SHF.R.S32.HI R0, RZ, 0x1f, R0 ;  /* 0x0000001fff007819 */ /* 0x000fe20000011400 */
[----:B------:R-:W-:Y:S01]  /*2c80*/  UIMAD UR6, UR16, UR6, URZ ;  /* 0x00000006100672a4 */ /* 0x000fe2000f8e023f */
[----:B------:R-:W-:-:S03]  /*2c90*/  MOV R3, UR9 ;  /* 0x0000000900037c02 */ /* 0x000fc60008000f00 */
[----:B------:R-:W-:Y:S01]  /*2ca0*/  UIMAD UR6, UR15, UR7, UR6 ;  /* 0x000000070f0672a4 */ /* 0x000fe2000f8e0206 */
[----:B------:R-:W-:Y:S01]  /*2cb0*/  IADD3.X R3, R0, UR8, R3, P0, P1 ;  /* 0x0000000800037c10 */ /* 0x000fe200087e2403 */
[----:B------:R-:W-:Y:S01]  /*2cc0*/  ULDC.64 UR8, c[0x0][0x228] ;  /* 0x00008a0000087ab9 */ /* 0x000fe20000000a00 */
[----:B------:R-:W-:Y:S01]  /*2cd0*/  ISETP.NE.U32.AND P0, PT, RZ, c[0x0][0x238], PT ;  /* 0x00008e00ff007a0c */ /* 0x000fe20003f05070 */
[----:B------:R-:W-:Y:S02]  /*2ce0*/  UIMAD UR7, UR5, UR8, URZ ;  /* 0x00000008050772a4 */ /* 0x000fe4000f8e023f */
[----:B------:R-:W-:Y:S01]  /*2cf0*/  IMAD.WIDE.U32 R2, R5, c[0x0][0x220], R2 ;  /* 0x0000880005027a25 */ /* 0x000fe200078e0002 */
[----:B------:R-:W-:Y:S01]  /*2d00*/  ISETP.NE.AND.EX P0, PT, RZ, c[0x0][0x23c], PT, P0 ;  /* 0x00008f00ff007a0c */ /* 0x000fe20003f05300 */
[----:B------:R-:W-:Y:S02]  /*2d10*/  UIMAD UR7, UR18, UR9, UR7 ;  /* 0x00000009120772a4 */ /* 0x000fe4000f8e0207 */
[----:B------:R-:W-:Y:S01]  /*2d20*/  IMAD.U32 R5, RZ, RZ, UR18 ;  /* 0x00000012ff057e24 */ /* 0x000fe2000f8e00ff */
[----:B------:R-:W-:-:S02]  /*2d30*/  IADD3 R3, R3, UR6, RZ ;  /* 0x0000000603037c10 */ /* 0x000fc4000fffe0ff */
        /* <DEDUP_REMOVED lines=25> */
[----:B------:R-:W-:-:S03]  /*2ed0*/  UIMAD UR6, UR4, UR6, UR15 ;  /* 0x00000006040672a4 */ /* 0x000fc6000f8e020f */
[----:B------:R-:W-:Y:S02]  /*2ee0*/  ULDC.64 UR4, c[0x0][0x238] ;  /* 0x00008e0000047ab9 */ /* 0x000fe40000000a00 */
[----:B------:R-:W-:-:S06]  /*2ef0*/  UIMAD.WIDE UR4, UR6, UR13, UR4 ;  /* 0x0000000d060472a5 */ /* 0x000fcc000f8e0204 */
[----:B------:R-:W-:Y:S01]  /*2f00*/  MOV R2, UR4 ;  /* 0x0000000400027c02 */ /* 0x000fe20008000f00 */
[----:B------:R-:W-:-:S05]  /*2f10*/  IMAD.U32 R3, RZ, RZ, UR5 ;  /* 0x00000005ff037e24 */ /* 0x000fca000f8e00ff */
[----:B------:R-:W-:Y:S01]  /*2f20*/  STG.E [R2.64], RZ ;  /* 0x000000ff02007986 */ /* 0x000fe2000c10190a */
[----:B------:R-:W-:Y:S05]  /*2f30*/  EXIT ;  /* 0x000000000000794d */ /* 0x000fea0003800000 */
.L_x_1145:
        /* <DEDUP_REMOVED lines=12> */
.L_x_1175:


//--------------------- .nv.shared._ZN7cutlass13device_kernelIN5flash19enable_sm80_to_sm89INS1_16FlashAttnBwdSm80INS1_25CollectiveMainloopBwdSm80ILi1ELi1EN4cute5tupleIJNS5_1CILi32EEENS7_ILi64EEENS7_ILi256EEEEEENS_10bfloat16_tEfNS_4arch4Sm80ELb0ELb0ELb1ELb0ELb0ELb0ELb0ELb0ELi2ELi2ELi2ELi1ELb1EEENS1_21CollectiveEpilogueBwdISB_SC_SE_Li256ELb0ELb0ELi4EEENS1_19SingleTileSchedulerILb0ELb0ELb0ELi64EEEEEEEEEvNT_6ParamsE --------------------------
	.section	.nv.shared._ZN7cutlass13device_kernelIN5flash19enable_sm80_to_sm89INS1_16FlashAttnBwdSm80INS1_25CollectiveMainloopBwdSm80ILi1ELi1EN4cute5tupleIJNS5_1CILi32EEENS7_ILi64EEENS7_ILi256EEEEEENS_10bfloat16_tEfNS_4arch4Sm80ELb0ELb0ELb1ELb0ELb0ELb0ELb0ELb0ELi2ELi2ELi2ELi1ELb1EEENS1_21CollectiveEpilogueBwdISB_SC_SE_Li256ELb0ELb0ELi4EEENS1_19SingleTileSchedulerILb0ELb0ELb0ELi64EEEEEEEEEvNT_6ParamsE,"aw",@nobits
	.sectionflags	@""
	.align	16


//--------------------- .nv.global                --------------------------
	.section	.nv.global,"aw",@nobits
.nv.global:
	.type		_ZN74_INTERNAL_87a4c30e_38_flash_bwd_hdim256_bf16_softcap_sm80_cu_cf07d2ef_31064cute1_E,@object
	.size		_ZN74_INTERNAL_87a4c30e_38_flash_bwd_hdim256_bf16_softcap_sm80_cu_cf07d2ef_31064cute1_E,(_ZN74_INTERNAL_87a4c30e_38_flash_bwd_hdim256_bf16_softcap_sm80_cu_cf07d2ef_31064cuda3std3__45__cpo6cbeginE - _ZN74_INTERNAL_87a4c30e_38_flash_bwd_hdim256_bf16_softcap_sm80_cu_cf07d2ef_31064cute1_E)
_ZN74_INTERNAL_87a4c30e_38_flash_bwd_hdim256_bf16_softcap_sm80_cu_cf07d2ef_31064cute1_E:
	.zero		1
	.type		_ZN74_INTERNAL_87a4c30e_38_flash_bwd_hdim256_bf16_softcap_sm80_cu_cf07d2ef_31064cuda3std3__45__cpo6cbeginE,@object
	.size		_ZN74_INTERNAL_87a4c30e_38_flash_bwd_hdim256_bf16_softcap_sm80_cu_cf07d2ef_31064cuda3std3__45__cpo6cbeginE,(_ZN74_INTERNAL_87a4c30e_38_flash_bwd_hdim256_bf16_softcap_sm80_cu_cf07d2ef_31064cuda3std3__48in_placeE - _ZN74_INTERNAL_87a4c30e_38_flash_bwd_hdim256_bf16_softcap_sm80_cu_cf07d2ef_31064cuda3std3__45__cpo6cbeginE)
_ZN74_INTERNAL_87a4c30e_38_flash_bwd_hdim256_bf16_softcap_sm80_cu_cf07d2ef_31064cuda3std3__45__cpo6cbeginE:
	.zero		1
	.type		_ZN74_INTERNAL_87a4c30e_38_flash_bwd_hdim256_bf16_softcap_sm80_cu_cf07d2ef_31064cuda3std3__48in_placeE,@object
	.size		_ZN74_INTERNAL_87a4c30e_38_flash_bwd_hdim256_bf16_softcap_sm80_cu_cf07d2ef_31064cuda3std3__48in_placeE,(_ZN74_INTERNAL_87a4c30e_38_flash_bwd_hdim256_bf16_softcap_sm80_cu_cf07d2ef_31064cuda3std6ranges3__45__cpo9iter_moveE - _ZN74_INTERNAL_87a4c30e_38_flash_bwd_hdim256_bf16_softcap_sm80_cu_cf07d2ef_31064cuda3std3__48in_placeE)
_ZN74_INTERNAL_87a4c30e_38_flash_bwd_hdim256_bf16_softcap_sm80_cu_cf07d2ef_31064cuda3std3__48in_placeE:
	.zero		1
	.type		_ZN74_INTERNAL_87a4c30e_38_flash_bwd_hdim256_bf16_softcap_sm80_cu_cf07d2ef_31064cuda3std6ranges3__45__cpo9iter_moveE,@object
	.size		_ZN74_INTERNAL_87a4c30e_38_flash_bwd_hdim256_bf16_softcap_sm80_cu_cf07d2ef_31064cuda3std6ranges3__45__cpo9iter_moveE,(_ZN74_INTERNAL_87a4c30e_38_flash_bwd_hdim256_bf16_softcap_sm80_cu_cf07d2ef_31064cuda3std3__45__cpo5beginE - _ZN74_INTERNAL_87a4c30e_38_flash_bwd_hdim256_bf16_softcap_sm80_cu_cf07d2ef_31064cuda3std6ranges3__45__cpo9iter_moveE)
_ZN74_INTERNAL_87a4c30e_38_flash_bwd_hdim256_bf16_softcap_sm80_cu_cf07d2ef_31064cuda3std6ranges3__45__cpo9iter_moveE:
	.zero		1
	.type		_ZN74_INTERNAL_87a4c30e_38_flash_bwd_hdim256_bf16_softcap_sm80_cu_cf07d2ef_31064cuda3std3__45__cpo5beginE,@object
	.size		_ZN74_INTERNAL_87a4c30e_38_flash_bwd_hdim256_bf16_softcap_sm80_cu_cf07d2ef_31064cuda3std3__45__cpo5beginE,(_ZN74_INTERNAL_87a4c30e_38_flash_bwd_hdim256_bf16_softcap_sm80_cu_cf07d2ef_31064cuda3std3__476_GLOBAL__N__87a4c30e_38_flash_bwd_hdim256_bf16_softcap_sm80_cu_cf07d2ef_31066ignoreE - _ZN74_INTERNAL_87a4c30e_38_flash_bwd_hdim256_bf16_softcap_sm80_cu_cf07d2ef_31064cuda3std3__45__cpo5beginE)
_ZN74_INTERNAL_87a4c30e_38_flash_bwd_hdim256_bf16_softcap_sm80_cu_cf07d2ef_31064cuda3std3__45__cpo5beginE:
	.zero		1
	.type		_ZN74_INTERNAL_87a4c30e_38_flash_bwd_hdim256_bf16_softcap_sm80_cu_cf07d2ef_31064cuda3std3__476_GLOBAL__N__87a4c30e_38_flash_bwd_hdim256_bf16_softcap_sm80_cu_cf07d2ef_31066ignoreE,@object
	.size		_ZN74_INTERNAL_87a4c30e_38_flash_bwd_hdim256_bf16_softcap_sm80_cu_cf07d2ef_31064cuda3std3__476_GLOBAL__N__87a4c30e_38_flash_bwd_hdim256_bf16_softcap_sm80_cu_cf07d2ef_31066ignoreE,(_ZN74_INTERNAL_87a4c30e_38_flash_bwd_hdim256_bf16_softcap_sm80_cu_cf07d2ef_31064cute7productE - _ZN74_INTERNAL_87a4c30e_38_flash_bwd_hdim256_bf16_softcap_sm80_cu_cf07d2ef_31064cuda3std3__476_GLOBAL__N__87a4c30e_38_flash_bwd_hdim256_bf16_softcap_sm80_cu_cf07d2ef_31066ignoreE)
_ZN74_INTERNAL_87a4c30e_38_flash_bwd_hdim256_bf16_softcap_sm80_cu_cf07d2ef_31064cuda3std3__476_GLOBAL__N__87a4c30e_38_flash_bwd_hdim256_bf16_softcap_sm80_cu_cf07d2ef_31066ignoreE:
	.zero		1
	.type		_ZN74_INTERNAL_87a4c30e_38_flash_bwd_hdim256_bf16_softcap_sm80_cu_cf07d2ef_31064cute7productE,@object
	.size		_ZN74_INTERNAL_87a4c30e_38_flash_bwd_hdim256_bf16_softcap_sm80_cu_cf07d2ef_31064cute7productE,(_ZN74_INTERNAL_87a4c30e_38_flash_bwd_hdim256_bf16_softcap_sm80_cu_cf07d2ef_31064cuda3std3__45__cpo3endE - _ZN74_INTERNAL_87a4c30e_38_flash_bwd_hdim256_bf16_softcap_sm80_cu_cf07d2ef_31064cute7productE)
_ZN74_INTERNAL_87a4c30e_38_flash_bwd_hdim256_bf16_softcap_sm80_cu_cf07d2ef_31064cute7productE:
	.zero		1
	.type		_ZN74_INTERNAL_87a4c30e_38_flash_bwd_hdim256_bf16_softcap_sm80_cu_cf07d2ef_31064cuda3std3__45__cpo3endE,@object
	.size		_ZN74_INTERNAL_87a4c30e_38_flash_bwd_hdim256_bf16_softcap_sm80_cu_cf07d2ef_31064cuda3std3__45__cpo3endE,(_ZN74_INTERNAL_87a4c30e_38_flash_bwd_hdim256_bf16_softcap_sm80_cu_cf07d2ef_31064cuda3std3__419piecewise_constructE - _ZN74_INTERNAL_87a4c30e_38_flash_bwd_hdim256_bf16_softcap_sm80_cu_cf07d2ef_31064cuda3std3__45__cpo3endE)
_ZN74_INTERNAL_87a4c30e_38_flash_bwd_hdim256_bf16_softcap_sm80_cu_cf07d2ef_31064cuda3std3__45__cpo3endE:
	.zero		1
	.type		_ZN74_INTERNAL_87a4c30e_38_flash_bwd_hdim256_bf16_softcap_sm80_cu_cf07d2ef_31064cuda3std3__419piecewise_constructE,@object
	.size		_ZN74_INTERNAL_87a4c30e_38_flash_bwd_hdim256_bf16_softcap_sm80_cu_cf07d2ef_31064cuda3std3__419piecewise_constructE,(_ZN74_INTERNAL_87a4c30e_38_flash_bwd_hdim256_bf16_softcap_sm80_cu_cf07d2ef_31064cuda3std3__45__cpo4cendE - _ZN74_INTERNAL_87a4c30e_38_flash_bwd_hdim256_bf16_softcap_sm80_cu_cf07d2ef_31064cuda3std3__419piecewise_constructE)
_ZN74_INTERNAL_87a4c30e_38_flash_bwd_hdim256_bf16_softcap_sm80_cu_cf07d2ef_31064cuda3std3__419piecewise_constructE:
	.zero		1
	.type		_ZN74_INTERNAL_87a4c30e_38_flash_bwd_hdim256_bf16_softcap_sm80_cu_cf07d2ef_31064cuda3std3__45__cpo4cendE,@object
	.size		_ZN74_INTERNAL_87a4c30e_38_flash_bwd_hdim256_bf16_softcap_sm80_cu_cf07d2ef_31064cuda3std3__45__cpo4cendE,(_ZN74_INTERNAL_87a4c30e_38_flash_bwd_hdim256_bf16_softcap_sm80_cu_cf07d2ef_31064cuda3std6ranges3__45__cpo4swapE - _ZN74_INTERNAL_87a4c30e_38_flash_bwd_hdim256_bf16_softcap_sm80_cu_cf07d2ef_31064cuda3std3__45__cpo4cendE)
_ZN74_INTERNAL_87a4c30e_38_flash_bwd_hdim256_bf16_softcap_sm80_cu_cf07d2ef_31064cuda3std3__45__cpo4cendE:
	.zero		1
	.type		_ZN74_INTERNAL_87a4c30e_38_flash_bwd_hdim256_bf16_softcap_sm80_cu_cf07d2ef_31064cuda3std6ranges3__45__cpo4swapE,@object
	.size		_ZN74_INTERNAL_87a4c30e_38_flash_bwd_hdim256_bf16_softcap_sm80_cu_cf07d2ef_31064cuda3std6ranges3__45__cpo4swapE,(.L_7 - _ZN74_INTERNAL_87a4c30e_38_flash_bwd_hdim256_bf16_softcap_sm80_cu_cf07d2ef_31064cuda3std6ranges3__45__cpo4swapE)
_ZN74_INTERNAL_87a4c30e_38_flash_bwd_hdim256_bf16_softcap_sm80_cu_cf07d2ef_31064cuda3std6ranges3__45__cpo4swapE:
	.zero		1
.L_7:


//--------------------- .nv.shared._ZN7cutlass13device_kernelIN5flash19enable_sm80_to_sm89INS1_16FlashAttnBwdSm80INS1_25CollectiveMainloopBwdSm80ILi1ELi1EN4cute5tupleIJNS5_1CILi32EEENS7_ILi64EEENS7_ILi256EEEEEENS_10bfloat16_tEfNS_4arch4Sm80ELb0ELb0ELb1ELb0ELb0ELb0ELb0ELb0ELi2ELi2ELi2ELi1ELb1EEENS1_24CollectiveEpilogueBwdGQAISB_fSE_Li256ELb0ELb0EEENS1_19SingleTileSchedulerILb0ELb0ELb0ELi64EEEEEEEEEvNT_6ParamsE --------------------------
	.section	.nv.shared._ZN7cutlass13device_kernelIN5flash19enable_sm80_to_sm89INS1_16FlashAttnBwdSm80INS1_25CollectiveMainloopBwdSm80ILi1ELi1EN4cute5tupleIJNS5_1CILi32EEENS7_ILi64EEENS7_ILi256EEEEEENS_10bfloat16_tEfNS_4arch4Sm80ELb0ELb0ELb1ELb0ELb0ELb0ELb0ELb0ELi2ELi2ELi2ELi1ELb1EEENS1_24CollectiveEpilogueBwdGQAISB_fSE_Li256ELb0ELb0EEENS1_19SingleTileSchedulerILb0ELb0ELb0ELi64EEEEEEEEEvNT_6ParamsE,"aw",@nobits
	.sectionflags	@""
	.align	16


//--------------------- .nv.shared._ZN7cutlass13device_kernelIN5flash19enable_sm80_to_sm89INS1_16FlashAttnBwdSm80INS1_25CollectiveMainloopBwdSm80ILi1ELi1EN4cute5tupleIJNS5_1CILi32EEENS7_ILi64EEENS7_ILi256EEEEEENS_10bfloat16_tEfNS_4arch4Sm80ELb0ELb0ELb1ELb1ELb0ELb0ELb0ELb0ELi2ELi2ELi2ELi1ELb1EEENS1_21CollectiveEpilogueBwdISB_SC_SE_Li256ELb1ELb0ELi4EEENS1_19SingleTileSchedulerILb1ELb0ELb0ELi64EEEEEEEEEvNT_6ParamsE --------------------------
	.section	.nv.shared._ZN7cutlass13device_kernelIN5flash19enable_sm80_to_sm89INS1_16FlashAttnBwdSm80INS1_25CollectiveMainloopBwdSm80ILi1ELi1EN4cute5tupleIJNS5_1CILi32EEENS7_ILi64EEENS7_ILi256EEEEEENS_10bfloat16_tEfNS_4arch4Sm80ELb0ELb0ELb1ELb1ELb0ELb0ELb0ELb0ELi2ELi2ELi2ELi1ELb1EEENS1_21CollectiveEpilogueBwdISB_SC_SE_Li256ELb1ELb0ELi4EEENS1_19SingleTileSchedulerILb1ELb0ELb0ELi64EEEEEEEEEvNT_6ParamsE,"aw",@nobits
	.sectionflags	@""
	.align	16


//--------------------- .nv.shared._ZN7cutlass13device_kernelIN5flash19enable_sm80_to_sm89INS1_16FlashAttnBwdSm80INS1_25CollectiveMainloopBwdSm80ILi1ELi1EN4cute5tupleIJNS5_1CILi32EEENS7_ILi64EEENS7_ILi256EEEEEENS_10bfloat16_tEfNS_4arch4Sm80ELb0ELb0ELb1ELb1ELb0ELb0ELb0ELb0ELi2ELi2ELi2ELi1ELb1EEENS1_24CollectiveEpilogueBwdGQAISB_fSE_Li256ELb1ELb0EEENS1_19SingleTileSchedulerILb1ELb0ELb0ELi64EEEEEEEEEvNT_6ParamsE --------------------------
	.section	.nv.shared._ZN7cutlass13device_kernelIN5flash19enable_sm80_to_sm89INS1_16FlashAttnBwdSm80INS1_25CollectiveMainloopBwdSm80ILi1ELi1EN4cute5tupleIJNS5_1CILi32EEENS7_ILi64EEENS7_ILi256EEEEEENS_10bfloat16_tEfNS_4arch4Sm80ELb0ELb0ELb1ELb1ELb0ELb0ELb0ELb0ELi2ELi2ELi2ELi1ELb1EEENS1_24CollectiveEpilogueBwdGQAISB_fSE_Li256ELb1ELb0EEENS1_19SingleTileSchedulerILb1ELb0ELb0ELi64EEEEEEEEEvNT_6ParamsE,"aw",@nobits
	.sectionflags	@""
	.align	16


//--------------------- .nv.shared._ZN7cutlass13device_kernelIN5flash19enable_sm80_to_sm89INS1_16FlashAttnBwdSm80INS1_25CollectiveMainloopBwdSm80ILi1ELi1EN4cute5tupleIJNS5_1CILi32EEENS7_ILi64EEENS7_ILi256EEEEEENS_10bfloat16_tEfNS_4arch4Sm80ELb0ELb1ELb1ELb0ELb0ELb0ELb0ELb0ELi2ELi2ELi2ELi1ELb1EEENS1_21CollectiveEpilogueBwdISB_SC_SE_Li256ELb0ELb0ELi4EEENS1_19SingleTileSchedulerILb0ELb0ELb0ELi64EEEEEEEEEvNT_6ParamsE --------------------------
	.section	.nv.shared._ZN7cutlass13device_kernelIN5flash19enable_sm80_to_sm89INS1_16FlashAttnBwdSm80INS1_25CollectiveMainloopBwdSm80ILi1ELi1EN4cute5tupleIJNS5_1CILi32EEENS7_ILi64EEENS7_ILi256EEEEEENS_10bfloat16_tEfNS_4arch4Sm80ELb0ELb1ELb1ELb0ELb0ELb0ELb0ELb0ELi2ELi2ELi2ELi1ELb1EEENS1_21CollectiveEpilogueBwdISB_SC_SE_Li256ELb0ELb0ELi4EEENS1_19SingleTileSchedulerILb0ELb0ELb0ELi64EEEEEEEEEvNT_6ParamsE,"aw",@nobits
	.sectionflags	@""
	.align	16


//--------------------- .nv.shared._ZN7cutlass13device_kernelIN5flash19enable_sm80_to_sm89INS1_16FlashAttnBwdSm80INS1_25CollectiveMainloopBwdSm80ILi1ELi1EN4cute5tupleIJNS5_1CILi32EEENS7_ILi64EEENS7_ILi256EEEEEENS_10bfloat16_tEfNS_4arch4Sm80ELb0ELb1ELb1ELb0ELb0ELb0ELb0ELb0ELi2ELi2ELi2ELi1ELb1EEENS1_24CollectiveEpilogueBwdGQAISB_fSE_Li256ELb0ELb0EEENS1_19SingleTileSchedulerILb0ELb0ELb0ELi64EEEEEEEEEvNT_6ParamsE --------------------------
	.section	.nv.shared._ZN7cutlass13device_kernelIN5flash19enable_sm80_to_sm89INS1_16FlashAttnBwdSm80INS1_25CollectiveMainloopBwdSm80ILi1ELi1EN4cute5tupleIJNS5_1CILi32EEENS7_ILi64EEENS7_ILi256EEEEEENS_10bfloat16_tEfNS_4arch4Sm80ELb0ELb1ELb1ELb0ELb0ELb0ELb0ELb0ELi2ELi2ELi2ELi1ELb1EEENS1_24CollectiveEpilogueBwdGQAISB_fSE_Li256ELb0ELb0EEENS1_19SingleTileSchedulerILb0ELb0ELb0ELi64EEEEEEEEEvNT_6ParamsE,"aw",@nobits
	.sectionflags	@""
	.align	16


//--------------------- .nv.shared._ZN7cutlass13device_kernelIN5flash19enable_sm80_to_sm89INS1_16FlashAttnBwdSm80INS1_25CollectiveMainloopBwdSm80ILi1ELi1EN4cute5tupleIJNS5_1CILi32EEENS7_ILi64EEENS7_ILi256EEEEEENS_10bfloat16_tEfNS_4arch4Sm80ELb0ELb1ELb1ELb1ELb0ELb0ELb0ELb0ELi2ELi2ELi2ELi1ELb1EEENS1_21CollectiveEpilogueBwdISB_SC_SE_Li256ELb1ELb0ELi4EEENS1_19SingleTileSchedulerILb1ELb0ELb0ELi64EEEEEEEEEvNT_6ParamsE --------------------------
	.section	.nv.shared._ZN7cutlass13device_kernelIN5flash19enable_sm80_to_sm89INS1_16FlashAttnBwdSm80INS1_25CollectiveMainloopBwdSm80ILi1ELi1EN4cute5tupleIJNS5_1CILi32EEENS7_ILi64EEENS7_ILi256EEEEEENS_10bfloat16_tEfNS_4arch4Sm80ELb0ELb1ELb1ELb1ELb0ELb0ELb0ELb0ELi2ELi2ELi2ELi1ELb1EEENS1_21CollectiveEpilogueBwdISB_SC_SE_Li256ELb1ELb0ELi4EEENS1_19SingleTileSchedulerILb1ELb0ELb0ELi64EEEEEEEEEvNT_6ParamsE,"aw",@nobits
	.sectionflags	@""
	.align	16


//--------------------- .nv.shared._ZN7cutlass13device_kernelIN5flash19enable_sm80_to_sm89INS1_16FlashAttnBwdSm80INS1_25CollectiveMainloopBwdSm80ILi1ELi1EN4cute5tupleIJNS5_1CILi32EEENS7_ILi64EEENS7_ILi256EEEEEENS_10bfloat16_tEfNS_4arch4Sm80ELb0ELb1ELb1ELb1ELb0ELb0ELb0ELb0ELi2ELi2ELi2ELi1ELb1EEENS1_24CollectiveEpilogueBwdGQAISB_fSE_Li256ELb1ELb0EEENS1_19SingleTileSchedulerILb1ELb0ELb0ELi64EEEEEEEEEvNT_6ParamsE --------------------------
	.section	.nv.shared._ZN7cutlass13device_kernelIN5flash19enable_sm80_to_sm89INS1_16FlashAttnBwdSm80INS1_25CollectiveMainloopBwdSm80ILi1ELi1EN4cute5tupleIJNS5_1CILi32EEENS7_ILi64EEENS7_ILi256EEEEEENS_10bfloat16_tEfNS_4arch4Sm80ELb0ELb1ELb1ELb1ELb0ELb0ELb0ELb0ELi2ELi2ELi2ELi1ELb1EEENS1_24CollectiveEpilogueBwdGQAISB_fSE_Li256ELb1ELb0EEENS1_19SingleTileSchedulerILb1ELb0ELb0ELi64EEEEEEEEEvNT_6ParamsE,"aw",@nobits
	.sectionflags	@""
	.align	16


//--------------------- .nv.shared._ZN7cutlass13device_kernelIN5flash19enable_sm80_to_sm89INS1_16FlashAttnBwdSm80INS1_25CollectiveMainloopBwdSm80ILi1ELi1EN4cute5tupleIJNS5_1CILi32EEENS7_ILi64EEENS7_ILi256EEEEEENS_10bfloat16_tEfNS_4arch4Sm80ELb1ELb0ELb1ELb0ELb0ELb0ELb0ELb0ELi2ELi2ELi2ELi1ELb1EEENS1_21CollectiveEpilogueBwdISB_SC_SE_Li256ELb0ELb0ELi4EEENS1_25SingleTileBwdLPTSchedulerILb0ELi64ELb0EEEEEEEEEvNT_6ParamsE --------------------------
	.section	.nv.shared._ZN7cutlass13device_kernelIN5flash19enable_sm80_to_sm89INS1_16FlashAttnBwdSm80INS1_25CollectiveMainloopBwdSm80ILi1ELi1EN4cute5tupleIJNS5_1CILi32EEENS7_ILi64EEENS7_ILi256EEEEEENS_10bfloat16_tEfNS_4arch4Sm80ELb1ELb0ELb1ELb0ELb0ELb0ELb0ELb0ELi2ELi2ELi2ELi1ELb1EEENS1_21CollectiveEpilogueBwdISB_SC_SE_Li256ELb0ELb0ELi4EEENS1_25SingleTileBwdLPTSchedulerILb0ELi64ELb0EEEEEEEEEvNT_6ParamsE,"aw",@nobits
	.sectionflags	@""
	.align	16


//--------------------- .nv.shared._ZN7cutlass13device_kernelIN5flash19enable_sm80_to_sm89INS1_16FlashAttnBwdSm80INS1_25CollectiveMainloopBwdSm80ILi1ELi1EN4cute5tupleIJNS5_1CILi32EEENS7_ILi64EEENS7_ILi256EEEEEENS_10bfloat16_tEfNS_4arch4Sm80ELb1ELb0ELb1ELb0ELb0ELb0ELb0ELb0ELi2ELi2ELi2ELi1ELb1EEENS1_24CollectiveEpilogueBwdGQAISB_fSE_Li256ELb0ELb0EEENS1_25SingleTileBwdLPTSchedulerILb0ELi64ELb0EEEEEEEEEvNT_6ParamsE --------------------------
	.section	.nv.shared._ZN7cutlass13device_kernelIN5flash19enable_sm80_to_sm89INS1_16FlashAttnBwdSm80INS1_25CollectiveMainloopBwdSm80ILi1ELi1EN4cute5tupleIJNS5_1CILi32EEENS7_ILi64EEENS7_ILi256EEEEEENS_10bfloat16_tEfNS_4arch4Sm80ELb1ELb0ELb1ELb0ELb0ELb0ELb0ELb0ELi2ELi2ELi2ELi1ELb1EEENS1_24CollectiveEpilogueBwdGQAISB_fSE_Li256ELb0ELb0EEENS1_25SingleTileBwdLPTSchedulerILb0ELi64ELb0EEEEEEEEEvNT_6ParamsE,"aw",@nobits
	.sectionflags	@""
	.align	16


//--------------------- .nv.shared._ZN7cutlass13device_kernelIN5flash22FlashAttnBwdPreprocessIN4cute5tupleIJNS3_1CILi32EEENS5_ILi256EEEEEENS_10bfloat16_tEfNS_4arch4Sm80ELb1ELb0EEEEEvNT_6ParamsE --------------------------
	.section	.nv.shared._ZN7cutlass13device_kernelIN5flash22FlashAttnBwdPreprocessIN4cute5tupleIJNS3_1CILi32EEENS5_ILi256EEEEEENS_10bfloat16_tEfNS_4arch4Sm80ELb1ELb0EEEEEvNT_6ParamsE,"aw",@nobits
	.sectionflags	@""
	.align	16


//--------------------- .nv.shared._ZN7cutlass13device_kernelIN5flash19enable_sm80_to_sm89INS1_16FlashAttnBwdSm80INS1_25CollectiveMainloopBwdSm80ILi1ELi1EN4cute5tupleIJNS5_1CILi32EEENS7_ILi64EEENS7_ILi256EEEEEENS_10bfloat16_tEfNS_4arch4Sm80ELb1ELb0ELb1ELb1ELb0ELb0ELb0ELb0ELi2ELi2ELi2ELi1ELb1EEENS1_21CollectiveEpilogueBwdISB_SC_SE_Li256ELb1ELb0ELi4EEENS1_25SingleTileBwdLPTSchedulerILb1ELi64ELb0EEEEEEEEEvNT_6ParamsE --------------------------
	.section	.nv.shared._ZN7cutlass13device_kernelIN5flash19enable_sm80_to_sm89INS1_16FlashAttnBwdSm80INS1_25CollectiveMainloopBwdSm80ILi1ELi1EN4cute5tupleIJNS5_1CILi32EEENS7_ILi64EEENS7_ILi256EEEEEENS_10bfloat16_tEfNS_4arch4Sm80ELb1ELb0ELb1ELb1ELb0ELb0ELb0ELb0ELi2ELi2ELi2ELi1ELb1EEENS1_21CollectiveEpilogueBwdISB_SC_SE_Li256ELb1ELb0ELi4EEENS1_25SingleTileBwdLPTSchedulerILb1ELi64ELb0EEEEEEEEEvNT_6ParamsE,"aw",@nobits
	.sectionflags	@""
	.align	16


//--------------------- .nv.shared._ZN7cutlass13device_kernelIN5flash32FlashAttnBwdPostprocessConvertdQIN4cute5tupleIJNS3_1CILi32EEENS5_ILi256EEEEEENS_10bfloat16_tEfNS_4arch4Sm80ELi256ENS3_8TiledMMAINS3_8MMA_AtomIJNS3_30SM80_16x8x16_F32BF16BF16F32_TNEEEENS3_6LayoutINS4_IJNS5_ILi1EEENS5_ILi8EEESH_EEENS4_IJNS5_ILi0EEESH_SK_EEEEENS4_IJNS5_ILi16EEENS5_ILi128EEESN_EEEEELb0EEEEEvNT_6ParamsE --------------------------
	.section	.nv.shared._ZN7cutlass13device_kernelIN5flash32FlashAttnBwdPostprocessConvertdQIN4cute5tupleIJNS3_1CILi32EEENS5_ILi256EEEEEENS_10bfloat16_tEfNS_4arch4Sm80ELi256ENS3_8TiledMMAINS3_8MMA_AtomIJNS3_30SM80_16x8x16_F32BF16BF16F32_TNEEEENS3_6LayoutINS4_IJNS5_ILi1EEENS5_ILi8EEESH_EEENS4_IJNS5_ILi0EEESH_SK_EEEEENS4_IJNS5_ILi16EEENS5_ILi128EEESN_EEEEELb0EEEEEvNT_6ParamsE,"aw",@nobits
	.sectionflags	@""
	.align	16


//--------------------- .nv.shared._ZN7cutlass13device_kernelIN5flash19enable_sm80_to_sm89INS1_16FlashAttnBwdSm80INS1_25CollectiveMainloopBwdSm80ILi1ELi1EN4cute5tupleIJNS5_1CILi32EEENS7_ILi64EEENS7_ILi256EEEEEENS_10bfloat16_tEfNS_4arch4Sm80ELb1ELb0ELb1ELb1ELb0ELb0ELb0ELb0ELi2ELi2ELi2ELi1ELb1EEENS1_24CollectiveEpilogueBwdGQAISB_fSE_Li256ELb1ELb0EEENS1_25SingleTileBwdLPTSchedulerILb1ELi64ELb0EEEEEEEEEvNT_6ParamsE --------------------------
	.section	.nv.shared._ZN7cutlass13device_kernelIN5flash19enable_sm80_to_sm89INS1_16FlashAttnBwdSm80INS1_25CollectiveMainloopBwdSm80ILi1ELi1EN4cute5tupleIJNS5_1CILi32EEENS7_ILi64EEENS7_ILi256EEEEEENS_10bfloat16_tEfNS_4arch4Sm80ELb1ELb0ELb1ELb1ELb0ELb0ELb0ELb0ELi2ELi2ELi2ELi1ELb1EEENS1_24CollectiveEpilogueBwdGQAISB_fSE_Li256ELb1ELb0EEENS1_25SingleTileBwdLPTSchedulerILb1ELi64ELb0EEEEEEEEEvNT_6ParamsE,"aw",@nobits
	.sectionflags	@""
	.align	16


//--------------------- .nv.shared._ZN7cutlass13device_kernelIN5flash22FlashAttnBwdPreprocessIN4cute5tupleIJNS3_1CILi32EEENS5_ILi256EEEEEENS_10bfloat16_tEfNS_4arch4Sm80ELb1ELb1EEEEEvNT_6ParamsE --------------------------
	.section	.nv.shared._ZN7cutlass13device_kernelIN5flash22FlashAttnBwdPreprocessIN4cute5tupleIJNS3_1CILi32EEENS5_ILi256EEEEEENS_10bfloat16_tEfNS_4arch4Sm80ELb1ELb1EEEEEvNT_6ParamsE,"aw",@nobits
	.sectionflags	@""
	.align	16


//--------------------- .nv.shared._ZN7cutlass13device_kernelIN5flash19enable_sm80_to_sm89INS1_16FlashAttnBwdSm80INS1_25CollectiveMainloopBwdSm80ILi1ELi1EN4cute5tupleIJNS5_1CILi64EEES8_NS7_ILi256EEEEEENS_10bfloat16_tEfNS_4arch4Sm80ELb0ELb0ELb1ELb0ELb0ELb0ELb0ELb0ELi2ELi4ELi2ELi2ELb0EEENS1_21CollectiveEpilogueBwdISA_SB_SD_Li256ELb0ELb0ELi4EEENS1_19SingleTileSchedulerILb0ELb0ELb0ELi64EEEEEEEEEvNT_6ParamsE --------------------------
	.section	.nv.shared._ZN7cutlass13device_kernelIN5flash19enable_sm80_to_sm89INS1_16FlashAttnBwdSm80INS1_25CollectiveMainloopBwdSm80ILi1ELi1EN4cute5tupleIJNS5_1CILi64EEES8_NS7_ILi256EEEEEENS_10bfloat16_tEfNS_4arch4Sm80ELb0ELb0ELb1ELb0ELb0ELb0ELb0ELb0ELi2ELi4ELi2ELi2ELb0EEENS1_21CollectiveEpilogueBwdISA_SB_SD_Li256ELb0ELb0ELi4EEENS1_19SingleTileSchedulerILb0ELb0ELb0ELi64EEEEEEEEEvNT_6ParamsE,"aw",@nobits
	.sectionflags	@""
	.align	16


//--------------------- .nv.shared._ZN7cutlass13device_kernelIN5flash19enable_sm80_to_sm89INS1_16FlashAttnBwdSm80INS1_25CollectiveMainloopBwdSm80ILi1ELi1EN4cute5tupleIJNS5_1CILi64EEES8_NS7_ILi256EEEEEENS_10bfloat16_tEfNS_4arch4Sm80ELb0ELb0ELb1ELb0ELb0ELb0ELb0ELb0ELi2ELi4ELi2ELi2ELb0EEENS1_24CollectiveEpilogueBwdGQAISA_fSD_Li256ELb0ELb0EEENS1_19SingleTileSchedulerILb0ELb0ELb0ELi64EEEEEEEEEvNT_6ParamsE --------------------------
	.section	.nv.shared._ZN7cutlass13device_kernelIN5flash19enable_sm80_to_sm89INS1_16FlashAttnBwdSm80INS1_25CollectiveMainloopBwdSm80ILi1ELi1EN4cute5tupleIJNS5_1CILi64EEES8_NS7_ILi256EEEEEENS_10bfloat16_tEfNS_4arch4Sm80ELb0ELb0ELb1ELb0ELb0ELb0ELb0ELb0ELi2ELi4ELi2ELi2ELb0EEENS1_24CollectiveEpilogueBwdGQAISA_fSD_Li256ELb0ELb0EEENS1_19SingleTileSchedulerILb0ELb0ELb0ELi64EEEEEEEEEvNT_6ParamsE,"aw",@nobits
	.sectionflags	@""
	.align	16


//--------------------- .nv.shared._ZN7cutlass13device_kernelIN5flash19enable_sm80_to_sm89INS1_16FlashAttnBwdSm80INS1_25CollectiveMainloopBwdSm80ILi1ELi1EN4cute5tupleIJNS5_1CILi64EEES8_NS7_ILi256EEEEEENS_10bfloat16_tEfNS_4arch4Sm80ELb0ELb0ELb1ELb1ELb0ELb0ELb0ELb0ELi2ELi4ELi2ELi2ELb0EEENS1_21CollectiveEpilogueBwdISA_SB_SD_Li256ELb1ELb0ELi4EEENS1_19SingleTileSchedulerILb1ELb0ELb0ELi64EEEEEEEEEvNT_6ParamsE --------------------------
	.section	.nv.shared._ZN7cutlass13device_kernelIN5flash19enable_sm80_to_sm89INS1_16FlashAttnBwdSm80INS1_25CollectiveMainloopBwdSm80ILi1ELi1EN4cute5tupleIJNS5_1CILi64EEES8_NS7_ILi256EEEEEENS_10bfloat16_tEfNS_4arch4Sm80ELb0ELb0ELb1ELb1ELb0ELb0ELb0ELb0ELi2ELi4ELi2ELi2ELb0EEENS1_21CollectiveEpilogueBwdISA_SB_SD_Li256ELb1ELb0ELi4EEENS1_19SingleTileSchedulerILb1ELb0ELb0ELi64EEEEEEEEEvNT_6ParamsE,"aw",@nobits
	.sectionflags	@""
	.align	16


//--------------------- .nv.shared._ZN7cutlass13device_kernelIN5flash19enable_sm80_to_sm89INS1_16FlashAttnBwdSm80INS1_25CollectiveMainloopBwdSm80ILi1ELi1EN4cute5tupleIJNS5_1CILi64EEES8_NS7_ILi256EEEEEENS_10bfloat16_tEfNS_4arch4Sm80ELb0ELb0ELb1ELb1ELb0ELb0ELb0ELb0ELi2ELi4ELi2ELi2ELb0EEENS1_24CollectiveEpilogueBwdGQAISA_fSD_Li256ELb1ELb0EEENS1_19SingleTileSchedulerILb1ELb0ELb0ELi64EEEEEEEEEvNT_6ParamsE --------------------------
	.section	.nv.shared._ZN7cutlass13device_kernelIN5flash19enable_sm80_to_sm89INS1_16FlashAttnBwdSm80INS1_25CollectiveMainloopBwdSm80ILi1ELi1EN4cute5tupleIJNS5_1CILi64EEES8_NS7_ILi256EEEEEENS_10bfloat16_tEfNS_4arch4Sm80ELb0ELb0ELb1ELb1ELb0ELb0ELb0ELb0ELi2ELi4ELi2ELi2ELb0EEENS1_24CollectiveEpilogueBwdGQAISA_fSD_Li256ELb1ELb0EEENS1_19SingleTileSchedulerILb1ELb0ELb0ELi64EEEEEEEEEvNT_6ParamsE,"aw",@nobits
	.sectionflags	@""
	.align	16


//--------------------- .nv.shared._ZN7cutlass13device_kernelIN5flash19enable_sm80_to_sm89INS1_16FlashAttnBwdSm80INS1_25CollectiveMainloopBwdSm80ILi1ELi1EN4cute5tupleIJNS5_1CILi64EEES8_NS7_ILi256EEEEEENS_10bfloat16_tEfNS_4arch4Sm80ELb0ELb1ELb1ELb0ELb0ELb0ELb0ELb0ELi2ELi4ELi2ELi2ELb0EEENS1_21CollectiveEpilogueBwdISA_SB_SD_Li256ELb0ELb0ELi4EEENS1_19SingleTileSchedulerILb0ELb0ELb0ELi64EEEEEEEEEvNT_6ParamsE --------------------------
	.section	.nv.shared._ZN7cutlass13device_kernelIN5flash19enable_sm80_to_sm89INS1_16FlashAttnBwdSm80INS1_25CollectiveMainloopBwdSm80ILi1ELi1EN4cute5tupleIJNS5_1CILi64EEES8_NS7_ILi256EEEEEENS_10bfloat16_tEfNS_4arch4Sm80ELb0ELb1ELb1ELb0ELb0ELb0ELb0ELb0ELi2ELi4ELi2ELi2ELb0EEENS1_21CollectiveEpilogueBwdISA_SB_SD_Li256ELb0ELb0ELi4EEENS1_19SingleTileSchedulerILb0ELb0ELb0ELi64EEEEEEEEEvNT_6ParamsE,"aw",@nobits
	.sectionflags	@""
	.align	16


//--------------------- .nv.shared._ZN7cutlass13device_kernelIN5flash19enable_sm80_to_sm89INS1_16FlashAttnBwdSm80INS1_25CollectiveMainloopBwdSm80ILi1ELi1EN4cute5tupleIJNS5_1CILi64EEES8_NS7_ILi256EEEEEENS_10bfloat16_tEfNS_4arch4Sm80ELb0ELb1ELb1ELb0ELb0ELb0ELb0ELb0ELi2ELi4ELi2ELi2ELb0EEENS1_24CollectiveEpilogueBwdGQAISA_fSD_Li256ELb0ELb0EEENS1_19SingleTileSchedulerILb0ELb0ELb0ELi64EEEEEEEEEvNT_6ParamsE --------------------------
	.section	.nv.shared._ZN7cutlass13device_kernelIN5flash19enable_sm80_to_sm89INS1_16FlashAttnBwdSm80INS1_25CollectiveMainloopBwdSm80ILi1ELi1EN4cute5tupleIJNS5_1CILi64EEES8_NS7_ILi256EEEEEENS_10bfloat16_tEfNS_4arch4Sm80ELb0ELb1ELb1ELb0ELb0ELb0ELb0ELb0ELi2ELi4ELi2ELi2ELb0EEENS1_24CollectiveEpilogueBwdGQAISA_fSD_Li256ELb0ELb0EEENS1_19SingleTileSchedulerILb0ELb0ELb0ELi64EEEEEEEEEvNT_6ParamsE,"aw",@nobits
	.sectionflags	@""
	.align	16


//--------------------- .nv.shared._ZN7cutlass13device_kernelIN5flash19enable_sm80_to_sm89INS1_16FlashAttnBwdSm80INS1_25CollectiveMainloopBwdSm80ILi1ELi1EN4cute5tupleIJNS5_1CILi64EEES8_NS7_ILi256EEEEEENS_10bfloat16_tEfNS_4arch4Sm80ELb0ELb1ELb1ELb1ELb0ELb0ELb0ELb0ELi2ELi4ELi2ELi2ELb0EEENS1_21CollectiveEpilogueBwdISA_SB_SD_Li256ELb1ELb0ELi4EEENS1_19SingleTileSchedulerILb1ELb0ELb0ELi64EEEEEEEEEvNT_6ParamsE --------------------------
	.section	.nv.shared._ZN7cutlass13device_kernelIN5flash19enable_sm80_to_sm89INS1_16FlashAttnBwdSm80INS1_25CollectiveMainloopBwdSm80ILi1ELi1EN4cute5tupleIJNS5_1CILi64EEES8_NS7_ILi256EEEEEENS_10bfloat16_tEfNS_4arch4Sm80ELb0ELb1ELb1ELb1ELb0ELb0ELb0ELb0ELi2ELi4ELi2ELi2ELb0EEENS1_21CollectiveEpilogueBwdISA_SB_SD_Li256ELb1ELb0ELi4EEENS1_19SingleTileSchedulerILb1ELb0ELb0ELi64EEEEEEEEEvNT_6ParamsE,"aw",@nobits
	.sectionflags	@""
	.align	16


//--------------------- .nv.shared._ZN7cutlass13device_kernelIN5flash19enable_sm80_to_sm89INS1_16FlashAttnBwdSm80INS1_25CollectiveMainloopBwdSm80ILi1ELi1EN4cute5tupleIJNS5_1CILi64EEES8_NS7_ILi256EEEEEENS_10bfloat16_tEfNS_4arch4Sm80ELb0ELb1ELb1ELb1ELb0ELb0ELb0ELb0ELi2ELi4ELi2ELi2ELb0EEENS1_24CollectiveEpilogueBwdGQAISA_fSD_Li256ELb1ELb0EEENS1_19SingleTileSchedulerILb1ELb0ELb0ELi64EEEEEEEEEvNT_6ParamsE --------------------------
	.section	.nv.shared._ZN7cutlass13device_kernelIN5flash19enable_sm80_to_sm89INS1_16FlashAttnBwdSm80INS1_25CollectiveMainloopBwdSm80ILi1ELi1EN4cute5tupleIJNS5_1CILi64EEES8_NS7_ILi256EEEEEENS_10bfloat16_tEfNS_4arch4Sm80ELb0ELb1ELb1ELb1ELb0ELb0ELb0ELb0ELi2ELi4ELi2ELi2ELb0EEENS1_24CollectiveEpilogueBwdGQAISA_fSD_Li256ELb1ELb0EEENS1_19SingleTileSchedulerILb1ELb0ELb0ELi64EEEEEEEEEvNT_6ParamsE,"aw",@nobits
	.sectionflags	@""
	.align	16


//--------------------- .nv.shared._ZN7cutlass13device_kernelIN5flash19enable_sm80_to_sm89INS1_16FlashAttnBwdSm80INS1_25CollectiveMainloopBwdSm80ILi1ELi1EN4cute5tupleIJNS5_1CILi64EEES8_NS7_ILi256EEEEEENS_10bfloat16_tEfNS_4arch4Sm80ELb1ELb0ELb1ELb0ELb0ELb0ELb0ELb0ELi2ELi4ELi2ELi2ELb0EEENS1_21CollectiveEpilogueBwdISA_SB_SD_Li256ELb0ELb0ELi4EEENS1_25SingleTileBwdLPTSchedulerILb0ELi64ELb0EEEEEEEEEvNT_6ParamsE --------------------------
	.section	.nv.shared._ZN7cutlass13device_kernelIN5flash19enable_sm80_to_sm89INS1_16FlashAttnBwdSm80INS1_25CollectiveMainloopBwdSm80ILi1ELi1EN4cute5tupleIJNS5_1CILi64EEES8_NS7_ILi256EEEEEENS_10bfloat16_tEfNS_4arch4Sm80ELb1ELb0ELb1ELb0ELb0ELb0ELb0ELb0ELi2ELi4ELi2ELi2ELb0EEENS1_21CollectiveEpilogueBwdISA_SB_SD_Li256ELb0ELb0ELi4EEENS1_25SingleTileBwdLPTSchedulerILb0ELi64ELb0EEEEEEEEEvNT_6ParamsE,"aw",@nobits
	.sectionflags	@""
	.align	16


//--------------------- .nv.shared._ZN7cutlass13device_kernelIN5flash19enable_sm80_to_sm89INS1_16FlashAttnBwdSm80INS1_25CollectiveMainloopBwdSm80ILi1ELi1EN4cute5tupleIJNS5_1CILi64EEES8_NS7_ILi256EEEEEENS_10bfloat16_tEfNS_4arch4Sm80ELb1ELb0ELb1ELb0ELb0ELb0ELb0ELb0ELi2ELi4ELi2ELi2ELb0EEENS1_24CollectiveEpilogueBwdGQAISA_fSD_Li256ELb0ELb0EEENS1_25SingleTileBwdLPTSchedulerILb0ELi64ELb0EEEEEEEEEvNT_6ParamsE --------------------------
	.section	.nv.shared._ZN7cutlass13device_kernelIN5flash19enable_sm80_to_sm89INS1_16FlashAttnBwdSm80INS1_25CollectiveMainloopBwdSm80ILi1ELi1EN4cute5tupleIJNS5_1CILi64EEES8_NS7_ILi256EEEEEENS_10bfloat16_tEfNS_4arch4Sm80ELb1ELb0ELb1ELb0ELb0ELb0ELb0ELb0ELi2ELi4ELi2ELi2ELb0EEENS1_24CollectiveEpilogueBwdGQAISA_fSD_Li256ELb0ELb0EEENS1_25SingleTileBwdLPTSchedulerILb0ELi64ELb0EEEEEEEEEvNT_6ParamsE,"aw",@nobits
	.sectionflags	@""
	.align	16


//--------------------- .nv.shared._ZN7cutlass13device_kernelIN5flash22FlashAttnBwdPreprocessIN4cute5tupleIJNS3_1CILi64EEENS5_ILi256EEEEEENS_10bfloat16_tEfNS_4arch4Sm80ELb1ELb0EEEEEvNT_6ParamsE --------------------------
	.section	.nv.shared._ZN7cutlass13device_kernelIN5flash22FlashAttnBwdPreprocessIN4cute5tupleIJNS3_1CILi64EEENS5_ILi256EEEEEENS_10bfloat16_tEfNS_4arch4Sm80ELb1ELb0EEEEEvNT_6ParamsE,"aw",@nobits
	.sectionflags	@""
	.align	16


//--------------------- .nv.shared._ZN7cutlass13device_kernelIN5flash19enable_sm80_to_sm89INS1_16FlashAttnBwdSm80INS1_25CollectiveMainloopBwdSm80ILi1ELi1EN4cute5tupleIJNS5_1CILi64EEES8_NS7_ILi256EEEEEENS_10bfloat16_tEfNS_4arch4Sm80ELb1ELb0ELb1ELb1ELb0ELb0ELb0ELb0ELi2ELi4ELi2ELi2ELb0EEENS1_21CollectiveEpilogueBwdISA_SB_SD_Li256ELb1ELb0ELi4EEENS1_25SingleTileBwdLPTSchedulerILb1ELi64ELb0EEEEEEEEEvNT_6ParamsE --------------------------
	.section	.nv.shared._ZN7cutlass13device_kernelIN5flash19enable_sm80_to_sm89INS1_16FlashAttnBwdSm80INS1_25CollectiveMainloopBwdSm80ILi1ELi1EN4cute5tupleIJNS5_1CILi64EEES8_NS7_ILi256EEEEEENS_10bfloat16_tEfNS_4arch4Sm80ELb1ELb0ELb1ELb1ELb0ELb0ELb0ELb0ELi2ELi4ELi2ELi2ELb0EEENS1_21CollectiveEpilogueBwdISA_SB_SD_Li256ELb1ELb0ELi4EEENS1_25SingleTileBwdLPTSchedulerILb1ELi64ELb0EEEEEEEEEvNT_6ParamsE,"aw",@nobits
	.sectionflags	@""
	.align	16


//--------------------- .nv.shared._ZN7cutlass13device_kernelIN5flash32FlashAttnBwdPostprocessConvertdQIN4cute5tupleIJNS3_1CILi64EEENS5_ILi256EEEEEENS_10bfloat16_tEfNS_4arch4Sm80ELi256ENS3_8TiledMMAINS3_8MMA_AtomIJNS3_30SM80_16x8x16_F32BF16BF16F32_TNEEEENS3_6LayoutINS4_IJNS5_ILi2EEENS5_ILi4EEENS5_ILi1EEEEEENS4_IJSJ_SH_NS5_ILi0EEEEEEEENS4_IJNS5_ILi32EEES6_NS5_ILi16EEEEEEEELb0EEEEEvNT_6ParamsE --------------------------
	.section	.nv.shared._ZN7cutlass13device_kernelIN5flash32FlashAttnBwdPostprocessConvertdQIN4cute5tupleIJNS3_1CILi64EEENS5_ILi256EEEEEENS_10bfloat16_tEfNS_4arch4Sm80ELi256ENS3_8TiledMMAINS3_8MMA_AtomIJNS3_30SM80_16x8x16_F32BF16BF16F32_TNEEEENS3_6LayoutINS4_IJNS5_ILi2EEENS5_ILi4EEENS5_ILi1EEEEEENS4_IJSJ_SH_NS5_ILi0EEEEEEEENS4_IJNS5_ILi32EEES6_NS5_ILi16EEEEEEEELb0EEEEEvNT_6ParamsE,"aw",@nobits
	.sectionflags	@""
	.align	16


//--------------------- .nv.shared._ZN7cutlass13device_kernelIN5flash19enable_sm80_to_sm89INS1_16FlashAttnBwdSm80INS1_25CollectiveMainloopBwdSm80ILi1ELi1EN4cute5tupleIJNS5_1CILi64EEES8_NS7_ILi256EEEEEENS_10bfloat16_tEfNS_4arch4Sm80ELb1ELb0ELb1ELb1ELb0ELb0ELb0ELb0ELi2ELi4ELi2ELi2ELb0EEENS1_24CollectiveEpilogueBwdGQAISA_fSD_Li256ELb1ELb0EEENS1_25SingleTileBwdLPTSchedulerILb1ELi64ELb0EEEEEEEEEvNT_6ParamsE --------------------------
	.section	.nv.shared._ZN7cutlass13device_kernelIN5flash19enable_sm80_to_sm89INS1_16FlashAttnBwdSm80INS1_25CollectiveMainloopBwdSm80ILi1ELi1EN4cute5tupleIJNS5_1CILi64EEES8_NS7_ILi256EEEEEENS_10bfloat16_tEfNS_4arch4Sm80ELb1ELb0ELb1ELb1ELb0ELb0ELb0ELb0ELi2ELi4ELi2ELi2ELb0EEENS1_24CollectiveEpilogueBwdGQAISA_fSD_Li256ELb1ELb0EEENS1_25SingleTileBwdLPTSchedulerILb1ELi64ELb0EEEEEEEEEvNT_6ParamsE,"aw",@nobits
	.sectionflags	@""
	.align	16


//--------------------- .nv.shared._ZN7cutlass13device_kernelIN5flash22FlashAttnBwdPreprocessIN4cute5tupleIJNS3_1CILi64EEENS5_ILi256EEEEEENS_10bfloat16_tEfNS_4arch4Sm80ELb1ELb1EEEEEvNT_6ParamsE --------------------------
	.section	.nv.shared._ZN7cutlass13device_kernelIN5flash22FlashAttnBwdPreprocessIN4cute5tupleIJNS3_1CILi64EEENS5_ILi256EEEEEENS_10bfloat16_tEfNS_4arch4Sm80ELb1ELb1EEEEEvNT_6ParamsE,"aw",@nobits
	.sectionflags	@""
	.align	16
